def attn_fwd(
    Q,
    K,
    V,
    Out,
    Lse,
    sm_scale,
    stride_qz,
    stride_qh,
    stride_qm,
    stride_qk,
    stride_kz,
    stride_kh,
    stride_kn,
    stride_kk,
    stride_vz,
    stride_vh,
    stride_vn,
    stride_vk,
    stride_oz,
    stride_oh,
    stride_om,
    stride_ok,
    seqlen_q,
    seqlen_k,
    BLOCK_M: tl.constexpr,
    BLOCK_N: tl.constexpr,
    HEAD_DIM: tl.constexpr,
    CAUSAL: tl.constexpr,
):
    start_m = tl.program_id(0)
    off_hz = tl.program_id(1)
    q_off = off_hz * stride_qh
    k_off = off_hz * stride_kh
    v_off = off_hz * stride_vh
    offs_m = start_m * BLOCK_M + tl.arange(0, BLOCK_M)
    offs_d = tl.arange(0, HEAD_DIM)
    offs_n = tl.arange(0, BLOCK_N)
    q_ptrs = Q + q_off + offs_m[:, None] * stride_qm + offs_d[None, :] * stride_qk
    k_ptrs = K + k_off + offs_d[:, None] * stride_kk + offs_n[None, :] * stride_kn
    v_ptrs = V + v_off + offs_n[:, None] * stride_vn + offs_d[None, :] * stride_vk
    m_i = tl.full([BLOCK_M], float("-inf"), dtype=tl.float32)
    l_i = tl.zeros([BLOCK_M], dtype=tl.float32) + 1.0
    acc = tl.zeros([BLOCK_M, HEAD_DIM], dtype=tl.float32)
    q = tl.load(q_ptrs)
    acc, l_i, m_i = _attn_fwd_inner(
        acc,
        l_i,
        m_i,
        q,
        k_ptrs,
        v_ptrs,
        sm_scale,
        stride_kn,
        stride_vn,
        start_m,
        seqlen_k,
        BLOCK_M,
        BLOCK_N,
        HEAD_DIM,
        CAUSAL,
    )
    acc = acc / l_i[:, None]
    lse = m_i + tl.math.log2(l_i) / 1.4426950408889634
    o_ptrs = (
        Out
        + off_hz * stride_oh
        + offs_m[:, None] * stride_om
        + offs_d[None, :] * stride_ok
    )
    tl.store(o_ptrs, acc.to(Out.dtype.element_ty))
    tl.store(Lse + off_hz * seqlen_q + offs_m, lse)

# config = {"BLOCK_M": 32, "BLOCK_N": 64, "HEAD_DIM": 512, "arch": "sm_100", "causal": true, "dtype": "bf16", "num_stages": 4, "num_warps": 4}
# arch = sm_100


// ===== COMPILED SASS (sm_100a) =====

	.target	sm_100a

	.elftype	@"ET_EXEC"


//--------------------- .note.nv.tkinfo           --------------------------
	.section	.note.nv.tkinfo,"",@"SHT_NOTE"
	.sectionflags	@"SHF_NOTE_NV_TKINFO"
	.tkinfo
        /*0018*/ 	.word	0x00000081
        /*0030*/ 	.string	""
        /*0030*/ 	.string	"ptxas-blackwell"
        /*0030*/ 	.string	"Cuda compilation tools, release 12.9, V12.9.86"
        /*0030*/ 	.string	"Build cuda_12.9.r12.9/compiler.36037853_0"
        /*0030*/ 	.string	"-v  -suppress-debug-info  -lineinfo  -arch sm_100a "



//--------------------- .note.nv.cuver            --------------------------
	.section	.note.nv.cuver,"",@"SHT_NOTE"
	.sectionflags	@"SHF_NOTE_NV_CUVER"
        /*0018*/ 	.short	0x0001
        /*001a*/ 	.short	0x0064
        /*001c*/ 	.short	0x0001
        /*001e*/ 	.short	0x0000
        /*0020*/ 	.short	0x0001
        /*0022*/ 	.short	0x0000


//--------------------- .nv.info                  --------------------------
	.section	.nv.info,"",@"SHT_CUDA_INFO"
	.align	4


	//----- nvinfo : EIATTR_REGCOUNT
	.align		4
        /*0000*/ 	.byte	0x04, 0x2f
        /*0002*/ 	.short	(.L_2 - .L_1)
	.align		4
.L_1:
        /*0004*/ 	.word	index@(attn_fwd)
        /*0008*/ 	.word	0x00000020


	//----- nvinfo : EIATTR_FRAME_SIZE
	.align		4
.L_2:
        /*000c*/ 	.byte	0x04, 0x11
        /*000e*/ 	.short	(.L_4 - .L_3)
	.align		4
.L_3:
        /*0010*/ 	.word	index@(attn_fwd)
        /*0014*/ 	.word	0x000025f0


	//----- nvinfo : EIATTR_MIN_STACK_SIZE
	.align		4
.L_4:
        /*0018*/ 	.byte	0x04, 0x12
        /*001a*/ 	.short	(.L_6 - .L_5)
	.align		4
.L_5:
        /*001c*/ 	.word	index@(attn_fwd)
        /*0020*/ 	.word	0x000025f0
.L_6:


//--------------------- .nv.info.attn_fwd         --------------------------
	.section	.nv.info.attn_fwd,"",@"SHT_CUDA_INFO"
	.sectionflags	@""
	.align	4


	//----- nvinfo : EIATTR_CUDA_API_VERSION
	.align		4
        /*0000*/ 	.byte	0x04, 0x37
        /*0002*/ 	.short	(.L_8 - .L_7)
.L_7:
        /*0004*/ 	.word	0x00000081


	//----- nvinfo : EIATTR_KPARAM_INFO
	.align		4
.L_8:
        /*0008*/ 	.byte	0x04, 0x17
        /*000a*/ 	.short	(.L_10 - .L_9)
.L_9:
        /*000c*/ 	.word	0x00000000
        /*0010*/ 	.short	0x0019
        /*0012*/ 	.short	0x0080
        /*0014*/ 	.byte	0x00, 0xf4, 0x21, 0x00


	//----- nvinfo : EIATTR_KPARAM_INFO
	.align		4
.L_10:
        /*0018*/ 	.byte	0x04, 0x17
        /*001a*/ 	.short	(.L_12 - .L_11)
.L_11:
        /*001c*/ 	.word	0x00000000
        /*0020*/ 	.short	0x0018
        /*0022*/ 	.short	0x0078
        /*0024*/ 	.byte	0x00, 0xf4, 0x21, 0x00


	//----- nvinfo : EIATTR_KPARAM_INFO
	.align		4
.L_12:
        /*0028*/ 	.byte	0x04, 0x17
        /*002a*/ 	.short	(.L_14 - .L_13)
.L_13:
        /*002c*/ 	.word	0x00000000
        /*0030*/ 	.short	0x0017
        /*0032*/ 	.short	0x0070
        /*0034*/ 	.byte	0x00, 0xf0, 0x11, 0x00


	//----- nvinfo : EIATTR_KPARAM_INFO
	.align		4
.L_14:
        /*0038*/ 	.byte	0x04, 0x17
        /*003a*/ 	.short	(.L_16 - .L_15)
.L_15:
        /*003c*/ 	.word	0x00000000
        /*0040*/ 	.short	0x0016
        /*0042*/ 	.short	0x006c
        /*0044*/ 	.byte	0x00, 0xf0, 0x11, 0x00


	//----- nvinfo : EIATTR_KPARAM_INFO
	.align		4
.L_16:
        /*0048*/ 	.byte	0x04, 0x17
        /*004a*/ 	.short	(.L_18 - .L_17)
.L_17:
        /*004c*/ 	.word	0x00000000
        /*0050*/ 	.short	0x0015
        /*0052*/ 	.short	0x0068
        /*0054*/ 	.byte	0x00, 0xf0, 0x11, 0x00


	//----- nvinfo : EIATTR_KPARAM_INFO
	.align		4
.L_18:
        /*0058*/ 	.byte	0x04, 0x17
        /*005a*/ 	.short	(.L_20 - .L_19)
.L_19:
        /*005c*/ 	.word	0x00000000
        /*0060*/ 	.short	0x0014
        /*0062*/ 	.short	0x0064
        /*0064*/ 	.byte	0x00, 0xf0, 0x11, 0x00


	//----- nvinfo : EIATTR_KPARAM_INFO
	.align		4
.L_20:
        /*0068*/ 	.byte	0x04, 0x17
        /*006a*/ 	.short	(.L_22 - .L_21)
.L_21:
        /*006c*/ 	.word	0x00000000
        /*0070*/ 	.short	0x0013
        /*0072*/ 	.short	0x0060
        /*0074*/ 	.byte	0x00, 0xf0, 0x11, 0x00


	//----- nvinfo : EIATTR_KPARAM_INFO
	.align		4
.L_22:
        /*0078*/ 	.byte	0x04, 0x17
        /*007a*/ 	.short	(.L_24 - .L_23)
.L_23:
        /*007c*/ 	.word	0x00000000
        /*0080*/ 	.short	0x0012
        /*0082*/ 	.short	0x005c
        /*0084*/ 	.byte	0x00, 0xf0, 0x11, 0x00


	//----- nvinfo : EIATTR_KPARAM_INFO
	.align		4
.L_24:
        /*0088*/ 	.byte	0x04, 0x17
        /*008a*/ 	.short	(.L_26 - .L_25)
.L_25:
        /*008c*/ 	.word	0x00000000
        /*0090*/ 	.short	0x0011
        /*0092*/ 	.short	0x0058
        /*0094*/ 	.byte	0x00, 0xf0, 0x11, 0x00


	//----- nvinfo : EIATTR_KPARAM_INFO
	.align		4
.L_26:
        /*0098*/ 	.byte	0x04, 0x17
        /*009a*/ 	.short	(.L_28 - .L_27)
.L_27:
        /*009c*/ 	.word	0x00000000
        /*00a0*/ 	.short	0x0010
        /*00a2*/ 	.short	0x0054
        /*00a4*/ 	.byte	0x00, 0xf0, 0x11, 0x00


	//----- nvinfo : EIATTR_KPARAM_INFO
	.align		4
.L_28:
        /*00a8*/ 	.byte	0x04, 0x17
        /*00aa*/ 	.short	(.L_30 - .L_29)
.L_29:
        /*00ac*/ 	.word	0x00000000
        /*00b0*/ 	.short	0x000f
        /*00b2*/ 	.short	0x0050
        /*00b4*/ 	.byte	0x00, 0xf0, 0x11, 0x00


	//----- nvinfo : EIATTR_KPARAM_INFO
	.align		4
.L_30:
        /*00b8*/ 	.byte	0x04, 0x17
        /*00ba*/ 	.short	(.L_32 - .L_31)
.L_31:
        /*00bc*/ 	.word	0x00000000
        /*00c0*/ 	.short	0x000e
        /*00c2*/ 	.short	0x004c
        /*00c4*/ 	.byte	0x00, 0xf0, 0x11, 0x00


	//----- nvinfo : EIATTR_KPARAM_INFO
	.align		4
.L_32:
        /*00c8*/ 	.byte	0x04, 0x17
        /*00ca*/ 	.short	(.L_34 - .L_33)
.L_33:
        /*00cc*/ 	.word	0x00000000
        /*00d0*/ 	.short	0x000d
        /*00d2*/ 	.short	0x0048
        /*00d4*/ 	.byte	0x00, 0xf0, 0x11, 0x00


	//----- nvinfo : EIATTR_KPARAM_INFO
	.align		4
.L_34:
        /*00d8*/ 	.byte	0x04, 0x17
        /*00da*/ 	.short	(.L_36 - .L_35)
.L_35:
        /*00dc*/ 	.word	0x00000000
        /*00e0*/ 	.short	0x000c
        /*00e2*/ 	.short	0x0044
        /*00e4*/ 	.byte	0x00, 0xf0, 0x11, 0x00


	//----- nvinfo : EIATTR_KPARAM_INFO
	.align		4
.L_36:
        /*00e8*/ 	.byte	0x04, 0x17
        /*00ea*/ 	.short	(.L_38 - .L_37)
.L_37:
        /*00ec*/ 	.word	0x00000000
        /*00f0*/ 	.short	0x000b
        /*00f2*/ 	.short	0x0040
        /*00f4*/ 	.byte	0x00, 0xf0, 0x11, 0x00


	//----- nvinfo : EIATTR_KPARAM_INFO
	.align		4
.L_38:
        /*00f8*/ 	.byte	0x04, 0x17
        /*00fa*/ 	.short	(.L_40 - .L_39)
.L_39:
        /*00fc*/ 	.word	0x00000000
        /*0100*/ 	.short	0x000a
        /*0102*/ 	.short	0x003c
        /*0104*/ 	.byte	0x00, 0xf0, 0x11, 0x00


	//----- nvinfo : EIATTR_KPARAM_INFO
	.align		4
.L_40:
        /*0108*/ 	.byte	0x04, 0x17
        /*010a*/ 	.short	(.L_42 - .L_41)
.L_41:
        /*010c*/ 	.word	0x00000000
        /*0110*/ 	.short	0x0009
        /*0112*/ 	.short	0x0038
        /*0114*/ 	.byte	0x00, 0xf0, 0x11, 0x00


	//----- nvinfo : EIATTR_KPARAM_INFO
	.align		4
.L_42:
        /*0118*/ 	.byte	0x04, 0x17
        /*011a*/ 	.short	(.L_44 - .L_43)
.L_43:
        /*011c*/ 	.word	0x00000000
        /*0120*/ 	.short	0x0008
        /*0122*/ 	.short	0x0034
        /*0124*/ 	.byte	0x00, 0xf0, 0x11, 0x00


	//----- nvinfo : EIATTR_KPARAM_INFO
	.align		4
.L_44:
        /*0128*/ 	.byte	0x04, 0x17
        /*012a*/ 	.short	(.L_46 - .L_45)
.L_45:
        /*012c*/ 	.word	0x00000000
        /*0130*/ 	.short	0x0007
        /*0132*/ 	.short	0x0030
        /*0134*/ 	.byte	0x00, 0xf0, 0x11, 0x00


	//----- nvinfo : EIATTR_KPARAM_INFO
	.align		4
.L_46:
        /*0138*/ 	.byte	0x04, 0x17
        /*013a*/ 	.short	(.L_48 - .L_47)
.L_47:
        /*013c*/ 	.word	0x00000000
        /*0140*/ 	.short	0x0006
        /*0142*/ 	.short	0x002c
        /*0144*/ 	.byte	0x00, 0xf0, 0x11, 0x00


	//----- nvinfo : EIATTR_KPARAM_INFO
	.align		4
.L_48:
        /*0148*/ 	.byte	0x04, 0x17
        /*014a*/ 	.short	(.L_50 - .L_49)
.L_49:
        /*014c*/ 	.word	0x00000000
        /*0150*/ 	.short	0x0005
        /*0152*/ 	.short	0x0028
        /*0154*/ 	.byte	0x00, 0xf0, 0x11, 0x00


	//----- nvinfo : EIATTR_KPARAM_INFO
	.align		4
.L_50:
        /*0158*/ 	.byte	0x04, 0x17
        /*015a*/ 	.short	(.L_52 - .L_51)
.L_51:
        /*015c*/ 	.word	0x00000000
        /*0160*/ 	.short	0x0004
        /*0162*/ 	.short	0x0020
        /*0164*/ 	.byte	0x00, 0xf4, 0x21, 0x00


	//----- nvinfo : EIATTR_KPARAM_INFO
	.align		4
.L_52:
        /*0168*/ 	.byte	0x04, 0x17
        /*016a*/ 	.short	(.L_54 - .L_53)
.L_53:
        /*016c*/ 	.word	0x00000000
        /*0170*/ 	.short	0x0003
        /*0172*/ 	.short	0x0018
        /*0174*/ 	.byte	0x00, 0xf4, 0x21, 0x00


	//----- nvinfo : EIATTR_KPARAM_INFO
	.align		4
.L_54:
        /*0178*/ 	.byte	0x04, 0x17
        /*017a*/ 	.short	(.L_56 - .L_55)
.L_55:
        /*017c*/ 	.word	0x00000000
        /*0180*/ 	.short	0x0002
        /*0182*/ 	.short	0x0010
        /*0184*/ 	.byte	0x00, 0xf4, 0x21, 0x00


	//----- nvinfo : EIATTR_KPARAM_INFO
	.align		4
.L_56:
        /*0188*/ 	.byte	0x04, 0x17
        /*018a*/ 	.short	(.L_58 - .L_57)
.L_57:
        /*018c*/ 	.word	0x00000000
        /*0190*/ 	.short	0x0001
        /*0192*/ 	.short	0x0008
        /*0194*/ 	.byte	0x00, 0xf4, 0x21, 0x00


	//----- nvinfo : EIATTR_KPARAM_INFO
	.align		4
.L_58:
        /*0198*/ 	.byte	0x04, 0x17
        /*019a*/ 	.short	(.L_60 - .L_59)
.L_59:
        /*019c*/ 	.word	0x00000000
        /*01a0*/ 	.short	0x0000
        /*01a2*/ 	.short	0x0000
        /*01a4*/ 	.byte	0x00, 0xf4, 0x21, 0x00


	//----- nvinfo : EIATTR_SPARSE_MMA_MASK
	.align		4
.L_60:
        /*01a8*/ 	.byte	0x03, 0x50
        /*01aa*/ 	.short	0x0000


	//----- nvinfo : EIATTR_MAXREG_COUNT
	.align		4
        /*01ac*/ 	.byte	0x03, 0x1b
        /*01ae*/ 	.short	0x00ff


	//----- nvinfo : EIATTR_NUM_BARRIERS
	.align		4
        /*01b0*/ 	.byte	0x02, 0x4c
        /*01b2*/ 	.byte	0x01
	.zero		1


	//----- nvinfo : EIATTR_ANNOTATIONS
	.align		4
        /*01b4*/ 	.byte	0x04, 0x55
        /*01b6*/ 	.short	(.L_62 - .L_61)


	//   ....[0]....
.L_61:
        /*01b8*/ 	.word	0x00000001
        /*01bc*/ 	.byte	0xc0, 0x03, 0x00, 0x00, 0x01, 0x00, 0x00, 0x00, 0x80, 0x04, 0x00, 0x00, 0x01, 0x00, 0x00, 0x00
        /* <DEDUP_REMOVED lines=3353> */
        /*d35c*/ 	.byte	0xc0, 0x42, 0x03, 0x00


	//----- nvinfo : EIATTR_COOP_GROUP_MASK_REGIDS
	.align		4
.L_62:
        /*d360*/ 	.byte	0x04, 0x29
        /*d362*/ 	.short	(.L_64 - .L_63)


	//   ....[0]....
.L_63:
        /*d364*/ 	.word	0xffffffff


	//   ....[1]....
        /*d368*/ 	.word	0xffffffff


	//   ....[2]....
        /*d36c*/ 	.word	0xffffffff


	//   ....[3]....
        /*d370*/ 	.word	0xffffffff


	//   ....[4]....
        /*d374*/ 	.word	0xffffffff


	//   ....[5]....
        /*d378*/ 	.word	0xffffffff


	//   ....[6]....
        /*d37c*/ 	.word	0xffffffff


	//   ....[7]....
        /*d380*/ 	.word	0xffffffff


	//   ....[8]....
        /*d384*/ 	.word	0xffffffff


	//   ....[9]....
        /*d388*/ 	.word	0xffffffff


	//   ....[10]....
        /*d38c*/ 	.word	0xffffffff


	//   ....[11]....
        /*d390*/ 	.word	0xffffffff


	//   ....[12]....
        /*d394*/ 	.word	0xffffffff


	//   ....[13]....
        /*d398*/ 	.word	0xffffffff


	//   ....[14]....
        /*d39c*/ 	.word	0xffffffff


	//   ....[15]....
        /*d3a0*/ 	.word	0xffffffff


	//   ....[16]....
        /*d3a4*/ 	.word	0xffffffff


	//   ....[17]....
        /*d3a8*/ 	.word	0xffffffff


	//   ....[18]....
        /*d3ac*/ 	.word	0xffffffff


	//   ....[19]....
        /*d3b0*/ 	.word	0xffffffff


	//----- nvinfo : EIATTR_COOP_GROUP_INSTR_OFFSETS
	.align		4
.L_64:
        /*d3b4*/ 	.byte	0x04, 0x28
        /*d3b6*/ 	.short	(.L_66 - .L_65)


	//   ....[0]....
.L_65:
        /*d3b8*/ 	.word	0x00019d30


	//   ....[1]....
        /*d3bc*/ 	.word	0x00019e30


	//   ....[2]....
        /*d3c0*/ 	.word	0x00019e50


	//   ....[3]....
        /*d3c4*/ 	.word	0x00019e70


	//   ....[4]....
        /*d3c8*/ 	.word	0x00019e80


	//   ....[5]....
        /*d3cc*/ 	.word	0x00019ed0


	//   ....[6]....
        /*d3d0*/ 	.word	0x00019ee0


	//   ....[7]....
        /*d3d4*/ 	.word	0x00019f00


	//   ....[8]....
        /*d3d8*/ 	.word	0x0001a110


	//   ....[9]....
        /*d3dc*/ 	.word	0x0001a130


	//   ....[10]....
        /*d3e0*/ 	.word	0x0001a7f0


	//   ....[11]....
        /*d3e4*/ 	.word	0x0001a800


	//   ....[12]....
        /*d3e8*/ 	.word	0x0001a810


	//   ....[13]....
        /*d3ec*/ 	.word	0x0001a820


	//   ....[14]....
        /*d3f0*/ 	.word	0x0001a8c0


	//   ....[15]....
        /*d3f4*/ 	.word	0x0001a8d0


	//   ....[16]....
        /*d3f8*/ 	.word	0x0001a8e0


	//   ....[17]....
        /*d3fc*/ 	.word	0x0001a8f0


	//   ....[18]....
        /*d400*/ 	.word	0x0001a9e0


	//   ....[19]....
        /*d404*/ 	.word	0x0001aa00


	//----- nvinfo : EIATTR_VRC_CTA_INIT_COUNT
	.align		4
.L_66:
        /*d408*/ 	.byte	0x02, 0x4a
	.zero		1
	.zero		1


	//----- nvinfo : EIATTR_EXIT_INSTR_OFFSETS
	.align		4
        /*d40c*/ 	.byte	0x04, 0x1c
        /*d40e*/ 	.short	(.L_68 - .L_67)


	//   ....[0]....
.L_67:
        /*d410*/ 	.word	0x000342b0


	//   ....[1]....
        /*d414*/ 	.word	0x000342f0


	//----- nvinfo : EIATTR_REQNTID
	.align		4
.L_68:
        /*d418*/ 	.byte	0x04, 0x10
        /*d41a*/ 	.short	(.L_70 - .L_69)
.L_69:
        /*d41c*/ 	.word	0x00000080
        /*d420*/ 	.word	0x00000001
        /*d424*/ 	.word	0x00000001


	//----- nvinfo : EIATTR_CBANK_PARAM_SIZE
	.align		4
.L_70:
        /*d428*/ 	.byte	0x03, 0x19
        /*d42a*/ 	.short	0x0088


	//----- nvinfo : EIATTR_PARAM_CBANK
	.align		4
        /*d42c*/ 	.byte	0x04, 0x0a
        /*d42e*/ 	.short	(.L_72 - .L_71)
	.align		4
.L_71:
        /*d430*/ 	.word	index@(.nv.constant0.attn_fwd)
        /*d434*/ 	.short	0x0380
        /*d436*/ 	.short	0x0088


	//----- nvinfo : EIATTR_SW_WAR
	.align		4
.L_72:
        /*d438*/ 	.byte	0x04, 0x36
        /*d43a*/ 	.short	(.L_74 - .L_73)
.L_73:
        /*d43c*/ 	.word	0x00000008
.L_74:


//--------------------- .nv.compat                --------------------------
	.section	.nv.compat,"",@"SHT_CUDA_COMPAT_INFO"
	.align	4
        /*0000*/ 	.byte	0x02, 0x02, 0x01, 0x00, 0x02, 0x05, 0x05, 0x00, 0x02, 0x03, 0x00, 0x00, 0x02, 0x06, 0x01, 0x00


//--------------------- .nv.callgraph             --------------------------
	.section	.nv.callgraph,"",@"SHT_CUDA_CALLGRAPH"
	.align	4
	.sectionentsize	8
	.align		4
        /*0000*/ 	.word	0x00000000
	.align		4
        /*0004*/ 	.word	0xffffffff
	.align		4
        /*0008*/ 	.word	0x00000000
	.align		4
        /*000c*/ 	.word	0xfffffffe
	.align		4
        /*0010*/ 	.word	0x00000000
	.align		4
        /*0014*/ 	.word	0xfffffffd
	.align		4
        /*0018*/ 	.word	0x00000000
	.align		4
        /*001c*/ 	.word	0xfffffffc


//--------------------- .nv.constant4             --------------------------
	.section	.nv.constant4,"a",@progbits
	.align	8
	.align		8
.nv.constant4:
        /*0000*/ 	.dword	_$_str


//--------------------- .text.attn_fwd            --------------------------
	.section	.text.attn_fwd,"ax",@progbits
	.align	128
        .global         attn_fwd
        .type           attn_fwd,@function
        .size           attn_fwd,(.L_x_3 - attn_fwd)
        .other          attn_fwd,@"STO_CUDA_ENTRY STV_DEFAULT"
attn_fwd:
.text.attn_fwd:
[----:B------:R-:W0:Y:S01]  /*0000*/  LDC R1, c[0x0][0x37c] ;  /* 0x0000df00ff017b82 */ /* 0x000e220000000800 */
[----:B------:R-:W1:Y:S07]  /*0010*/  S2R R0, SR_CTAID.X ;  /* 0x0000000000007919 */ /* 0x000e6e0000002500 */
[----:B------:R-:W2:Y:S01]  /*0020*/  S2UR UR7, SR_CTAID.Y ;  /* 0x00000000000779c3 */ /* 0x000ea20000002600 */
[----:B------:R-:W2:Y:S01]  /*0030*/  LDCU.64 UR4, c[0x0][0x3b0] ;  /* 0x00007600ff0477ac */ /* 0x000ea20008000a00 */
[----:B0-----:R-:W-:Y:S01]  /*0040*/  IADD3 R1, PT, PT, R1, -0x25f0, RZ ;  /* 0xffffda1001017810 */ /* 0x001fe20007ffe0ff */
[----:B------:R-:W0:Y:S01]  /*0050*/  S2R R6, SR_TID.X ;  /* 0x0000000000067919 */ /* 0x000e220000002100 */
[----:B------:R-:W3:Y:S04]  /*0060*/  LDCU.64 UR10, c[0x0][0x358] ;  /* 0x00006b00ff0a77ac */ /* 0x000ee80008000a00 */
[----:B------:R-:W4:Y:S08]  /*0070*/  LDC R9, c[0x0][0x3b8] ;  /* 0x0000ee00ff097b82 */ /* 0x000f300000000800 */
[----:B------:R-:W3:Y:S01]  /*0080*/  LDC.64 R4, c[0x0][0x380] ;  /* 0x0000e000ff047b82 */ /* 0x000ee20000000a00 */
[----:B--2---:R-:W-:-:S04]  /*0090*/  UIMAD UR4, UR7, UR4, URZ ;  /* 0x00000004070472a4 */ /* 0x004fc8000f8e02ff */
[----:B------:R-:W-:Y:S01]  /*00a0*/  USHF.L.U32 UR6, UR4, 0x1, URZ ;  /* 0x0000000104067899 */ /* 0x000fe200080006ff */
[----:B-1----:R-:W-:Y:S01]  /*00b0*/  IMAD.SHL.U32 R3, R0, 0x20, RZ ;  /* 0x0000002000037824 */ /* 0x002fe200078e00ff */
[----:B0-----:R-:W-:-:S04]  /*00c0*/  SHF.R.U32.HI R2, RZ, 0x5, R6 ;  /* 0x00000005ff027819 */ /* 0x001fc80000011606 */
[----:B------:R-:W-:Y:S02]  /*00d0*/  LOP3.LUT R0, R3, 0x1f, R6, 0xf8, !PT ;  /* 0x0000001f03007812 */ /* 0x000fe400078ef806 */
[----:B------:R-:W-:-:S03]  /*00e0*/  SGXT.U32 R2, R2, 0x2 ;  /* 0x000000020202781a */ /* 0x000fc60000000000 */
[----:B------:R-:W-:Y:S01]  /*00f0*/  IMAD R0, R0, UR5, RZ ;  /* 0x0000000500007c24 */ /* 0x000fe2000f8e02ff */
[----:B------:R-:W-:Y:S01]  /*0100*/  UIMAD.WIDE UR4, UR4, 0x2, URZ ;  /* 0x00000002040478a5 */ /* 0x000fe2000f8e02ff */
[----:B----4-:R-:W-:Y:S02]  /*0110*/  IMAD R8, R2, R9, RZ ;  /* 0x0000000902087224 */ /* 0x010fe400078e02ff */
[C---:B------:R-:W-:Y:S01]  /*0120*/  IMAD.HI R2, R0.reuse, 0x2, RZ ;  /* 0x0000000200027827 */ /* 0x040fe200078e02ff */
[----:B------:R-:W-:-:S03]  /*0130*/  SHF.L.U32 R3, R0, 0x1, RZ ;  /* 0x0000000100037819 */ /* 0x000fc600000006ff */
[----:B------:R-:W-:Y:S01]  /*0140*/  IMAD R0, R9, 0x4, R8 ;  /* 0x0000000409007824 */ /* 0x000fe200078e0208 */
[----:B---3--:R-:W-:-:S04]  /*0150*/  IADD3 R3, P0, P1, R3, UR6, R4 ;  /* 0x0000000603037c10 */ /* 0x008fc8000f91e004 */
[----:B------:R-:W-:Y:S02]  /*0160*/  IADD3.X R2, PT, PT, R2, UR5, R5, P0, P1 ;  /* 0x0000000502027c10 */ /* 0x000fe400087e2405 */
[CC--:B------:R-:W-:Y:S02]  /*0170*/  LEA R10, P0, R8.reuse, R3.reuse, 0x1 ;  /* 0x00000003080a7211 */ /* 0x0c0fe400078008ff */
[C---:B------:R-:W-:Y:S02]  /*0180*/  LEA R12, R9.reuse, R0, 0x2 ;  /* 0x00000000090c7211 */ /* 0x040fe400078e10ff */
[-C--:B------:R-:W-:Y:S02]  /*0190*/  LEA.HI.X.SX32 R11, R8, R2.reuse, 0x1, P0 ;  /* 0x00000002080b7211 */ /* 0x080fe400000f0eff */
[-C--:B------:R-:W-:Y:S01]  /*01a0*/  LEA R4, P0, R0, R3.reuse, 0x1 ;  /* 0x0000000300047211 */ /* 0x080fe200078008ff */
[----:B------:R-:W-:Y:S01]  /*01b0*/  IMAD R8, R9, 0x4, R12 ;  /* 0x0000000409087824 */ /* 0x000fe200078e020c */
[----:B------:R-:W-:Y:S01]  /*01c0*/  LEA R6, P1, R12, R3, 0x1 ;  /* 0x000000030c067211 */ /* 0x000fe200078208ff */
[----:B------:R-:W2:Y:S01]  /*01d0*/  LDG.E.U16 R19, desc[UR10][R10.64] ;  /* 0x0000000a0a137981 */ /* 0x000ea2000c1e1500 */
[----:B------:R-:W-:-:S02]  /*01e0*/  LEA.HI.X.SX32 R5, R0, R2, 0x1, P0 ;  /* 0x0000000200057211 */ /* 0x000fc400000f0eff */
[C---:B------:R-:W-:Y:S02]  /*01f0*/  LEA R0, R9.reuse, R8, 0x2 ;  /* 0x0000000809007211 */ /* 0x040fe400078e10ff */
[-C--:B------:R-:W-:Y:S01]  /*0200*/  LEA.HI.X.SX32 R7, R12, R2.reuse, 0x1, P1 ;  /* 0x000000020c077211 */ /* 0x080fe200008f0eff */
[----:B------:R-:W3:Y:S01]  /*0210*/  LDG.E.U16 R22, desc[UR10][R4.64] ;  /* 0x0000000a04167981 */ /* 0x000ee2000c1e1500 */
[-C--:B------:R-:W-:Y:S02]  /*0220*/  LEA R16, P0, R8, R3.reuse, 0x1 ;  /* 0x0000000308107211 */ /* 0x080fe400078008ff */
[----:B------:R-:W-:Y:S01]  /*0230*/  LEA R12, P1, R0, R3, 0x1 ;  /* 0x00000003000c7211 */ /* 0x000fe200078208ff */
[----:B------:R-:W-:Y:S01]  /*0240*/  IMAD R18, R9, 0x4, R0 ;  /* 0x0000000409127824 */ /* 0x000fe200078e0200 */
[-C--:B------:R-:W-:Y:S01]  /*0250*/  LEA.HI.X.SX32 R17, R8, R2.reuse, 0x1, P0 ;  /* 0x0000000208117211 */ /* 0x080fe200000f0eff */
[----:B------:R0:W4:Y:S01]  /*0260*/  LDG.E.U16 R23, desc[UR10][R6.64] ;  /* 0x0000000a06177981 */ /* 0x000122000c1e1500 */
[----:B------:R-:W-:-:S02]  /*0270*/  LEA.HI.X.SX32 R13, R0, R2, 0x1, P1 ;  /* 0x00000002000d7211 */ /* 0x000fc400008f0eff */
[CC--:B------:R-:W-:Y:S01]  /*0280*/  LEA R14, P0, R18.reuse, R3.reuse, 0x1 ;  /* 0x00000003120e7211 */ /* 0x0c0fe200078008ff */
[----:B------:R-:W3:Y:S01]  /*0290*/  LDG.E.U16 R21, desc[UR10][R16.64] ;  /* 0x0000000a10157981 */ /* 0x000ee2000c1e1500 */
[C---:B------:R-:W-:Y:S02]  /*02a0*/  LEA R0, R9.reuse, R18, 0x2 ;  /* 0x0000001209007211 */ /* 0x040fe400078e10ff */
[----:B------:R-:W-:Y:S01]  /*02b0*/  LEA.HI.X.SX32 R15, R18, R2, 0x1, P0 ;  /* 0x00000002120f7211 */ /* 0x000fe200000f0eff */
[----:B------:R-:W3:Y:S01]  /*02c0*/  LDG.E.U16 R16, desc[UR10][R12.64] ;  /* 0x0000000a0c107981 */ /* 0x000ee2000c1e1500 */
[----:B0-----:R-:W-:Y:S01]  /*02d0*/  LEA R6, P0, R0, R3, 0x1 ;  /* 0x0000000300067211 */ /* 0x001fe200078008ff */
[----:B------:R-:W-:-:S03]  /*02e0*/  IMAD R8, R9, 0x4, R0 ;  /* 0x0000000409087824 */ /* 0x000fc600078e0200 */
[----:B------:R-:W3:Y:S01]  /*02f0*/  LDG.E.U16 R15, desc[UR10][R14.64] ;  /* 0x0000000a0e0f7981 */ /* 0x000ee2000c1e1500 */
[----:B------:R-:W-:Y:S02]  /*0300*/  LEA.HI.X.SX32 R7, R0, R2, 0x1, P0 ;  /* 0x0000000200077211 */ /* 0x000fe400000f0eff */
[C---:B------:R-:W-:Y:S02]  /*0310*/  LEA R0, R9.reuse, R8, 0x2 ;  /* 0x0000000809007211 */ /* 0x040fe400078e10ff */
[-C--:B------:R-:W-:Y:S01]  /*0320*/  LEA R4, P0, R8, R3.reuse, 0x1 ;  /* 0x0000000308047211 */ /* 0x080fe200078008ff */
[----:B------:R0:W3:Y:S02]  /*0330*/  LDG.E.U16 R13, desc[UR10][R6.64] ;  /* 0x0000000a060d7981 */ /* 0x0000e4000c1e1500 */
[----:B------:R-:W-:Y:S01]  /*0340*/  IMAD R18, R9, 0x4, R0 ;  /* 0x0000000409127824 */ /* 0x000fe200078e0200 */
[----:B------:R-:W-:Y:S02]  /*0350*/  LEA R10, P1, R0, R3, 0x1 ;  /* 0x00000003000a7211 */ /* 0x000fe400078208ff */
[----:B------:R-:W-:-:S02]  /*0360*/  LEA.HI.X.SX32 R5, R8, R2, 0x1, P0 ;  /* 0x0000000208057211 */ /* 0x000fc400000f0eff */
[-C--:B------:R-:W-:Y:S02]  /*0370*/  LEA.HI.X.SX32 R11, R0, R2.reuse, 0x1, P1 ;  /* 0x00000002000b7211 */ /* 0x080fe400008f0eff */
[C---:B0-----:R-:W-:Y:S01]  /*0380*/  LEA R6, P0, R18.reuse, R3, 0x1 ;  /* 0x0000000312067211 */ /* 0x041fe200078008ff */
[----:B------:R0:W3:Y:S03]  /*0390*/  LDG.E.U16 R20, desc[UR10][R4.64] ;  /* 0x0000000a04147981 */ /* 0x0000e6000c1e1500 */
[----:B------:R-:W-:-:S05]  /*03a0*/  LEA.HI.X.SX32 R7, R18, R2, 0x1, P0 ;  /* 0x0000000212077211 */ /* 0x000fca00000f0eff */
[----:B------:R1:W3:Y:S04]  /*03b0*/  LDG.E.U16 R17, desc[UR10][R6.64] ;  /* 0x0000000a06117981 */ /* 0x0002e8000c1e1500 */
[----:B--2---:R2:W-:Y:S04]  /*03c0*/  STL [R1+0x194], R19 ;  /* 0x0001941301007387 */ /* 0x0045e80000100800 */
[----:B--2---:R2:W3:Y:S01]  /*03d0*/  LDG.E.U16 R19, desc[UR10][R10.64] ;  /* 0x0000000a0a137981 */ /* 0x0044e2000c1e1500 */
[----:B------:R-:W-:-:S04]  /*03e0*/  LEA R8, R9, R18, 0x2 ;  /* 0x0000001209087211 */ /* 0x000fc800078e10ff */
[----:B0-----:R-:W-:Y:S01]  /*03f0*/  LEA R4, P0, R8, R3, 0x1 ;  /* 0x0000000308047211 */ /* 0x001fe200078008ff */
[----:B------:R-:W-:-:S03]  /*0400*/  IMAD R0, R9, 0x4, R8 ;  /* 0x0000000409007824 */ /* 0x000fc600078e0208 */
[----:B------:R-:W-:Y:S02]  /*0410*/  LEA.HI.X.SX32 R5, R8, R2, 0x1, P0 ;  /* 0x0000000208057211 */ /* 0x000fe400000f0eff */
[C---:B------:R-:W-:Y:S02]  /*0420*/  LEA R12, R9.reuse, R0, 0x2 ;  /* 0x00000000090c7211 */ /* 0x040fe400078e10ff */
[-C--:B-1----:R-:W-:Y:S01]  /*0430*/  LEA R6, P0, R0, R3.reuse, 0x1 ;  /* 0x0000000300067211 */ /* 0x082fe200078008ff */
[----:B------:R0:W3:Y:S01]  /*0440*/  LDG.E.U16 R14, desc[UR10][R4.64] ;  /* 0x0000000a040e7981 */ /* 0x0000e2000c1e1500 */
[----:B--2---:R-:W-:Y:S01]  /*0450*/  LEA R10, P1, R12, R3, 0x1 ;  /* 0x000000030c0a7211 */ /* 0x004fe200078208ff */
[----:B------:R-:W-:Y:S01]  /*0460*/  IMAD R8, R9, 0x4, R12 ;  /* 0x0000000409087824 */ /* 0x000fe200078e020c */
[-C--:B------:R-:W-:Y:S01]  /*0470*/  LEA.HI.X.SX32 R7, R0, R2.reuse, 0x1, P0 ;  /* 0x0000000200077211 */ /* 0x080fe200000f0eff */
[----:B----4-:R-:W-:Y:S01]  /*0480*/  STL [R1+0x190], R23 ;  /* 0x0001901701007387 */ /* 0x010fe20000100800 */
[----:B------:R-:W-:-:S03]  /*0490*/  LEA.HI.X.SX32 R11, R12, R2, 0x1, P1 ;  /* 0x000000020c0b7211 */ /* 0x000fc600008f0eff */
[----:B---3--:R-:W-:Y:S01]  /*04a0*/  STL [R1+0x1b8], R22 ;  /* 0x0001b81601007387 */ /* 0x008fe20000100800 */
[----:B0-----:R-:W-:-:S03]  /*04b0*/  LEA R4, P0, R8, R3, 0x1 ;  /* 0x0000000308047211 */ /* 0x001fc600078008ff */
[----:B------:R-:W-:Y:S04]  /*04c0*/  STL [R1+0x1b4], R21 ;  /* 0x0001b41501007387 */ /* 0x000fe80000100800 */
[----:B------:R0:W2:Y:S04]  /*04d0*/  LDG.E.U16 R18, desc[UR10][R6.64] ;  /* 0x0000000a06127981 */ /* 0x0000a8000c1e1500 */
[----:B------:R1:W-:Y:S01]  /*04e0*/  STL [R1+0x184], R16 ;  /* 0x0001841001007387 */ /* 0x0003e20000100800 */
[C---:B------:R-:W-:Y:S02]  /*04f0*/  LEA R0, R9.reuse, R8, 0x2 ;  /* 0x0000000809007211 */ /* 0x040fe400078e10ff */
[----:B------:R-:W-:Y:S01]  /*0500*/  LEA.HI.X.SX32 R5, R8, R2, 0x1, P0 ;  /* 0x0000000208057211 */ /* 0x000fe200000f0eff */
[----:B-1----:R1:W3:Y:S01]  /*0510*/  LDG.E.U16 R16, desc[UR10][R10.64] ;  /* 0x0000000a0a107981 */ /* 0x0022e2000c1e1500 */
[----:B0-----:R-:W-:Y:S01]  /*0520*/  LEA R6, P0, R0, R3, 0x1 ;  /* 0x0000000300067211 */ /* 0x001fe200078008ff */
[----:B------:R-:W-:-:S02]  /*0530*/  IMAD R8, R9, 0x4, R0 ;  /* 0x0000000409087824 */ /* 0x000fc400078e0200 */
[----:B------:R0:W-:Y:S01]  /*0540*/  STL [R1+0x1b0], R15 ;  /* 0x0001b00f01007387 */ /* 0x0001e20000100800 */
[----:B------:R-:W-:Y:S02]  /*0550*/  LEA.HI.X.SX32 R7, R0, R2, 0x1, P0 ;  /* 0x0000000200077211 */ /* 0x000fe400000f0eff */
[C---:B-1----:R-:W-:Y:S01]  /*0560*/  LEA R11, R9.reuse, R8, 0x2 ;  /* 0x00000008090b7211 */ /* 0x042fe200078e10ff */
[----:B0-----:R0:W4:Y:S04]  /*0570*/  LDG.E.U16 R15, desc[UR10][R4.64] ;  /* 0x0000000a040f7981 */ /* 0x001128000c1e1500 */
[----:B------:R-:W-:Y:S01]  /*0580*/  IMAD R0, R9, 0x4, R11 ;  /* 0x0000000409007824 */ /* 0x000fe200078e020b */
[----:B------:R1:W-:Y:S01]  /*0590*/  STL [R1+0x180], R13 ;  /* 0x0001800d01007387 */ /* 0x0003e20000100800 */
[----:B0-----:R-:W-:-:S04]  /*05a0*/  LEA R4, P0, R8, R3, 0x1 ;  /* 0x0000000308047211 */ /* 0x001fc800078008ff */
[----:B------:R-:W-:Y:S01]  /*05b0*/  LEA.HI.X.SX32 R5, R8, R2, 0x1, P0 ;  /* 0x0000000208057211 */ /* 0x000fe200000f0eff */
[----:B-1----:R0:W4:Y:S01]  /*05c0*/  LDG.E.U16 R13, desc[UR10][R6.64] ;  /* 0x0000000a060d7981 */ /* 0x002122000c1e1500 */
[----:B------:R-:W-:-:S03]  /*05d0*/  LEA R10, P1, R11, R3, 0x1 ;  /* 0x000000030b0a7211 */ /* 0x000fc600078208ff */
[----:B------:R1:W4:Y:S01]  /*05e0*/  LDG.E.U16 R12, desc[UR10][R4.64] ;  /* 0x0000000a040c7981 */ /* 0x000322000c1e1500 */
[-C--:B------:R-:W-:Y:S02]  /*05f0*/  LEA.HI.X.SX32 R11, R11, R2.reuse, 0x1, P1 ;  /* 0x000000020b0b7211 */ /* 0x080fe400008f0eff */
[C---:B0-----:R-:W-:Y:S01]  /*0600*/  LEA R6, P0, R0.reuse, R3, 0x1 ;  /* 0x0000000300067211 */ /* 0x041fe200078008ff */
[----:B------:R-:W-:Y:S03]  /*0610*/  STL [R1+0x1ac], R20 ;  /* 0x0001ac1401007387 */ /* 0x000fe60000100800 */
[----:B------:R-:W-:Y:S01]  /*0620*/  LEA.HI.X.SX32 R7, R0, R2, 0x1, P0 ;  /* 0x0000000200077211 */ /* 0x000fe200000f0eff */
[----:B------:R0:W-:Y:S04]  /*0630*/  STL [R1+0x174], R19 ;  /* 0x0001741301007387 */ /* 0x0001e80000100800 */
[----:B------:R1:W-:Y:S04]  /*0640*/  STL [R1+0x1a8], R17 ;  /* 0x0001a81101007387 */ /* 0x0003e80000100800 */
[----:B0-----:R0:W4:Y:S04]  /*0650*/  LDG.E.U16 R19, desc[UR10][R10.64] ;  /* 0x0000000a0a137981 */ /* 0x001128000c1e1500 */
[----:B-1----:R1:W4:Y:S01]  /*0660*/  LDG.E.U16 R17, desc[UR10][R6.64] ;  /* 0x0000000a06117981 */ /* 0x002322000c1e1500 */
[----:B------:R-:W-:-:S04]  /*0670*/  LEA R8, R9, R0, 0x2 ;  /* 0x0000000009087211 */ /* 0x000fc800078e10ff */
[----:B------:R-:W-:Y:S01]  /*0680*/  LEA R4, P0, R8, R3, 0x1 ;  /* 0x0000000308047211 */ /* 0x000fe200078008ff */
[----:B------:R-:W-:-:S03]  /*0690*/  IMAD R0, R9, 0x4, R8 ;  /* 0x0000000409007824 */ /* 0x000fc600078e0208 */
[----:B------:R-:W-:Y:S02]  /*06a0*/  LEA.HI.X.SX32 R5, R8, R2, 0x1, P0 ;  /* 0x0000000208057211 */ /* 0x000fe400000f0eff */
[----:B0-----:R-:W-:Y:S01]  /*06b0*/  LEA R11, R9, R0, 0x2 ;  /* 0x00000000090b7211 */ /* 0x001fe200078e10ff */
[----:B------:R0:W-:Y:S01]  /*06c0*/  STL [R1+0x170], R14 ;  /* 0x0001700e01007387 */ /* 0x0001e20000100800 */
[CC--:B-1----:R-:W-:Y:S02]  /*06d0*/  LEA R6, P0, R0.reuse, R3.reuse, 0x1 ;  /* 0x0000000300067211 */ /* 0x0c2fe400078008ff */
[----:B------:R-:W-:Y:S01]  /*06e0*/  LEA R10, P1, R11, R3, 0x1 ;  /* 0x000000030b0a7211 */ /* 0x000fe200078208ff */
[----:B------:R-:W-:Y:S01]  /*06f0*/  IMAD R8, R9, 0x4, R11 ;  /* 0x0000000409087824 */ /* 0x000fe200078e020b */
[-C--:B------:R-:W-:Y:S01]  /*0700*/  LEA.HI.X.SX32 R7, R0, R2.reuse, 0x1, P0 ;  /* 0x0000000200077211 */ /* 0x080fe200000f0eff */
[----:B0-----:R0:W4:Y:S01]  /*0710*/  LDG.E.U16 R14, desc[UR10][R4.64] ;  /* 0x0000000a040e7981 */ /* 0x001122000c1e1500 */
[----:B------:R-:W-:-:S03]  /*0720*/  LEA.HI.X.SX32 R11, R11, R2, 0x1, P1 ;  /* 0x000000020b0b7211 */ /* 0x000fc600008f0eff */
[----:B--2---:R1:W-:Y:S04]  /*0730*/  STL [R1+0x1a4], R18 ;  /* 0x0001a41201007387 */ /* 0x0043e80000100800 */
[----:B---3--:R2:W-:Y:S01]  /*0740*/  STL [R1+0x164], R16 ;  /* 0x0001641001007387 */ /* 0x0085e20000100800 */
[----:B0-----:R-:W-:-:S03]  /*0750*/  LEA R4, P0, R8, R3, 0x1 ;  /* 0x0000000308047211 */ /* 0x001fc600078008ff */
[----:B-1----:R0:W3:Y:S01]  /*0760*/  LDG.E.U16 R18, desc[UR10][R6.64] ;  /* 0x0000000a06127981 */ /* 0x0020e2000c1e1500 */
[----:B------:R-:W-:-:S03]  /*0770*/  LEA R0, R9, R8, 0x2 ;  /* 0x0000000809007211 */ /* 0x000fc600078e10ff */
[----:B--2---:R1:W2:Y:S01]  /*0780*/  LDG.E.U16 R16, desc[UR10][R10.64] ;  /* 0x0000000a0a107981 */ /* 0x0042a2000c1e1500 */
[----:B------:R-:W-:Y:S01]  /*0790*/  LEA.HI.X.SX32 R5, R8, R2, 0x1, P0 ;  /* 0x0000000208057211 */ /* 0x000fe200000f0eff */
[----:B------:R-:W-:Y:S02]  /*07a0*/  IMAD R8, R9, 0x4, R0 ;  /* 0x0000000409087824 */ /* 0x000fe400078e0200 */
[----:B----4-:R4:W-:Y:S01]  /*07b0*/  STL [R1+0x1a0], R15 ;  /* 0x0001a00f01007387 */ /* 0x0109e20000100800 */
[----:B0-----:R-:W-:-:S04]  /*07c0*/  LEA R6, P0, R0, R3, 0x1 ;  /* 0x0000000300067211 */ /* 0x001fc800078008ff */
[----:B------:R-:W-:Y:S01]  /*07d0*/  LEA.HI.X.SX32 R7, R0, R2, 0x1, P0 ;  /* 0x0000000200077211 */ /* 0x000fe200000f0eff */
[----:B----4-:R0:W4:Y:S01]  /*07e0*/  LDG.E.U16 R15, desc[UR10][R4.64] ;  /* 0x0000000a040f7981 */ /* 0x010122000c1e1500 */
[----:B-1----:R-:W-:Y:S02]  /*07f0*/  LEA R11, R9, R8, 0x2 ;  /* 0x00000008090b7211 */ /* 0x002fe400078e10ff */
[----:B0-----:R-:W-:-:S03]  /*0800*/  LEA R4, P0, R8, R3, 0x1 ;  /* 0x0000000308047211 */ /* 0x001fc600078008ff */
[----:B------:R-:W-:Y:S01]  /*0810*/  IMAD R0, R9, 0x4, R11 ;  /* 0x0000000409007824 */ /* 0x000fe200078e020b */
[----:B------:R0:W-:Y:S01]  /*0820*/  STL [R1+0x160], R13 ;  /* 0x0001600d01007387 */ /* 0x0001e20000100800 */
[----:B------:R-:W-:-:S03]  /*0830*/  LEA.HI.X.SX32 R5, R8, R2, 0x1, P0 ;  /* 0x0000000208057211 */ /* 0x000fc600000f0eff */
[----:B------:R1:W-:Y:S01]  /*0840*/  STL [R1+0x19c], R12 ;  /* 0x00019c0c01007387 */ /* 0x0003e20000100800 */
[----:B------:R-:W-:-:S03]  /*0850*/  LEA R10, P1, R11, R3, 0x1 ;  /* 0x000000030b0a7211 */ /* 0x000fc600078208ff */
[----:B0-----:R0:W4:Y:S04]  /*0860*/  LDG.E.U16 R13, desc[UR10][R6.64] ;  /* 0x0000000a060d7981 */ /* 0x001128000c1e1500 */
[----:B-1----:R1:W4:Y:S01]  /*0870*/  LDG.E.U16 R12, desc[UR10][R4.64] ;  /* 0x0000000a040c7981 */ /* 0x002322000c1e1500 */
[----:B------:R-:W-:Y:S02]  /*0880*/  LEA.HI.X.SX32 R11, R11, R2, 0x1, P1 ;  /* 0x000000020b0b7211 */ /* 0x000fe400008f0eff */
[----:B0-----:R-:W-:-:S04]  /*0890*/  LEA R6, P0, R0, R3, 0x1 ;  /* 0x0000000300067211 */ /* 0x001fc800078008ff */
        /* <DEDUP_REMOVED lines=17> */
[----:B---3--:R1:W-:Y:S04]  /*09b0*/  STL [R1+0x18c], R18 ;  /* 0x00018c1201007387 */ /* 0x0083e80000100800 */
[----:B--2---:R2:W-:Y:S01]  /*09c0*/  STL [R1+0x144], R16 ;  /* 0x0001441001007387 */ /* 0x0045e20000100800 */
        /* <DEDUP_REMOVED lines=118> */
[----:B---3--:R1:W-:Y:S01]  /*1130*/  STL [R1+0x12c], R18 ;  /* 0x00012c1201007387 */ /* 0x0083e20000100800 */
[----:B------:R-:W-:-:S03]  /*1140*/  LEA R0, R9, R8, 0x2 ;  /* 0x0000000809007211 */ /* 0x000fc600078e10ff */
[----:B--2---:R2:W-:Y:S01]  /*1150*/  STL [R1+0xe4], R16 ;  /* 0x0000e41001007387 */ /* 0x0045e20000100800 */
[----:B0-----:R-:W-:-:S03]  /*1160*/  LEA R4, P0, R8, R3, 0x1 ;  /* 0x0000000308047211 */ /* 0x001fc600078008ff */
[----:B-1----:R0:W3:Y:S04]  /*1170*/  LDG.E.U16 R18, desc[UR10][R6.64] ;  /* 0x0000000a06127981 */ /* 0x0020e8000c1e1500 */
[----:B--2---:R1:W2:Y:S01]  /*1180*/  LDG.E.U16 R16, desc[UR10][R10.64] ;  /* 0x0000000a0a107981 */ /* 0x0042a2000c1e1500 */
[----:B------:R-:W-:Y:S01]  /*1190*/  LEA.HI.X.SX32 R5, R8, R2, 0x1, P0 ;  /* 0x0000000208057211 */ /* 0x000fe200000f0eff */
[C---:B------:R-:W-:Y:S02]  /*11a0*/  IMAD R8, R9.reuse, 0x4, R0 ;  /* 0x0000000409087824 */ /* 0x040fe400078e0200 */
[----:B----4-:R4:W-:Y:S01]  /*11b0*/  STL [R1+0x128], R15 ;  /* 0x0001280f01007387 */ /* 0x0109e20000100800 */
[C---:B0-----:R-:W-:Y:S02]  /*11c0*/  LEA R6, P0, R0.reuse, R3, 0x1 ;  /* 0x0000000300067211 */ /* 0x041fe400078008ff */
[----:B-1----:R-:W-:Y:S01]  /*11d0*/  LEA R11, R9, R8, 0x2 ;  /* 0x00000008090b7211 */ /* 0x002fe200078e10ff */
[----:B----4-:R0:W4:Y:S01]  /*11e0*/  LDG.E.U16 R15, desc[UR10][R4.64] ;  /* 0x0000000a040f7981 */ /* 0x010122000c1e1500 */
[----:B------:R-:W-:-:S02]  /*11f0*/  LEA.HI.X.SX32 R7, R0, R2, 0x1, P0 ;  /* 0x0000000200077211 */ /* 0x000fc400000f0eff */
[-C--:B------:R-:W-:Y:S01]  /*1200*/  LEA R10, P1, R11, R3.reuse, 0x1 ;  /* 0x000000030b0a7211 */ /* 0x080fe200078208ff */
[----:B------:R-:W-:Y:S01]  /*1210*/  IMAD R0, R9, 0x4, R11 ;  /* 0x0000000409007824 */ /* 0x000fe200078e020b */
[CC--:B0-----:R-:W-:Y:S02]  /*1220*/  LEA R4, P0, R8.reuse, R3.reuse, 0x1 ;  /* 0x0000000308047211 */ /* 0x0c1fe400078008ff */
[-C--:B------:R-:W-:Y:S02]  /*1230*/  LEA.HI.X.SX32 R11, R11, R2.reuse, 0x1, P1 ;  /* 0x000000020b0b7211 */ /* 0x080fe400008f0eff */
[----:B------:R-:W-:Y:S01]  /*1240*/  LEA.HI.X.SX32 R5, R8, R2, 0x1, P0 ;  /* 0x0000000208057211 */ /* 0x000fe200000f0eff */
[----:B------:R0:W-:Y:S04]  /*1250*/  STL [R1+0xe0], R13 ;  /* 0x0000e00d01007387 */ /* 0x0001e80000100800 */
[----:B------:R1:W-:Y:S04]  /*1260*/  STL [R1+0x11c], R12 ;  /* 0x00011c0c01007387 */ /* 0x0003e80000100800 */
[----:B------:R-:W4:Y:S04]  /*1270*/  LDG.E.U16 R20, desc[UR10][R10.64] ;  /* 0x0000000a0a147981 */ /* 0x000f28000c1e1500 */
[----:B0-----:R0:W4:Y:S04]  /*1280*/  LDG.E.U16 R13, desc[UR10][R6.64] ;  /* 0x0000000a060d7981 */ /* 0x001128000c1e1500 */
[----:B-1----:R1:W4:Y:S01]  /*1290*/  LDG.E.U16 R12, desc[UR10][R4.64] ;  /* 0x0000000a040c7981 */ /* 0x002322000c1e1500 */
[----:B0-----:R-:W-:-:S04]  /*12a0*/  LEA R6, P0, R0, R3, 0x1 ;  /* 0x0000000300067211 */ /* 0x001fc800078008ff */
[----:B------:R-:W-:Y:S01]  /*12b0*/  LEA.HI.X.SX32 R7, R0, R2, 0x1, P0 ;  /* 0x0000000200077211 */ /* 0x000fe200000f0eff */
[----:B------:R-:W-:Y:S04]  /*12c0*/  STL [R1+0xdc], R19 ;  /* 0x0000dc1301007387 */ /* 0x000fe80000100800 */
[----:B------:R0:W-:Y:S04]  /*12d0*/  STL [R1+0x118], R17 ;  /* 0x0001181101007387 */ /* 0x0001e80000100800 */
[----:B0-----:R0:W4:Y:S01]  /*12e0*/  LDG.E.U16 R17, desc[UR10][R6.64] ;  /* 0x0000000a06117981 */ /* 0x001122000c1e1500 */
[----:B------:R-:W-:-:S05]  /*12f0*/  LEA R8, R9, R0, 0x2 ;  /* 0x0000000009087211 */ /* 0x000fca00078e10ff */
[----:B------:R-:W-:Y:S01]  /*1300*/  IMAD R0, R9, 0x4, R8 ;  /* 0x0000000409007824 */ /* 0x000fe200078e0208 */
[----:B-1----:R-:W-:-:S04]  /*1310*/  LEA R4, P0, R8, R3, 0x1 ;  /* 0x0000000308047211 */ /* 0x002fc800078008ff */
[C---:B------:R-:W-:Y:S02]  /*1320*/  LEA R11, R9.reuse, R0, 0x2 ;  /* 0x00000000090b7211 */ /* 0x040fe400078e10ff */
[-C--:B------:R-:W-:Y:S02]  /*1330*/  LEA.HI.X.SX32 R5, R8, R2.reuse, 0x1, P0 ;  /* 0x0000000208057211 */ /* 0x080fe400000f0eff */
[C---:B0-----:R-:W-:Y:S01]  /*1340*/  LEA R6, P0, R0.reuse, R3, 0x1 ;  /* 0x0000000300067211 */ /* 0x041fe200078008ff */
[C---:B------:R-:W-:Y:S01]  /*1350*/  IMAD R8, R9.reuse, 0x4, R11 ;  /* 0x0000000409087824 */ /* 0x040fe200078e020b */
[----:B------:R0:W-:Y:S02]  /*1360*/  STL [R1+0xd0], R14 ;  /* 0x0000d00e01007387 */ /* 0x0001e40000100800 */
[----:B------:R-:W-:Y:S02]  /*1370*/  LEA.HI.X.SX32 R7, R0, R2, 0x1, P0 ;  /* 0x0000000200077211 */ /* 0x000fe400000f0eff */
[----:B------:R-:W-:-:S02]  /*1380*/  LEA R0, R9, R8, 0x2 ;  /* 0x0000000809007211 */ /* 0x000fc400078e10ff */
[CC--:B------:R-:W-:Y:S01]  /*1390*/  LEA R10, P1, R11.reuse, R3.reuse, 0x1 ;  /* 0x000000030b0a7211 */ /* 0x0c0fe200078208ff */
[----:B------:R-:W4:Y:S04]  /*13a0*/  LDG.E.U16 R19, desc[UR10][R6.64] ;  /* 0x0000000a06137981 */ /* 0x000f28000c1e1500 */
[----:B0-----:R0:W4:Y:S01]  /*13b0*/  LDG.E.U16 R14, desc[UR10][R4.64] ;  /* 0x0000000a040e7981 */ /* 0x001122000c1e1500 */
[-C--:B------:R-:W-:Y:S02]  /*13c0*/  LEA.HI.X.SX32 R11, R11, R2.reuse, 0x1, P1 ;  /* 0x000000020b0b7211 */ /* 0x080fe400008f0eff */
[CC--:B0-----:R-:W-:Y:S01]  /*13d0*/  LEA R4, P0, R8.reuse, R3.reuse, 0x1 ;  /* 0x0000000308047211 */ /* 0x0c1fe200078008ff */
[----:B---3--:R0:W-:Y:S03]  /*13e0*/  STL [R1+0x10c], R18 ;  /* 0x00010c1201007387 */ /* 0x0081e60000100800 */
[-C--:B------:R-:W-:Y:S01]  /*13f0*/  LEA.HI.X.SX32 R5, R8, R2.reuse, 0x1, P0 ;  /* 0x0000000208057211 */ /* 0x080fe200000f0eff */
[----:B------:R-:W-:Y:S01]  /*1400*/  IMAD R8, R9, 0x4, R0 ;  /* 0x0000000409087824 */ /* 0x000fe200078e0200 */
[CC--:B------:R-:W-:Y:S01]  /*1410*/  LEA R6, P0, R0.reuse, R3.reuse, 0x1 ;  /* 0x0000000300067211 */ /* 0x0c0fe200078008ff */
[----:B--2---:R1:W-:Y:S03]  /*1420*/  STL [R1+0xcc], R16 ;  /* 0x0000cc1001007387 */ /* 0x0043e60000100800 */
[----:B------:R-:W-:Y:S01]  /*1430*/  LEA.HI.X.SX32 R7, R0, R2, 0x1, P0 ;  /* 0x0000000200077211 */ /* 0x000fe200000f0eff */
[----:B0-----:R-:W2:Y:S04]  /*1440*/  LDG.E.U16 R18, desc[UR10][R10.64] ;  /* 0x0000000a0a127981 */ /* 0x001ea8000c1e1500 */
[----:B-1----:R0:W3:Y:S02]  /*1450*/  LDG.E.U16 R16, desc[UR10][R4.64] ;  /* 0x0000000a04107981 */ /* 0x0020e4000c1e1500 */
[----:B0-----:R-:W-:-:S02]  /*1460*/  LEA R4, P0, R8, R3, 0x1 ;  /* 0x0000000308047211 */ /* 0x001fc400078008ff */
[----:B----4-:R0:W-:Y:S02]  /*1470*/  STL [R1+0x108], R15 ;  /* 0x0001080f01007387 */ /* 0x0101e40000100800 */
[----:B------:R-:W-:Y:S02]  /*1480*/  LEA.HI.X.SX32 R5, R8, R2, 0x1, P0 ;  /* 0x0000000208057211 */ /* 0x000fe400000f0eff */
[----:B------:R-:W-:-:S03]  /*1490*/  LEA R11, R9, R8, 0x2 ;  /* 0x00000008090b7211 */ /* 0x000fc600078e10ff */
[----:B------:R-:W4:Y:S04]  /*14a0*/  LDG.E.U16 R21, desc[UR10][R4.64] ;  /* 0x0000000a04157981 */ /* 0x000f28000c1e1500 */
[----:B0-----:R0:W4:Y:S01]  /*14b0*/  LDG.E.U16 R15, desc[UR10][R6.64] ;  /* 0x0000000a060f7981 */ /* 0x001122000c1e1500 */
[----:B------:R-:W-:Y:S01]  /*14c0*/  IMAD R0, R9, 0x4, R11 ;  /* 0x0000000409007824 */ /* 0x000fe200078e020b */
[C---:B------:R-:W-:Y:S02]  /*14d0*/  LEA R10, P1, R11.reuse, R3, 0x1 ;  /* 0x000000030b0a7211 */ /* 0x040fe400078208ff */
[----:B------:R1:W-:Y:S02]  /*14e0*/  STL [R1+0xc8], R13 ;  /* 0x0000c80d01007387 */ /* 0x0003e40000100800 */
[----:B------:R-:W-:-:S02]  /*14f0*/  LEA.HI.X.SX32 R11, R11, R2, 0x1, P1 ;  /* 0x000000020b0b7211 */ /* 0x000fc400008f0eff */
[----:B------:R-:W-:Y:S01]  /*1500*/  STL [R1+0xfc], R12 ;  /* 0x0000fc0c01007387 */ /* 0x000fe20000100800 */
[----:B0-----:R-:W-:-:S03]  /*1510*/  LEA R6, P0, R0, R3, 0x1 ;  /* 0x0000000300067211 */ /* 0x001fc600078008ff */
[----:B------:R0:W-:Y:S01]  /*1520*/  STL [R1+0xc4], R20 ;  /* 0x0000c41401007387 */ /* 0x0001e20000100800 */
[----:B-1----:R-:W-:Y:S02]  /*1530*/  LEA R13, R9, R0, 0x2 ;  /* 0x00000000090d7211 */ /* 0x002fe400078e10ff */
[-C--:B------:R-:W-:Y:S02]  /*1540*/  LEA.HI.X.SX32 R7, R0, R2.reuse, 0x1, P0 ;  /* 0x0000000200077211 */ /* 0x080fe400000f0eff */
[C---:B------:R-:W-:Y:S01]  /*1550*/  LEA R4, P0, R13.reuse, R3, 0x1 ;  /* 0x000000030d047211 */ /* 0x040fe200078008ff */
[----:B0-----:R0:W4:Y:S03]  /*1560*/  LDG.E.U16 R20, desc[UR10][R10.64] ;  /* 0x0000000a0a147981 */ /* 0x001126000c1e1500 */
[----:B------:R-:W-:-:S05]  /*1570*/  LEA.HI.X.SX32 R5, R13, R2, 0x1, P0 ;  /* 0x000000020d057211 */ /* 0x000fca00000f0eff */
[----:B------:R-:W4:Y:S04]  /*1580*/  LDG.E.U16 R24, desc[UR10][R4.64] ;  /* 0x0000000a04187981 */ /* 0x000f28000c1e1500 */
[----:B------:R1:W-:Y:S04]  /*1590*/  STL [R1+0xf8], R17 ;  /* 0x0000f81101007387 */ /* 0x0003e80000100800 */
[----:B-1----:R1:W4:Y:S01]  /*15a0*/  LDG.E.U16 R17, desc[UR10][R6.64] ;  /* 0x0000000a06117981 */ /* 0x002322000c1e1500 */
[----:B------:R-:W-:-:S05]  /*15b0*/  IMAD R12, R9, 0x4, R13 ;  /* 0x00000004090c7824 */ /* 0x000fca00078e020d */
[----:B------:R-:W-:-:S05]  /*15c0*/  LEA R8, R9, R12, 0x2 ;  /* 0x0000000c09087211 */ /* 0x000fca00078e10ff */
[----:B------:R-:W-:Y:S01]  /*15d0*/  IMAD R0, R9, 0x4, R8 ;  /* 0x0000000409007824 */ /* 0x000fe200078e0208 */
[----:B0-----:R-:W-:-:S04]  /*15e0*/  LEA R10, P0, R12, R3, 0x1 ;  /* 0x000000030c0a7211 */ /* 0x001fc800078008ff */
[C---:B------:R-:W-:Y:S01]  /*15f0*/  LEA R13, R9.reuse, R0, 0x2 ;  /* 0x00000000090d7211 */ /* 0x040fe200078e10ff */
[----:B------:R0:W-:Y:S01]  /*1600*/  STL [R1+0xb8], R14 ;  /* 0x0000b80e01007387 */ /* 0x0001e20000100800 */
[-C--:B-1----:R-:W-:Y:S02]  /*1610*/  LEA R6, P1, R8, R3.reuse, 0x1 ;  /* 0x0000000308067211 */ /* 0x082fe400078208ff */
[-C--:B------:R-:W-:Y:S02]  /*1620*/  LEA.HI.X.SX32 R11, R12, R2.reuse, 0x1, P0 ;  /* 0x000000020c0b7211 */ /* 0x080fe400000f0eff */
[----:B------:R-:W-:Y:S02]  /*1630*/  LEA R4, P0, R0, R3, 0x1 ;  /* 0x0000000300047211 */ /* 0x000fe400078008ff */
[-C--:B------:R-:W-:Y:S01]  /*1640*/  LEA.HI.X.SX32 R7, R8, R2.reuse, 0x1, P1 ;  /* 0x0000000208077211 */ /* 0x080fe200008f0eff */
[----:B------:R1:W4:Y:S01]  /*1650*/  LDG.E.U16 R22, desc[UR10][R10.64] ;  /* 0x0000000a0a167981 */ /* 0x000322000c1e1500 */
[----:B0-----:R-:W-:Y:S01]  /*1660*/  IMAD R14, R9, 0x4, R13 ;  /* 0x00000004090e7824 */ /* 0x001fe200078e020d */
[----:B------:R-:W-:-:S02]  /*1670*/  LEA.HI.X.SX32 R5, R0, R2, 0x1, P0 ;  /* 0x0000000200057211 */ /* 0x000fc400000f0eff */
[----:B------:R0:W-:Y:S02]  /*1680*/  STL [R1+0xec], R19 ;  /* 0x0000ec1301007387 */ /* 0x0001e40000100800 */
[----:B------:R-:W-:Y:S02]  /*1690*/  LEA R12, R9, R14, 0x2 ;  /* 0x0000000e090c7211 */ /* 0x000fe400078e10ff */
[C---:B-1----:R-:W-:Y:S01]  /*16a0*/  LEA R10, P0, R13.reuse, R3, 0x1 ;  /* 0x000000030d0a7211 */ /* 0x042fe200078008ff */
[----:B--2---:R1:W-:Y:S03]  /*16b0*/  STL [R1+0xb4], R18 ;  /* 0x0000b41201007387 */ /* 0x0043e60000100800 */
[----:B------:R-:W-:Y:S01]  /*16c0*/  LEA.HI.X.SX32 R11, R13, R2, 0x1, P0 ;  /* 0x000000020d0b7211 */ /* 0x000fe200000f0eff */
[C---:B------:R-:W-:Y:S01]  /*16d0*/  IMAD R8, R9.reuse, 0x4, R12 ;  /* 0x0000000409087824 */ /* 0x040fe200078e020c */
[----:B0-----:R0:W2:Y:S04]  /*16e0*/  LDG.E.U16 R19, desc[UR10][R6.64] ;  /* 0x0000000a06137981 */ /* 0x0010a8000c1e1500 */
[----:B---3--:R3:W-:Y:S04]  /*16f0*/  STL [R1+0xe8], R16 ;  /* 0x0000e81001007387 */ /* 0x0087e80000100800 */
[----:B-1----:R1:W2:Y:S01]  /*1700*/  LDG.E.U16 R18, desc[UR10][R4.64] ;  /* 0x0000000a04127981 */ /* 0x0022a2000c1e1500 */
[----:B------:R-:W-:-:S02]  /*1710*/  LEA R0, R9, R8, 0x2 ;  /* 0x0000000809007211 */ /* 0x000fc400078e10ff */
[-C--:B0-----:R-:W-:Y:S02]  /*1720*/  LEA R6, P1, R12, R3.reuse, 0x1 ;  /* 0x000000030c067211 */ /* 0x081fe400078208ff */
[----:B-1----:R-:W-:-:S04]  /*1730*/  LEA R4, P0, R14, R3, 0x1 ;  /* 0x000000030e047211 */ /* 0x002fc800078008ff */
[-C--:B------:R-:W-:Y:S01]  /*1740*/  LEA.HI.X.SX32 R5, R14, R2.reuse, 0x1, P0 ;  /* 0x000000020e057211 */ /* 0x080fe200000f0eff */
[----:B----4-:R-:W-:Y:S04]  /*1750*/  STL [R1+0xb0], R15 ;  /* 0x0000b00f01007387 */ /* 0x010fe80000100800 */
[----:B------:R0:W-:Y:S01]  /*1760*/  STL [R1+0xd8], R21 ;  /* 0x0000d81501007387 */ /* 0x0001e20000100800 */
[----:B------:R-:W-:-:S03]  /*1770*/  LEA.HI.X.SX32 R7, R12, R2, 0x1, P1 ;  /* 0x000000020c077211 */ /* 0x000fc600008f0eff */
[----:B------:R-:W4:Y:S01]  /*1780*/  LDG.E.U16 R25, desc[UR10][R4.64] ;  /* 0x0000000a04197981 */ /* 0x000f22000c1e1500 */
[----:B---3--:R-:W-:-:S03]  /*1790*/  IMAD R16, R9, 0x4, R0 ;  /* 0x0000000409107824 */ /* 0x008fc600078e0200 */
[----:B------:R-:W3:Y:S04]  /*17a0*/  LDG.E.U16 R23, desc[UR10][R6.64] ;  /* 0x0000000a06177981 */ /* 0x000ee8000c1e1500 */
[----:B0-----:R0:W3:Y:S02]  /*17b0*/  LDG.E.U16 R21, desc[UR10][R10.64] ;  /* 0x0000000a0a157981 */ /* 0x0010e4000c1e1500 */
[----:B0-----:R-:W-:-:S04]  /*17c0*/  LEA R10, P0, R8, R3, 0x1 ;  /* 0x00000003080a7211 */ /* 0x001fc800078008ff */
[-C--:B------:R-:W-:Y:S02]  /*17d0*/  LEA.HI.X.SX32 R11, R8, R2.reuse, 0x1, P0 ;  /* 0x00000002080b7211 */ /* 0x080fe400000f0eff */
[C---:B------:R-:W-:Y:S01]  /*17e0*/  LEA R4, P0, R0.reuse, R3, 0x1 ;  /* 0x0000000300047211 */ /* 0x040fe200078008ff */
[----:B------:R0:W-:Y:S03]  /*17f0*/  STL [R1+0xa4], R20 ;  /* 0x0000a41401007387 */ /* 0x0001e60000100800 */
[----:B------:R-:W-:-:S05]  /*1800*/  LEA.HI.X.SX32 R5, R0, R2, 0x1, P0 ;  /* 0x0000000200057211 */ /* 0x000fca00000f0eff */
[----:B------:R-:W4:Y:S04]  /*1810*/  LDG.E.U16 R27, desc[UR10][R4.64] ;  /* 0x0000000a041b7981 */ /* 0x000f28000c1e1500 */
[----:B0-----:R0:W4:Y:S02]  /*1820*/  LDG.E.U16 R20, desc[UR10][R10.64] ;  /* 0x0000000a0a147981 */ /* 0x001124000c1e1500 */
[----:B0-----:R-:W-:-:S04]  /*1830*/  LEA R10, P0, R16, R3, 0x1 ;  /* 0x00000003100a7211 */ /* 0x001fc800078008ff */
[----:B------:R-:W-:Y:S01]  /*1840*/  LEA.HI.X.SX32 R11, R16, R2, 0x1, P0 ;  /* 0x00000002100b7211 */ /* 0x000fe200000f0eff */
[----:B------:R-:W-:Y:S04]  /*1850*/  STL [R1+0xd4], R17 ;  /* 0x0000d41101007387 */ /* 0x000fe80000100800 */
[----:B------:R0:W-:Y:S04]  /*1860*/  STL [R1+0xa0], R24 ;  /* 0x0000a01801007387 */ /* 0x0001e80000100800 */
[----:B0-----:R0:W4:Y:S01]  /*1870*/  LDG.E.U16 R24, desc[UR10][R10.64] ;  /* 0x0000000a0a187981 */ /* 0x001122000c1e1500 */
[----:B------:R-:W-:-:S05]  /*1880*/  LEA R13, R9, R16, 0x2 ;  /* 0x00000010090d7211 */ /* 0x000fca00078e10ff */
[----:B------:R-:W-:-:S05]  /*1890*/  IMAD R15, R9, 0x4, R13 ;  /* 0x00000004090f7824 */ /* 0x000fca00078e020d */
[----:B------:R-:W-:-:S05]  /*18a0*/  LEA R14, R9, R15, 0x2 ;  /* 0x0000000f090e7211 */ /* 0x000fca00078e10ff */
[----:B------:R-:W-:Y:S01]  /*18b0*/  IMAD R8, R9, 0x4, R14 ;  /* 0x0000000409087824 */ /* 0x000fe200078e020e */
[----:B------:R-:W-:-:S04]  /*18c0*/  LEA R4, P0, R15, R3, 0x1 ;  /* 0x000000030f047211 */ /* 0x000fc800078008ff */
[----:B------:R-:W-:Y:S02]  /*18d0*/  LEA R7, R9, R8, 0x2 ;  /* 0x0000000809077211 */ /* 0x000fe400078e10ff */
[-C--:B------:R-:W-:Y:S01]  /*18e0*/  LEA.HI.X.SX32 R5, R15, R2.reuse, 0x1, P0 ;  /* 0x000000020f057211 */ /* 0x080fe200000f0eff */
[----:B------:R1:W-:Y:S01]  /*18f0*/  STL [R1+0xc0], R22 ;  /* 0x0000c01601007387 */ /* 0x0003e20000100800 */
[CC--:B0-----:R-:W-:Y:S01]  /*1900*/  LEA R10, P0, R14.reuse, R3.reuse, 0x1 ;  /* 0x000000030e0a7211 */ /* 0x0c1fe200078008ff */
[----:B------:R-:W-:Y:S01]  /*1910*/  IMAD R17, R9, 0x4, R7 ;  /* 0x0000000409117824 */ /* 0x000fe200078e0207 */
[----:B------:R-:W-:Y:S01]  /*1920*/  LEA R12, P1, R13, R3, 0x1 ;  /* 0x000000030d0c7211 */ /* 0x000fe200078208ff */
[----:B--2---:R0:W-:Y:S01]  /*1930*/  STL [R1+0x9c], R19 ;  /* 0x00009c1301007387 */ /* 0x0041e20000100800 */
[----:B------:R-:W-:Y:S02]  /*1940*/  LEA.HI.X.SX32 R11, R14, R2, 0x1, P0 ;  /* 0x000000020e0b7211 */ /* 0x000fe400000f0eff */
[----:B------:R-:W-:-:S02]  /*1950*/  LEA R0, R9, R17, 0x2 ;  /* 0x0000001109007211 */ /* 0x000fc400078e10ff */
[----:B------:R-:W-:Y:S01]  /*1960*/  LEA.HI.X.SX32 R13, R13, R2, 0x1, P1 ;  /* 0x000000020d0d7211 */ /* 0x000fe200008f0eff */
[----:B-1----:R-:W2:Y:S04]  /*1970*/  LDG.E.U16 R22, desc[UR10][R10.64] ;  /* 0x0000000a0a167981 */ /* 0x002ea8000c1e1500 */
[----:B------:R1:W-:Y:S01]  /*1980*/  STL [R1+0xbc], R18 ;  /* 0x0000bc1201007387 */ /* 0x0003e20000100800 */
[----:B------:R-:W-:-:S03]  /*1990*/  IMAD R16, R9, 0x4, R0 ;  /* 0x0000000409107824 */ /* 0x000fc600078e0200 */
[----:B0-----:R-:W2:Y:S04]  /*19a0*/  LDG.E.U16 R19, desc[UR10][R12.64] ;  /* 0x0000000a0c137981 */ /* 0x001ea8000c1e1500 */
[----:B-1----:R0:W2:Y:S02]  /*19b0*/  LDG.E.U16 R18, desc[UR10][R4.64] ;  /* 0x0000000a04127981 */ /* 0x0020a4000c1e1500 */
[----:B0-----:R-:W-:-:S04]  /*19c0*/  LEA R4, P0, R8, R3, 0x1 ;  /* 0x0000000308047211 */ /* 0x001fc800078008ff */
[-C--:B------:R-:W-:Y:S02]  /*19d0*/  LEA.HI.X.SX32 R5, R8, R2.reuse, 0x1, P0 ;  /* 0x0000000208057211 */ /* 0x080fe400000f0eff */
[-C--:B------:R-:W-:Y:S02]  /*19e0*/  LEA R10, P0, R17, R3.reuse, 0x1 ;  /* 0x00000003110a7211 */ /* 0x080fe400078008ff */
[----:B------:R-:W-:Y:S01]  /*19f0*/  LEA R12, P1, R7, R3, 0x1 ;  /* 0x00000003070c7211 */ /* 0x000fe200078208ff */
[----:B---3--:R-:W-:Y:S01]  /*1a00*/  STL [R1+0x90], R21 ;  /* 0x0000901501007387 */ /* 0x008fe20000100800 */
[----:B------:R-:W-:-:S03]  /*1a10*/  LEA.HI.X.SX32 R11, R17, R2, 0x1, P0 ;  /* 0x00000002110b7211 */ /* 0x000fc600000f0eff */
[----:B----4-:R0:W-:Y:S01]  /*1a20*/  STL [R1+0xac], R25 ;  /* 0x0000ac1901007387 */ /* 0x0101e20000100800 */
[----:B------:R-:W-:Y:S02]  /*1a30*/  LEA R6, R9, R16, 0x2 ;  /* 0x0000001009067211 */ /* 0x000fe400078e10ff */
[----:B------:R-:W-:Y:S01]  /*1a40*/  LEA.HI.X.SX32 R13, R7, R2, 0x1, P1 ;  /* 0x00000002070d7211 */ /* 0x000fe200008f0eff */
[----:B------:R1:W-:Y:S04]  /*1a50*/  STL [R1+0x8c], R23 ;  /* 0x00008c1701007387 */ /* 0x0003e80000100800 */
[----:B0-----:R0:W3:Y:S01]  /*1a60*/  LDG.E.U16 R25, desc[UR10][R4.64] ;  /* 0x0000000a04197981 */ /* 0x0010e2000c1e1500 */
[----:B------:R-:W-:-:S03]  /*1a70*/  IMAD R15, R9, 0x4, R6 ;  /* 0x00000004090f7824 */ /* 0x000fc600078e0206 */
[----:B-1----:R1:W4:Y:S04]  /*1a80*/  LDG.E.U16 R23, desc[UR10][R10.64] ;  /* 0x0000000a0a177981 */ /* 0x002328000c1e1500 */
[----:B------:R1:W4:Y:S01]  /*1a90*/  LDG.E.U16 R26, desc[UR10][R12.64] ;  /* 0x0000000a0c1a7981 */ /* 0x000322000c1e1500 */
[----:B0-----:R-:W-:-:S04]  /*1aa0*/  LEA R4, P0, R0, R3, 0x1 ;  /* 0x0000000300047211 */ /* 0x001fc800078008ff */
[-C--:B------:R-:W-:Y:S02]  /*1ab0*/  LEA.HI.X.SX32 R5, R0, R2.reuse, 0x1, P0 ;  /* 0x0000000200057211 */ /* 0x080fe400000f0eff */
[-C--:B-1----:R-:W-:Y:S01]  /*1ac0*/  LEA R10, P0, R16, R3.reuse, 0x1 ;  /* 0x00000003100a7211 */ /* 0x082fe200078008ff */
[----:B------:R-:W-:Y:S01]  /*1ad0*/  STL [R1+0xa8], R20 ;  /* 0x0000a81401007387 */ /* 0x000fe20000100800 */
[----:B------:R-:W-:Y:S02]  /*1ae0*/  LEA R12, P1, R6, R3, 0x1 ;  /* 0x00000003060c7211 */ /* 0x000fe400078208ff */
[-C--:B------:R-:W-:Y:S01]  /*1af0*/  LEA.HI.X.SX32 R11, R16, R2.reuse, 0x1, P0 ;  /* 0x00000002100b7211 */ /* 0x080fe200000f0eff */
[----:B------:R0:W-:Y:S01]  /*1b00*/  STL [R1+0x88], R27 ;  /* 0x0000881b01007387 */ /* 0x0001e20000100800 */
[----:B------:R-:W-:-:S05]  /*1b10*/  LEA.HI.X.SX32 R13, R6, R2, 0x1, P1 ;  /* 0x00000002060d7211 */ /* 0x000fca00008f0eff */
[----:B------:R-:W4:Y:S04]  /*1b20*/  LDG.E.U16 R28, desc[UR10][R12.64] ;  /* 0x0000000a0c1c7981 */ /* 0x000f28000c1e1500 */
[----:B0-----:R0:W4:Y:S02]  /*1b30*/  LDG.E.U16 R27, desc[UR10][R4.64] ;  /* 0x0000000a041b7981 */ /* 0x001124000c1e1500 */
[----:B0-----:R-:W-:-:S04]  /*1b40*/  LEA R4, P0, R15, R3, 0x1 ;  /* 0x000000030f047211 */ /* 0x001fc800078008ff */
[----:B------:R-:W-:-:S05]  /*1b50*/  LEA.HI.X.SX32 R5, R15, R2, 0x1, P0 ;  /* 0x000000020f057211 */ /* 0x000fca00000f0eff */
[----:B------:R-:W4:Y:S04]  /*1b60*/  LDG.E.U16 R29, desc[UR10][R4.64] ;  /* 0x0000000a041d7981 */ /* 0x000f28000c1e1500 */
[----:B------:R0:W-:Y:S04]  /*1b70*/  STL [R1+0x98], R24 ;  /* 0x0000981801007387 */ /* 0x0001e80000100800 */
[----:B0-----:R0:W4:Y:S01]  /*1b80*/  LDG.E.U16 R24, desc[UR10][R10.64] ;  /* 0x0000000a0a187981 */ /* 0x001122000c1e1500 */
[----:B------:R-:W-:-:S05]  /*1b90*/  LEA R14, R9, R15, 0x2 ;  /* 0x0000000f090e7211 */ /* 0x000fca00078e10ff */
[----:B------:R-:W-:Y:S01]  /*1ba0*/  IMAD R21, R9, 0x4, R14 ;  /* 0x0000000409157824 */ /* 0x000fe200078e020e */
[----:B0-----:R-:W-:-:S04]  /*1bb0*/  LEA R10, P0, R14, R3, 0x1 ;  /* 0x000000030e0a7211 */ /* 0x001fc800078008ff */
[----:B------:R-:W-:Y:S02]  /*1bc0*/  LEA R8, R9, R21, 0x2 ;  /* 0x0000001509087211 */ /* 0x000fe400078e10ff */
[-C--:B------:R-:W-:Y:S02]  /*1bd0*/  LEA.HI.X.SX32 R11, R14, R2.reuse, 0x1, P0 ;  /* 0x000000020e0b7211 */ /* 0x080fe400000f0eff */
[-C--:B------:R-:W-:Y:S01]  /*1be0*/  LEA R4, P0, R21, R3.reuse, 0x1 ;  /* 0x0000000315047211 */ /* 0x080fe200078008ff */
[----:B------:R-:W-:Y:S01]  /*1bf0*/  IMAD R7, R9, 0x4, R8 ;  /* 0x0000000409077824 */ /* 0x000fe200078e0208 */
[----:B------:R-:W-:Y:S02]  /*1c00*/  LEA R12, P1, R8, R3, 0x1 ;  /* 0x00000003080c7211 */ /* 0x000fe400078208ff */
[----:B------:R-:W-:Y:S02]  /*1c10*/  LEA.HI.X.SX32 R5, R21, R2, 0x1, P0 ;  /* 0x0000000215057211 */ /* 0x000fe400000f0eff */
[----:B------:R-:W-:-:S02]  /*1c20*/  LEA R20, R9, R7, 0x2 ;  /* 0x0000000709147211 */ /* 0x000fc400078e10ff */
[----:B------:R-:W-:Y:S01]  /*1c30*/  LEA.HI.X.SX32 R13, R8, R2, 0x1, P1 ;  /* 0x00000002080d7211 */ /* 0x000fe200008f0eff */
[----:B--2---:R-:W-:Y:S04]  /*1c40*/  STL [R1+0x84], R19 ;  /* 0x0000841301007387 */ /* 0x004fe80000100800 */
[----:B------:R-:W-:Y:S04]  /*1c50*/  STL [R1+0x94], R18 ;  /* 0x0000941201007387 */ /* 0x000fe80000100800 */
[----:B------:R0:W-:Y:S01]  /*1c60*/  STL [R1+0x78], R22 ;  /* 0x0000781601007387 */ /* 0x0001e20000100800 */
[----:B------:R-:W-:-:S03]  /*1c70*/  IMAD R0, R9, 0x4, R20 ;  /* 0x0000000409007824 */ /* 0x000fc600078e0214 */
[----:B0-----:R0:W2:Y:S02]  /*1c80*/  LDG.E.U16 R22, desc[UR10][R10.64] ;  /* 0x0000000a0a167981 */ /* 0x0010a4000c1e1500 */
[----:B0-----:R-:W-:-:S04]  /*1c90*/  LEA R10, P0, R7, R3, 0x1 ;  /* 0x00000003070a7211 */ /* 0x001fc800078008ff */
[----:B------:R-:W-:Y:S01]  /*1ca0*/  LEA.HI.X.SX32 R11, R7, R2, 0x1, P0 ;  /* 0x00000002070b7211 */ /* 0x000fe200000f0eff */
[----:B---3--:R0:W-:Y:S04]  /*1cb0*/  STL [R1+0x80], R25 ;  /* 0x0000801901007387 */ /* 0x0081e80000100800 */
[----:B0-----:R0:W3:Y:S04]  /*1cc0*/  LDG.E.U16 R25, desc[UR10][R4.64] ;  /* 0x0000000a04197981 */ /* 0x0010e8000c1e1500 */
[----:B----4-:R1:W-:Y:S01]  /*1cd0*/  STL [R1+0x74], R26 ;  /* 0x0000741a01007387 */ /* 0x0103e20000100800 */
[----:B0-----:R-:W-:-:S03]  /*1ce0*/  LEA R4, P0, R20, R3, 0x1 ;  /* 0x0000000314047211 */ /* 0x001fc600078008ff */
[----:B-1----:R0:W4:Y:S01]  /*1cf0*/  LDG.E.U16 R26, desc[UR10][R12.64] ;  /* 0x0000000a0c1a7981 */ /* 0x002122000c1e1500 */
[----:B------:R-:W-:-:S03]  /*1d00*/  LEA.HI.X.SX32 R5, R20, R2, 0x1, P0 ;  /* 0x0000000214057211 */ /* 0x000fc600000f0eff */
[----:B------:R1:W-:Y:S01]  /*1d10*/  STL [R1+0x7c], R23 ;  /* 0x00007c1701007387 */ /* 0x0003e20000100800 */
[----:B0-----:R-:W-:-:S03]  /*1d20*/  LEA R12, P0, R0, R3, 0x1 ;  /* 0x00000003000c7211 */ /* 0x001fc600078008ff */
[----:B------:R-:W-:Y:S01]  /*1d30*/  STL [R1+0x70], R27 ;  /* 0x0000701b01007387 */ /* 0x000fe20000100800 */
[----:B------:R-:W-:-:S03]  /*1d40*/  LEA.HI.X.SX32 R13, R0, R2, 0x1, P0 ;  /* 0x00000002000d7211 */ /* 0x000fc600000f0eff */
[----:B-1----:R0:W4:Y:S04]  /*1d50*/  LDG.E.U16 R23, desc[UR10][R10.64] ;  /* 0x0000000a0a177981 */ /* 0x002128000c1e1500 */
[----:B------:R1:W-:Y:S04]  /*1d60*/  STL [R1+0x6c], R24 ;  /* 0x00006c1801007387 */ /* 0x0003e80000100800 */
[----:B------:R-:W-:Y:S04]  /*1d70*/  STL [R1+0x68], R28 ;  /* 0x0000681c01007387 */ /* 0x000fe80000100800 */
[----:B------:R0:W-:Y:S04]  /*1d80*/  STL [R1+0x64], R29 ;  /* 0x0000641d01007387 */ /* 0x0001e80000100800 */
[----:B-1----:R1:W4:Y:S04]  /*1d90*/  LDG.E.U16 R24, desc[UR10][R4.64] ;  /* 0x0000000a04187981 */ /* 0x002328000c1e1500 */
[----:B0-----:R0:W4:Y:S01]  /*1da0*/  LDG.E.U16 R29, desc[UR10][R12.64] ;  /* 0x0000000a0c1d7981 */ /* 0x001122000c1e1500 */
[----:B------:R-:W-:-:S05]  /*1db0*/  LEA R17, R9, R0, 0x2 ;  /* 0x0000000009117211 */ /* 0x000fca00078e10ff */
[----:B------:R-:W-:Y:S01]  /*1dc0*/  IMAD R16, R9, 0x4, R17 ;  /* 0x0000000409107824 */ /* 0x000fe200078e0211 */
[----:B------:R-:W-:-:S04]  /*1dd0*/  LEA R10, P1, R17, R3, 0x1 ;  /* 0x00000003110a7211 */ /* 0x000fc800078208ff */
[----:B------:R-:W-:Y:S02]  /*1de0*/  LEA R6, R9, R16, 0x2 ;  /* 0x0000001009067211 */ /* 0x000fe400078e10ff */
[----:B-1----:R-:W-:-:S03]  /*1df0*/  LEA R4, P0, R16, R3, 0x1 ;  /* 0x0000000310047211 */ /* 0x002fc600078008ff */
[----:B------:R-:W-:Y:S01]  /*1e00*/  IMAD R19, R9, 0x4, R6 ;  /* 0x0000000409137824 */ /* 0x000fe200078e0206 */
[-C--:B------:R-:W-:Y:S02]  /*1e10*/  LEA.HI.X.SX32 R11, R17, R2.reuse, 0x1, P1 ;  /* 0x00000002110b7211 */ /* 0x080fe400008f0eff */
[-C--:B------:R-:W-:Y:S02]  /*1e20*/  LEA.HI.X.SX32 R5, R16, R2.reuse, 0x1, P0 ;  /* 0x0000000210057211 */ /* 0x080fe400000f0eff */
[C---:B0-----:R-:W-:Y:S02]  /*1e30*/  LEA R12, P0, R6.reuse, R3, 0x1 ;  /* 0x00000003060c7211 */ /* 0x041fe400078008ff */
[----:B------:R-:W-:Y:S02]  /*1e40*/  LEA R15, R9, R19, 0x2 ;  /* 0x00000013090f7211 */ /* 0x000fe400078e10ff */
[----:B------:R-:W-:Y:S01]  /*1e50*/  LEA.HI.X.SX32 R13, R6, R2, 0x1, P0 ;  /* 0x00000002060d7211 */ /* 0x000fe200000f0eff */
[----:B--2---:R0:W-:Y:S04]  /*1e60*/  STL [R1+0x60], R22 ;  /* 0x0000601601007387 */ /* 0x0041e80000100800 */
[----:B0-----:R0:W2:Y:S02]  /*1e70*/  LDG.E.U16 R22, desc[UR10][R10.64] ;  /* 0x0000000a0a167981 */ /* 0x0010a4000c1e1500 */
[----:B0-----:R-:W-:-:S04]  /*1e80*/  LEA R10, P0, R15, R3, 0x1 ;  /* 0x000000030f0a7211 */ /* 0x001fc800078008ff */
[----:B------:R-:W-:Y:S01]  /*1e90*/  LEA.HI.X.SX32 R11, R15, R2, 0x1, P0 ;  /* 0x000000020f0b7211 */ /* 0x000fe200000f0eff */
[----:B---3--:R-:W-:Y:S04]  /*1ea0*/  STL [R1+0x5c], R25 ;  /* 0x00005c1901007387 */ /* 0x008fe80000100800 */
[----:B----4-:R0:W-:Y:S04]  /*1eb0*/  STL [R1+0x58], R26 ;  /* 0x0000581a01007387 */ /* 0x0101e80000100800 */
[----:B0-----:R0:W3:Y:S04]  /*1ec0*/  LDG.E.U16 R26, desc[UR10][R4.64] ;  /* 0x0000000a041a7981 */ /* 0x0010e8000c1e1500 */
[----:B------:R-:W-:Y:S04]  /*1ed0*/  STL [R1+0x54], R23 ;  /* 0x0000541701007387 */ /* 0x000fe80000100800 */
[----:B------:R1:W-:Y:S04]  /*1ee0*/  STL [R1+0x50], R24 ;  /* 0x0000501801007387 */ /* 0x0003e80000100800 */
[----:B------:R4:W-:Y:S04]  /*1ef0*/  STL [R1+0x4c], R29 ;  /* 0x00004c1d01007387 */ /* 0x0009e80000100800 */
[----:B-1----:R1:W3:Y:S04]  /*1f00*/  LDG.E.U16 R24, desc[UR10][R12.64] ;  /* 0x0000000a0c187981 */ /* 0x0022e8000c1e1500 */
[----:B----4-:R4:W3:Y:S01]  /*1f10*/  LDG.E.U16 R29, desc[UR10][R10.64] ;  /* 0x0000000a0a1d7981 */ /* 0x0108e2000c1e1500 */
[----:B------:R-:W-:-:S05]  /*1f20*/  IMAD R18, R9, 0x4, R15 ;  /* 0x0000000409127824 */ /* 0x000fca00078e020f */
[----:B------:R-:W-:-:S05]  /*1f30*/  LEA R14, R9, R18, 0x2 ;  /* 0x00000012090e7211 */ /* 0x000fca00078e10ff */
[----:B------:R-:W-:-:S05]  /*1f40*/  IMAD R21, R9, 0x4, R14 ;  /* 0x0000000409157824 */ /* 0x000fca00078e020e */
[----:B------:R-:W-:-:S05]  /*1f50*/  LEA R8, R9, R21, 0x2 ;  /* 0x0000001509087211 */ /* 0x000fca00078e10ff */
[----:B------:R-:W-:Y:S01]  /*1f60*/  IMAD R7, R9, 0x4, R8 ;  /* 0x0000000409077824 */ /* 0x000fe200078e0208 */
[----:B0-----:R-:W-:-:S04]  /*1f70*/  LEA R4, P1, R14, R3, 0x1 ;  /* 0x000000030e047211 */ /* 0x001fc800078208ff */
[----:B------:R-:W-:Y:S02]  /*1f80*/  LEA R20, R9, R7, 0x2 ;  /* 0x0000000709147211 */ /* 0x000fe400078e10ff */
[----:B------:R-:W-:-:S03]  /*1f90*/  LEA.HI.X.SX32 R5, R14, R2, 0x1, P1 ;  /* 0x000000020e057211 */ /* 0x000fc600008f0eff */
[----:B------:R-:W-:Y:S01]  /*1fa0*/  IMAD R27, R9, 0x4, R20 ;  /* 0x00000004091b7824 */ /* 0x000fe200078e0214 */
[----:B------:R-:W-:-:S04]  /*1fb0*/  LEA R14, P0, R8, R3, 0x1 ;  /* 0x00000003080e7211 */ /* 0x000fc800078008ff */
[C---:B------:R-:W-:Y:S02]  /*1fc0*/  LEA R0, R9.reuse, R27, 0x2 ;  /* 0x0000001b09007211 */ /* 0x040fe400078e10ff */
[-C--:B------:R-:W-:Y:S02]  /*1fd0*/  LEA.HI.X.SX32 R15, R8, R2.reuse, 0x1, P0 ;  /* 0x00000002080f7211 */ /* 0x080fe400000f0eff */
[-C--:B-1----:R-:W-:Y:S02]  /*1fe0*/  LEA R12, P0, R20, R3.reuse, 0x1 ;  /* 0x00000003140c7211 */ /* 0x082fe400078008ff */
[----:B----4-:R-:W-:Y:S01]  /*1ff0*/  LEA R10, P1, R0, R3, 0x1 ;  /* 0x00000003000a7211 */ /* 0x010fe200078208ff */
[----:B--2---:R-:W-:Y:S01]  /*2000*/  STL [R1+0x48], R22 ;  /* 0x0000481601007387 */ /* 0x004fe20000100800 */
[-C--:B------:R-:W-:Y:S02]  /*2010*/  LEA.HI.X.SX32 R13, R20, R2.reuse, 0x1, P0 ;  /* 0x00000002140d7211 */ /* 0x080fe400000f0eff */
[----:B------:R-:W-:Y:S01]  /*2020*/  LEA.HI.X.SX32 R11, R0, R2, 0x1, P1 ;  /* 0x00000002000b7211 */ /* 0x000fe200008f0eff */
[----:B------:R0:W2:Y:S04]  /*2030*/  LDG.E.U16 R20, desc[UR10][R14.64] ;  /* 0x0000000a0e147981 */ /* 0x0000a8000c1e1500 */
[----:B---3--:R1:W-:Y:S04]  /*2040*/  STL [R1+0x44], R26 ;  /* 0x0000441a01007387 */ /* 0x0083e80000100800 */
[----:B-1----:R-:W3:Y:S04]  /*2050*/  LDG.E.U16 R26, desc[UR10][R4.64] ;  /* 0x0000000a041a7981 */ /* 0x002ee8000c1e1500 */
[----:B------:R1:W-:Y:S04]  /*2060*/  STL [R1+0x40], R24 ;  /* 0x0000401801007387 */ /* 0x0003e80000100800 */
[----:B------:R4:W-:Y:S04]  /*2070*/  STL [R1+0x3c], R29 ;  /* 0x00003c1d01007387 */ /* 0x0009e80000100800 */
[----:B-1----:R1:W2:Y:S04]  /*2080*/  LDG.E.U16 R24, desc[UR10][R12.64] ;  /* 0x0000000a0c187981 */ /* 0x0022a8000c1e1500 */
[----:B----4-:R4:W2:Y:S01]  /*2090*/  LDG.E.U16 R29, desc[UR10][R10.64] ;  /* 0x0000000a0a1d7981 */ /* 0x0108a2000c1e1500 */
[----:B------:R-:W-:-:S05]  /*20a0*/  IMAD R28, R9, 0x4, R0 ;  /* 0x00000004091c7824 */ /* 0x000fca00078e0200 */
[----:B------:R-:W-:-:S05]  /*20b0*/  LEA R16, R9, R28, 0x2 ;  /* 0x0000001c09107211 */ /* 0x000fca00078e10ff */
[----:B------:R-:W-:-:S05]  /*20c0*/  IMAD R25, R9, 0x4, R16 ;  /* 0x0000000409197824 */ /* 0x000fca00078e0210 */
[----:B------:R-:W-:Y:S02]  /*20d0*/  LEA R6, R9, R25, 0x2 ;  /* 0x0000001909067211 */ /* 0x000fe400078e10ff */
[----:B0-----:R-:W-:-:S03]  /*20e0*/  LEA R14, P0, R16, R3, 0x1 ;  /* 0x00000003100e7211 */ /* 0x001fc600078008ff */
[----:B------:R-:W-:Y:S01]  /*20f0*/  IMAD R23, R9, 0x4, R6 ;  /* 0x0000000409177824 */ /* 0x000fe200078e0206 */
[----:B------:R-:W-:-:S04]  /*2100*/  LEA.HI.X.SX32 R15, R16, R2, 0x1, P0 ;  /* 0x00000002100f7211 */ /* 0x000fc800000f0eff */
[----:B------:R-:W-:Y:S02]  /*2110*/  LEA R17, R9, R23, 0x2 ;  /* 0x0000001709117211 */ /* 0x000fe400078e10ff */
[CC--:B-1----:R-:W-:Y:S02]  /*2120*/  LEA R12, P0, R6.reuse, R3.reuse, 0x1 ;  /* 0x00000003060c7211 */ /* 0x0c2fe400078008ff */
[C---:B----4-:R-:W-:Y:S02]  /*2130*/  LEA R10, P1, R17.reuse, R3, 0x1 ;  /* 0x00000003110a7211 */ /* 0x050fe400078208ff */
[-C--:B------:R-:W-:Y:S02]  /*2140*/  LEA.HI.X.SX32 R13, R6, R2.reuse, 0x1, P0 ;  /* 0x00000002060d7211 */ /* 0x080fe400000f0eff */
[----:B------:R-:W-:Y:S01]  /*2150*/  LEA.HI.X.SX32 R11, R17, R2, 0x1, P1 ;  /* 0x00000002110b7211 */ /* 0x000fe200008f0eff */
[----:B---3--:R0:W-:Y:S04]  /*2160*/  STL [R1+0x38], R26 ;  /* 0x0000381a01007387 */ /* 0x0081e80000100800 */
[----:B--2---:R-:W-:Y:S04]  /*2170*/  STL [R1+0x34], R20 ;  /* 0x0000341401007387 */ /* 0x004fe80000100800 */
[----:B0-----:R0:W2:Y:S04]  /*2180*/  LDG.E.U16 R26, desc[UR10][R14.64] ;  /* 0x0000000a0e1a7981 */ /* 0x0010a8000c1e1500 */
[----:B------:R1:W-:Y:S04]  /*2190*/  STL [R1+0x30], R24 ;  /* 0x0000301801007387 */ /* 0x0003e80000100800 */
[----:B------:R3:W-:Y:S04]  /*21a0*/  STL [R1+0x2c], R29 ;  /* 0x00002c1d01007387 */ /* 0x0007e80000100800 */
[----:B-1----:R-:W4:Y:S04]  /*21b0*/  LDG.E.U16 R24, desc[UR10][R12.64] ;  /* 0x0000000a0c187981 */ /* 0x002f28000c1e1500 */
[----:B---3--:R1:W3:Y:S01]  /*21c0*/  LDG.E.U16 R29, desc[UR10][R10.64] ;  /* 0x0000000a0a1d7981 */ /* 0x0082e2000c1e1500 */
[----:B------:R-:W-:-:S05]  /*21d0*/  IMAD R22, R9, 0x4, R17 ;  /* 0x0000000409167824 */ /* 0x000fca00078e0211 */
[----:B------:R-:W-:-:S05]  /*21e0*/  LEA R8, R9, R22, 0x2 ;  /* 0x0000001609087211 */ /* 0x000fca00078e10ff */
[----:B------:R-:W-:Y:S01]  /*21f0*/  IMAD R5, R9, 0x4, R8 ;  /* 0x0000000409057824 */ /* 0x000fe200078e0208 */
[----:B0-----:R-:W-:-:S04]  /*2200*/  LEA R14, P0, R8, R3, 0x1 ;  /* 0x00000003080e7211 */ /* 0x001fc800078008ff */
[----:B------:R-:W-:Y:S02]  /*2210*/  LEA R0, R9, R5, 0x2 ;  /* 0x0000000509007211 */ /* 0x000fe400078e10ff */
[----:B------:R-:W-:Y:S02]  /*2220*/  LEA.HI.X.SX32 R15, R8, R2, 0x1, P0 ;  /* 0x00000002080f7211 */ /* 0x000fe400000f0eff */
[----:B-1----:R-:W-:-:S04]  /*2230*/  LEA R10, P0, R0, R3, 0x1 ;  /* 0x00000003000a7211 */ /* 0x002fc800078008ff */
[----:B------:R-:W-:Y:S01]  /*2240*/  LEA.HI.X.SX32 R11, R0, R2, 0x1, P0 ;  /* 0x00000002000b7211 */ /* 0x000fe200000f0eff */
[----:B--2---:R0:W-:Y:S04]  /*2250*/  STL [R1+0x28], R26 ;  /* 0x0000281a01007387 */ /* 0x0041e80000100800 */
[----:B0-----:R0:W2:Y:S04]  /*2260*/  LDG.E.U16 R26, desc[UR10][R14.64] ;  /* 0x0000000a0e1a7981 */ /* 0x0010a8000c1e1500 */
[----:B----4-:R-:W-:Y:S04]  /*2270*/  STL [R1+0x24], R24 ;  /* 0x0000241801007387 */ /* 0x010fe80000100800 */
[----:B---3--:R1:W-:Y:S04]  /*2280*/  STL [R1+0x20], R29 ;  /* 0x0000201d01007387 */ /* 0x0083e80000100800 */
[----:B-1----:R-:W3:Y:S01]  /*2290*/  LDG.E.U16 R29, desc[UR10][R10.64] ;  /* 0x0000000a0a1d7981 */ /* 0x002ee2000c1e1500 */
[----:B------:R-:W-:-:S05]  /*22a0*/  IMAD R4, R9, 0x4, R0 ;  /* 0x0000000409047824 */ /* 0x000fca00078e0200 */
[----:B------:R-:W-:-:S05]  /*22b0*/  LEA R16, R9, R4, 0x2 ;  /* 0x0000000409107211 */ /* 0x000fca00078e10ff */
[----:B------:R-:W-:Y:S01]  /*22c0*/  IMAD R6, R9, 0x4, R16 ;  /* 0x0000000409067824 */ /* 0x000fe200078e0210 */
[----:B------:R-:W-:-:S04]  /*22d0*/  LEA R12, P1, R16, R3, 0x1 ;  /* 0x00000003100c7211 */ /* 0x000fc800078208ff */
[----:B------:R-:W-:-:S04]  /*22e0*/  LEA R20, R9, R6, 0x2 ;  /* 0x0000000609147211 */ /* 0x000fc800078e10ff */
[----:B0-----:R-:W-:Y:S02]  /*22f0*/  LEA R14, P0, R20, R3, 0x1 ;  /* 0x00000003140e7211 */ /* 0x001fe400078008ff */
[-C--:B------:R-:W-:Y:S02]  /*2300*/  LEA.HI.X.SX32 R13, R16, R2.reuse, 0x1, P1 ;  /* 0x00000002100d7211 */ /* 0x080fe400008f0eff */
[----:B------:R-:W-:Y:S01]  /*2310*/  LEA.HI.X.SX32 R15, R20, R2, 0x1, P0 ;  /* 0x00000002140f7211 */ /* 0x000fe200000f0eff */
[C---:B------:R-:W-:Y:S02]  /*2320*/  IMAD R8, R9.reuse, 0x4, R20 ;  /* 0x0000000409087824 */ /* 0x040fe400078e0214 */
[----:B------:R0:W4:Y:S04]  /*2330*/  LDG.E.U16 R20, desc[UR10][R12.64] ;  /* 0x0000000a0c147981 */ /* 0x000128000c1e1500 */
[----:B--2---:R-:W-:Y:S04]  /*2340*/  STL [R1+0x1c], R26 ;  /* 0x00001c1a01007387 */ /* 0x004fe80000100800 */
[----:B---3--:R1:W-:Y:S04]  /*2350*/  STL [R1+0x18], R29 ;  /* 0x0000181d01007387 */ /* 0x0083e80000100800 */
[----:B-1----:R-:W2:Y:S01]  /*2360*/  LDG.E.U16 R29, desc[UR10][R14.64] ;  /* 0x0000000a0e1d7981 */ /* 0x002ea2000c1e1500 */
[----:B------:R-:W-:-:S05]  /*2370*/  LEA R17, R9, R8, 0x2 ;  /* 0x0000000809117211 */ /* 0x000fca00078e10ff */
[----:B------:R-:W-:Y:S01]  /*2380*/  IMAD R0, R9, 0x4, R17 ;  /* 0x0000000409007824 */ /* 0x000fe200078e0211 */
[----:B------:R-:W-:-:S04]  /*2390*/  LEA R16, P0, R17, R3, 0x1 ;  /* 0x0000000311107211 */ /* 0x000fc800078008ff */
[----:B------:R-:W-:-:S04]  /*23a0*/  LEA R24, R9, R0, 0x2 ;  /* 0x0000000009187211 */ /* 0x000fc800078e10ff */
[C---:B0-----:R-:W-:Y:S02]  /*23b0*/  LEA R12, P1, R24.reuse, R3, 0x1 ;  /* 0x00000003180c7211 */ /* 0x041fe400078208ff */
[-C--:B------:R-:W-:Y:S02]  /*23c0*/  LEA.HI.X.SX32 R17, R17, R2.reuse, 0x1, P0 ;  /* 0x0000000211117211 */ /* 0x080fe400000f0eff */
[----:B------:R-:W-:Y:S01]  /*23d0*/  LEA.HI.X.SX32 R13, R24, R2, 0x1, P1 ;  /* 0x00000002180d7211 */ /* 0x000fe200008f0eff */
[C---:B------:R-:W-:Y:S01]  /*23e0*/  IMAD R10, R9.reuse, 0x4, R24 ;  /* 0x00000004090a7824 */ /* 0x040fe200078e0218 */
[----:B----4-:R-:W-:Y:S04]  /*23f0*/  STL [R1+0x14], R20 ;  /* 0x0000141401007387 */ /* 0x010fe80000100800 */
[----:B------:R-:W3:Y:S04]  /*2400*/  LDG.E.U16 R24, desc[UR10][R16.64] ;  /* 0x0000000a10187981 */ /* 0x000ee8000c1e1500 */
[----:B--2---:R0:W-:Y:S04]  /*2410*/  STL [R1+0x10], R29 ;  /* 0x0000101d01007387 */ /* 0x0041e80000100800 */
[----:B0-----:R0:W2:Y:S01]  /*2420*/  LDG.E.U16 R29, desc[UR10][R12.64] ;  /* 0x0000000a0c1d7981 */ /* 0x0010a2000c1e1500 */
[----:B------:R-:W-:-:S04]  /*2430*/  LEA R26, R9, R10, 0x2 ;  /* 0x0000000a091a7211 */ /* 0x000fc800078e10ff */
[----:B------:R-:W-:-:S04]  /*2440*/  LEA R14, P0, R26, R3, 0x1 ;  /* 0x000000031a0e7211 */ /* 0x000fc800078008ff */
[----:B------:R-:W-:Y:S02]  /*2450*/  LEA.HI.X.SX32 R15, R26, R2, 0x1, P0 ;  /* 0x000000021a0f7211 */ /* 0x000fe400000f0eff */
[----:B0-----:R-:W-:-:S04]  /*2460*/  LEA R12, P0, R19, R3, 0x1 ;  /* 0x00000003130c7211 */ /* 0x001fc800078008ff */
[----:B------:R-:W-:Y:S01]  /*2470*/  LEA.HI.X.SX32 R13, R19, R2, 0x1, P0 ;  /* 0x00000002130d7211 */ /* 0x000fe200000f0eff */
[----:B---3--:R-:W-:Y:S01]  /*2480*/  STL [R1+0xc], R24 ;  /* 0x00000c1801007387 */ /* 0x008fe20000100800 */
[----:B------:R-:W-:-:S03]  /*2490*/  IMAD R11, R9, 0x4, R26 ;  /* 0x00000004090b7824 */ /* 0x000fc600078e021a */
[----:B------:R0:W3:Y:S04]  /*24a0*/  LDG.E.U16 R26, desc[UR10][R14.64] ;  /* 0x0000000a0e1a7981 */ /* 0x0000e8000c1e1500 */
[----:B--2---:R1:W-:Y:S04]  /*24b0*/  STL [R1+0x8], R29 ;  /* 0x0000081d01007387 */ /* 0x0043e80000100800 */
[----:B-1----:R-:W2:Y:S01]  /*24c0*/  LDG.E.U16 R29, desc[UR10][R12.64] ;  /* 0x0000000a0c1d7981 */ /* 0x002ea2000c1e1500 */
[----:B------:R-:W-:-:S04]  /*24d0*/  LEA R20, R9, R11, 0x2 ;  /* 0x0000000b09147211 */ /* 0x000fc800078e10ff */
[----:B------:R-:W-:-:S04]  /*24e0*/  LEA R16, P1, R20, R3, 0x1 ;  /* 0x0000000314107211 */ /* 0x000fc800078208ff */
[----:B------:R-:W-:Y:S02]  /*24f0*/  LEA.HI.X.SX32 R17, R20, R2, 0x1, P1 ;  /* 0x0000000214117211 */ /* 0x000fe400008f0eff */
[----:B0-----:R-:W-:-:S03]  /*2500*/  LEA R14, P1, R18, R3, 0x1 ;  /* 0x00000003120e7211 */ /* 0x001fc600078208ff */
[----:B------:R0:W4:Y:S01]  /*2510*/  LDG.E.U16 R24, desc[UR10][R16.64] ;  /* 0x0000000a10187981 */ /* 0x000122000c1e1500 */
[----:B------:R-:W-:-:S03]  /*2520*/  LEA.HI.X.SX32 R15, R18, R2, 0x1, P1 ;  /* 0x00000002120f7211 */ /* 0x000fc600008f0eff */
[----:B--2---:R1:W-:Y:S04]  /*2530*/  STL [R1+0x1534], R29 ;  /* 0x0015341d01007387 */ /* 0x0043e80000100800 */
[----:B-1----:R-:W2:Y:S04]  /*2540*/  LDL.LU R29, [R1+0x114] ;  /* 0x00011400011d7983 */ /* 0x002ea80000300800 */
[----:B---3--:R1:W-:Y:S04]  /*2550*/  STL [R1+0x4], R26 ;  /* 0x0000041a01007387 */ /* 0x0083e80000100800 */
[----:B-1----:R1:W3:Y:S01]  /*2560*/  LDG.E.U16 R26, desc[UR10][R14.64] ;  /* 0x0000000a0e1a7981 */ /* 0x0022e2000c1e1500 */
[----:B0-----:R-:W-:-:S02]  /*2570*/  LEA R16, P0, R21, R3, 0x1 ;  /* 0x0000000315107211 */ /* 0x001fc400078008ff */
[----:B------:R-:W-:Y:S02]  /*2580*/  LEA R18, P1, R7, R3, 0x1 ;  /* 0x0000000307127211 */ /* 0x000fe400078208ff */
[-C--:B------:R-:W-:Y:S02]  /*2590*/  LEA.HI.X.SX32 R17, R21, R2.reuse, 0x1, P0 ;  /* 0x0000000215117211 */ /* 0x080fe400000f0eff */
[----:B------:R-:W-:-:S05]  /*25a0*/  LEA.HI.X.SX32 R19, R7, R2, 0x1, P1 ;  /* 0x0000000207137211 */ /* 0x000fca00008f0eff */
[----:B------:R-:W2:Y:S01]  /*25b0*/  LDG.E.U16 R18, desc[UR10][R18.64] ;  /* 0x0000000a12127981 */ /* 0x000ea2000c1e1500 */
[----:B------:R-:W-:Y:S01]  /*25c0*/  LEA R12, P0, R27, R3, 0x1 ;  /* 0x000000031b0c7211 */ /* 0x000fe200078008ff */
[----:B------:R-:W-:-:S03]  /*25d0*/  IMAD R20, R9, 0x4, R20 ;  /* 0x0000000409147824 */ /* 0x000fc600078e0214 */
[----:B------:R-:W-:Y:S02]  /*25e0*/  LEA.HI.X.SX32 R13, R27, R2, 0x1, P0 ;  /* 0x000000021b0d7211 */ /* 0x000fe400000f0eff */
[----:B-1----:R-:W-:-:S03]  /*25f0*/  LEA R14, P0, R28, R3, 0x1 ;  /* 0x000000031c0e7211 */ /* 0x002fc600078008ff */
[----:B------:R-:W2:Y:S01]  /*2600*/  LDG.E.U16 R7, desc[UR10][R12.64] ;  /* 0x0000000a0c077981 */ /* 0x000ea2000c1e1500 */
[----:B------:R-:W-:-:S05]  /*2610*/  LEA.HI.X.SX32 R15, R28, R2, 0x1, P0 ;  /* 0x000000021c0f7211 */ /* 0x000fca00000f0eff */
[----:B------:R0:W2:Y:S04]  /*2620*/  LDG.E.U16 R9, desc[UR10][R14.64] ;  /* 0x0000000a0e097981 */ /* 0x0000a8000c1e1500 */
[----:B---3--:R1:W-:Y:S04]  /*2630*/  STL [R1+0x1538], R26 ;  /* 0x0015381a01007387 */ /* 0x0083e80000100800 */
[----:B-1----:R-:W3:Y:S04]  /*2640*/  LDL.LU R26, [R1+0x190] ;  /* 0x00019000011a7983 */ /* 0x002ee80000300800 */
[----:B----4-:R1:W-:Y:S04]  /*2650*/  STL [R1], R24 ;  /* 0x0000001801007387 */ /* 0x0103e80000100800 */
[----:B-1----:R1:W4:Y:S01]  /*2660*/  LDG.E.U16 R24, desc[UR10][R16.64] ;  /* 0x0000000a10187981 */ /* 0x002322000c1e1500 */
[----:B0-----:R-:W-:-:S02]  /*2670*/  LEA R14, P0, R23, R3, 0x1 ;  /* 0x00000003170e7211 */ /* 0x001fc400078008ff */
[----:B-1----:R-:W-:-:S04]  /*2680*/  LEA R16, P1, R25, R3, 0x1 ;  /* 0x0000000319107211 */ /* 0x002fc800078208ff */
[-C--:B------:R-:W-:Y:S02]  /*2690*/  LEA.HI.X.SX32 R17, R25, R2.reuse, 0x1, P1 ;  /* 0x0000000219117211 */ /* 0x080fe400008f0eff */
[C---:B------:R-:W-:Y:S02]  /*26a0*/  LEA R12, P1, R20.reuse, R3, 0x1 ;  /* 0x00000003140c7211 */ /* 0x040fe400078208ff */
[-C--:B------:R-:W-:Y:S01]  /*26b0*/  LEA.HI.X.SX32 R15, R23, R2.reuse, 0x1, P0 ;  /* 0x00000002170f7211 */ /* 0x080fe200000f0eff */
[----:B------:R0:W3:Y:S01]  /*26c0*/  LDG.E.U16 R19, desc[UR10][R16.64] ;  /* 0x0000000a10137981 */ /* 0x0000e2000c1e1500 */
[----:B------:R-:W-:-:S05]  /*26d0*/  LEA.HI.X.SX32 R13, R20, R2, 0x1, P1 ;  /* 0x00000002140d7211 */ /* 0x000fca00008f0eff */
[----:B------:R1:W3:Y:S01]  /*26e0*/  LDG.E.U16 R23, desc[UR10][R12.64] ;  /* 0x0000000a0c177981 */ /* 0x0002e2000c1e1500 */
[CC--:B0-----:R-:W-:Y:S02]  /*26f0*/  LEA R16, P1, R22.reuse, R3.reuse, 0x1 ;  /* 0x0000000316107211 */ /* 0x0c1fe400078208ff */
[CC--:B-1----:R-:W-:Y:S02]  /*2700*/  LEA R12, P0, R5.reuse, R3.reuse, 0x1 ;  /* 0x00000003050c7211 */ /* 0x0c2fe400078008ff */
[-C--:B------:R-:W-:Y:S02]  /*2710*/  LEA.HI.X.SX32 R17, R22, R2.reuse, 0x1, P1 ;  /* 0x0000000216117211 */ /* 0x080fe400008f0eff */
[----:B------:R0:W3:Y:S01]  /*2720*/  LDG.E.U16 R22, desc[UR10][R14.64] ;  /* 0x0000000a0e167981 */ /* 0x0000e2000c1e1500 */
[----:B------:R-:W-:Y:S02]  /*2730*/  LEA.HI.X.SX32 R13, R5, R2, 0x1, P0 ;  /* 0x00000002050d7211 */ /* 0x000fe400000f0eff */
[-C--:B------:R-:W-:Y:S01]  /*2740*/  LEA R20, P0, R6, R3.reuse, 0x1 ;  /* 0x0000000306147211 */ /* 0x080fe200078008ff */
[----:B------:R-:W3:Y:S01]  /*2750*/  LDG.E.U16 R25, desc[UR10][R16.64] ;  /* 0x0000000a10197981 */ /* 0x000ee2000c1e1500 */
[----:B0-----:R-:W-:-:S02]  /*2760*/  LEA R14, P1, R4, R3, 0x1 ;  /* 0x00000003040e7211 */ /* 0x001fc400078208ff */
[-C--:B------:R-:W-:Y:S02]  /*2770*/  LEA.HI.X.SX32 R21, R6, R2.reuse, 0x1, P0 ;  /* 0x0000000206157211 */ /* 0x080fe400000f0eff */
[----:B------:R-:W-:Y:S01]  /*2780*/  LEA.HI.X.SX32 R15, R4, R2, 0x1, P1 ;  /* 0x00000002040f7211 */ /* 0x000fe200008f0eff */
[----:B------:R0:W3:Y:S01]  /*2790*/  LDG.E.U16 R6, desc[UR10][R12.64] ;  /* 0x0000000a0c067981 */ /* 0x0000e2000c1e1500 */
[----:B------:R-:W-:-:S03]  /*27a0*/  LEA R4, P0, R8, R3, 0x1 ;  /* 0x0000000308047211 */ /* 0x000fc600078008ff */
[----:B------:R1:W3:Y:S01]  /*27b0*/  LDG.E.U16 R27, desc[UR10][R14.64] ;  /* 0x0000000a0e1b7981 */ /* 0x0002e2000c1e1500 */
[----:B------:R-:W-:-:S03]  /*27c0*/  LEA.HI.X.SX32 R5, R8, R2, 0x1, P0 ;  /* 0x0000000208057211 */ /* 0x000fc600000f0eff */
[----:B------:R2:W3:Y:S01]  /*27d0*/  LDG.E.U16 R20, desc[UR10][R20.64] ;  /* 0x0000000a14147981 */ /* 0x0004e2000c1e1500 */
[----:B0-----:R-:W-:-:S03]  /*27e0*/  LEA R12, P1, R0, R3, 0x1 ;  /* 0x00000003000c7211 */ /* 0x001fc600078208ff */
[----:B------:R-:W3:Y:S01]  /*27f0*/  LDG.E.U16 R4, desc[UR10][R4.64] ;  /* 0x0000000a04047981 */ /* 0x000ee2000c1e1500 */
[-C--:B-1----:R-:W-:Y:S02]  /*2800*/  LEA R14, P0, R10, R3.reuse, 0x1 ;  /* 0x000000030a0e7211 */ /* 0x082fe400078008ff */
[-C--:B------:R-:W-:Y:S02]  /*2810*/  LEA.HI.X.SX32 R13, R0, R2.reuse, 0x1, P1 ;  /* 0x00000002000d7211 */ /* 0x080fe400008f0eff */
[C---:B------:R-:W-:Y:S02]  /*2820*/  LEA R16, P1, R11.reuse, R3, 0x1 ;  /* 0x000000030b107211 */ /* 0x040fe400078208ff */
[-C--:B------:R-:W-:Y:S01]  /*2830*/  LEA.HI.X.SX32 R15, R10, R2.reuse, 0x1, P0 ;  /* 0x000000020a0f7211 */ /* 0x080fe200000f0eff */
[----:B------:R0:W3:Y:S01]  /*2840*/  LDG.E.U16 R12, desc[UR10][R12.64] ;  /* 0x0000000a0c0c7981 */ /* 0x0000e2000c1e1500 */
[----:B------:R-:W-:-:S03]  /*2850*/  LEA.HI.X.SX32 R17, R11, R2, 0x1, P1 ;  /* 0x000000020b117211 */ /* 0x000fc600008f0eff */
[----:B------:R-:W3:Y:S04]  /*2860*/  LDG.E.U16 R14, desc[UR10][R14.64] ;  /* 0x0000000a0e0e7981 */ /* 0x000ee8000c1e1500 */
[----:B------:R-:W3:Y:S04]  /*2870*/  LDG.E.U16 R16, desc[UR10][R16.64] ;  /* 0x0000000a10107981 */ /* 0x000ee8000c1e1500 */
[----:B----4-:R1:W-:Y:S04]  /*2880*/  STL [R1+0x153c], R24 ;  /* 0x00153c1801007387 */ /* 0x0103e80000100800 */
[----:B-1----:R-:W4:Y:S04]  /*2890*/  LDL.LU R24, [R1+0x110] ;  /* 0x0001100001187983 */ /* 0x002f280000300800 */
[----:B--2---:R1:W-:Y:S04]  /*28a0*/  STL [R1+0x1540], R18 ;  /* 0x0015401201007387 */ /* 0x0043e80000100800 */
[----:B-1----:R-:W2:Y:S04]  /*28b0*/  LDL.LU R18, [R1+0x120] ;  /* 0x0001200001127983 */ /* 0x002ea80000300800 */
[----:B------:R-:W2:Y:S01]  /*28c0*/  LDL.LU R28, [R1+0x194] ;  /* 0x00019400011c7983 */ /* 0x000ea20000300800 */
[----:B------:R-:W1:Y:S01]  /*28d0*/  S2R R21, SR_TID.X ;  /* 0x0000000000157919 */ /* 0x000e620000002100 */
[----:B------:R-:W0:Y:S02]  /*28e0*/  S2UR UR6, SR_CgaCtaId ;  /* 0x00000000000679c3 */ /* 0x000e240000008800 */
[----:B------:R0:W-:Y:S04]  /*28f0*/  STL [R1+0x1544], R7 ;  /* 0x0015440701007387 */ /* 0x0001e80000100800 */
[----:B0-----:R-:W4:Y:S04]  /*2900*/  LDL.LU R7, [R1+0x124] ;  /* 0x0001240001077983 */ /* 0x001f280000300800 */
[----:B------:R0:W-:Y:S04]  /*2910*/  STL [R1+0x1548], R9 ;  /* 0x0015480901007387 */ /* 0x0001e80000100800 */
[----:B0-----:R-:W4:Y:S04]  /*2920*/  LDL.LU R9, [R1+0x130] ;  /* 0x0001300001097983 */ /* 0x001f280000300800 */
[----:B---3--:R0:W-:Y:S01]  /*2930*/  STL [R1+0x154c], R19 ;  /* 0x00154c1301007387 */ /* 0x0081e20000100800 */
[----:B-1----:R-:W-:-:S03]  /*2940*/  SHF.R.S32.HI R2, RZ, 0x6, R21 ;  /* 0x00000006ff027819 */ /* 0x002fc60000011415 */
[----:B0-----:R-:W3:Y:S04]  /*2950*/  LDL.LU R19, [R1+0x134] ;  /* 0x0001340001137983 */ /* 0x001ee80000300800 */
[----:B------:R0:W-:Y:S01]  /*2960*/  STL [R1+0x1550], R23 ;  /* 0x0015501701007387 */ /* 0x0001e20000100800 */
[----:B------:R-:W-:-:S03]  /*2970*/  LOP3.LUT R13, R21, 0x3f, RZ, 0xc0, !PT ;  /* 0x0000003f150d7812 */ /* 0x000fc600078ec0ff */
[----:B0-----:R-:W3:Y:S04]  /*2980*/  LDL.LU R23, [R1+0x140] ;  /* 0x0001400001177983 */ /* 0x001ee80000300800 */
[----:B------:R0:W-:Y:S01]  /*2990*/  STL [R1+0x1554], R22 ;  /* 0x0015541601007387 */ /* 0x0001e20000100800 */
[----:B------:R-:W-:-:S03]  /*29a0*/  UMOV UR4, 0x400 ;  /* 0x0000040000047882 */ /* 0x000fc60000000000 */
[----:B0-----:R-:W3:Y:S04]  /*29b0*/  LDL.LU R22, [R1+0x144] ;  /* 0x0001440001167983 */ /* 0x001ee80000300800 */
[----:B------:R0:W-:Y:S01]  /*29c0*/  STL [R1+0x1558], R25 ;  /* 0x0015581901007387 */ /* 0x0001e20000100800 */
[----:B------:R-:W-:Y:S01]  /*29d0*/  ULEA UR6, UR6, UR4, 0x18 ;  /* 0x0000000406067291 */ /* 0x000fe2000f8ec0ff */
[----:B------:R-:W-:Y:S02]  /*29e0*/  SGXT R2, R2, 0x1 ;  /* 0x000000010202781a */ /* 0x000fe40000000200 */
[----:B0-----:R-:W3:Y:S04]  /*29f0*/  LDL.LU R25, [R1+0x150] ;  /* 0x0001500001197983 */ /* 0x001ee80000300800 */
[----:B------:R0:W-:Y:S01]  /*2a00*/  STL [R1+0x155c], R6 ;  /* 0x00155c0601007387 */ /* 0x0001e20000100800 */
[----:B------:R-:W-:-:S03]  /*2a10*/  SHF.L.U32 R0, R13, 0x1, RZ ;  /* 0x000000010d007819 */ /* 0x000fc600000006ff */
[----:B0-----:R-:W3:Y:S04]  /*2a20*/  LDL.LU R6, [R1+0x154] ;  /* 0x0001540001067983 */ /* 0x001ee80000300800 */
[----:B------:R0:W-:Y:S01]  /*2a30*/  STL [R1+0x1560], R27 ;  /* 0x0015601b01007387 */ /* 0x0001e20000100800 */
[----:B------:R-:W-:-:S03]  /*2a40*/  LOP3.LUT R0, R0, 0x90, R2, 0x78, !PT ;  /* 0x0000009000007812 */ /* 0x000fc600078e7802 */
[----:B0-----:R-:W3:Y:S04]  /*2a50*/  LDL.LU R27, [R1+0x160] ;  /* 0x00016000011b7983 */ /* 0x001ee80000300800 */
[----:B------:R-:W3:Y:S04]  /*2a60*/  LDL.LU R8, [R1+0x164] ;  /* 0x0001640001087983 */ /* 0x000ee80000300800 */
[----:B------:R0:W-:Y:S04]  /*2a70*/  STL [R1+0x1564], R20 ;  /* 0x0015641401007387 */ /* 0x0001e80000100800 */
[----:B0-----:R-:W3:Y:S04]  /*2a80*/  LDL.LU R20, [R1+0x170] ;  /* 0x0001700001147983 */ /* 0x001ee80000300800 */
[----:B------:R-:W3:Y:S04]  /*2a90*/  LDL.LU R3, [R1+0x174] ;  /* 0x0001740001037983 */ /* 0x000ee80000300800 */
[----:B------:R-:W3:Y:S04]  /*2aa0*/  LDL.LU R10, [R1+0x180] ;  /* 0x00018000010a7983 */ /* 0x000ee80000300800 */
[----:B------:R-:W3:Y:S04]  /*2ab0*/  LDL.LU R5, [R1+0x184] ;  /* 0x0001840001057983 */ /* 0x000ee80000300800 */
[----:B------:R-:W-:Y:S04]  /*2ac0*/  STL [R1+0x1568], R4 ;  /* 0x0015680401007387 */ /* 0x000fe80000100800 */
[----:B------:R-:W-:Y:S04]  /*2ad0*/  STL [R1+0x156c], R12 ;  /* 0x00156c0c01007387 */ /* 0x000fe80000100800 */
[----:B------:R-:W-:Y:S04]  /*2ae0*/  STL [R1+0x1570], R14 ;  /* 0x0015700e01007387 */ /* 0x000fe80000100800 */
[----:B------:R-:W-:Y:S04]  /*2af0*/  STL [R1+0x1574], R16 ;  /* 0x0015741001007387 */ /* 0x000fe80000100800 */
[----:B------:R-:W-:Y:S04]  /*2b00*/  STL [R1+0x1578], R21 ;  /* 0x0015781501007387 */ /* 0x000fe80000100800 */
[----:B------:R-:W-:Y:S04]  /*2b10*/  STL [R1+0x157c], R13 ;  /* 0x00157c0d01007387 */ /* 0x000fe80000100800 */
[----:B------:R-:W-:Y:S04]  /*2b20*/  STS.U16 [R0+UR6+0x10200], R26 ;  /* 0x0102001a00007988 */ /* 0x000fe80008000406 */
[----:B------:R-:W-:Y:S04]  /*2b30*/  STS.U16 [R0+UR6+0x12000], R29 ;  /* 0x0120001d00007988 */ /* 0x000fe80008000406 */
[----:B--2---:R0:W-:Y:S04]  /*2b40*/  STS.U16 [R0+UR6+0x10000], R28 ;  /* 0x0100001c00007988 */ /* 0x0041e80008000406 */
[----:B0-----:R-:W2:Y:S04]  /*2b50*/  LDL.LU R28, [R1+0x104] ;  /* 0x00010400011c7983 */ /* 0x001ea80000300800 */
[----:B------:R-:W2:Y:S04]  /*2b60*/  LDL.LU R26, [R1+0x100] ;  /* 0x00010000011a7983 */ /* 0x000ea80000300800 */
        /* <DEDUP_REMOVED lines=10> */
[----:B------:R0:W-:Y:S04]  /*2c10*/  STS.U16 [R0+UR6+0x11e00], R18 ;  /* 0x011e001200007988 */ /* 0x0001e80008000406 */
[----:B------:R-:W2:Y:S04]  /*2c20*/  LDL.LU R4, [R1+0xb4] ;  /* 0x0000b40001047983 */ /* 0x000ea80000300800 */
[----:B----4-:R1:W-:Y:S04]  /*2c30*/  STS.U16 [R0+UR6+0x12200], R24 ;  /* 0x0122001800007988 */ /* 0x0103e80008000406 */
[----:B0-----:R-:W4:Y:S04]  /*2c40*/  LDL.LU R18, [R1+0xb0] ;  /* 0x0000b00001127983 */ /* 0x001f280000300800 */
[----:B-1----:R-:W4:Y:S04]  /*2c50*/  LDL.LU R24, [R1+0xa4] ;  /* 0x0000a40001187983 */ /* 0x002f280000300800 */
[----:B---3--:R-:W-:Y:S04]  /*2c60*/  STS.U16 [R0+UR6+0x11400], R22 ;  /* 0x0114001600007988 */ /* 0x008fe80008000406 */
[----:B------:R-:W-:Y:S04]  /*2c70*/  STS.U16 [R0+UR6+0x11600], R23 ;  /* 0x0116001700007988 */ /* 0x000fe80008000406 */
        /* <DEDUP_REMOVED lines=10> */
[----:B------:R0:W-:Y:S04]  /*2d20*/  STS.U16 [R0+UR6+0x10400], R5 ;  /* 0x0104000500007988 */ /* 0x0001e80008000406 */
[----:B0-----:R-:W3:Y:S04]  /*2d30*/  LDL.LU R5, [R1+0xa0] ;  /* 0x0000a00001057983 */ /* 0x001ee80000300800 */
[----:B------:R-:W3:Y:S04]  /*2d40*/  LDL.LU R10, [R1+0x9c] ;  /* 0x00009c00010a7983 */ /* 0x000ee80000300800 */
        /* <DEDUP_REMOVED lines=11> */
[----:B--2---:R0:W-:Y:S04]  /*2e00*/  STS.U16 [R0+UR6+0x12400], R28 ;  /* 0x0124001c00007988 */ /* 0x0041e80008000406 */
[----:B------:R1:W-:Y:S04]  /*2e10*/  STS.U16 [R0+UR6+0x12600], R26 ;  /* 0x0126001a00007988 */ /* 0x0003e80008000406 */
[----:B0-----:R-:W2:Y:S04]  /*2e20*/  LDL.LU R28, [R1+0x48] ;  /* 0x00004800011c7983 */ /* 0x001ea80000300800 */
[----:B-1----:R-:W2:Y:S04]  /*2e30*/  LDL.LU R26, [R1+0x40] ;  /* 0x00004000011a7983 */ /* 0x002ea80000300800 */
[----:B------:R0:W-:Y:S04]  /*2e40*/  STS.U16 [R0+UR6+0x13800], R29 ;  /* 0x0138001d00007988 */ /* 0x0001e80008000406 */
[----:B0-----:R-:W2:Y:S04]  /*2e50*/  LDL.LU R29, [R1+0x3c] ;  /* 0x00003c00011d7983 */ /* 0x001ea80000300800 */
[----:B------:R-:W-:Y:S04]  /*2e60*/  STS.U16 [R0+UR6+0x12800], R2 ;  /* 0x0128000200007988 */ /* 0x000fe80008000406 */
[----:B----4-:R0:W-:Y:S04]  /*2e70*/  STS.U16 [R0+UR6+0x13e00], R18 ;  /* 0x013e001200007988 */ /* 0x0101e80008000406 */
[----:B------:R-:W-:Y:S04]  /*2e80*/  STS.U16 [R0+UR6+0x12a00], R13 ;  /* 0x012a000d00007988 */ /* 0x000fe80008000406 */
[----:B------:R1:W-:Y:S04]  /*2e90*/  STS.U16 [R0+UR6+0x14000], R24 ;  /* 0x0140001800007988 */ /* 0x0003e80008000406 */
[----:B0-----:R-:W4:Y:S04]  /*2ea0*/  LDL.LU R18, [R1+0x38] ;  /* 0x0000380001127983 */ /* 0x001f280000300800 */
[----:B------:R0:W-:Y:S04]  /*2eb0*/  STS.U16 [R0+UR6+0x12c00], R21 ;  /* 0x012c001500007988 */ /* 0x0001e80008000406 */
[----:B-1----:R-:W4:Y:S04]  /*2ec0*/  LDL.LU R24, [R1+0x34] ;  /* 0x0000340001187983 */ /* 0x002f280000300800 */
[----:B------:R-:W4:Y:S04]  /*2ed0*/  LDL.LU R2, [R1+0x30] ;  /* 0x0000300001027983 */ /* 0x000f280000300800 */
[----:B------:R-:W4:Y:S04]  /*2ee0*/  LDL.LU R13, [R1+0x2c] ;  /* 0x00002c00010d7983 */ /* 0x000f280000300800 */
[----:B------:R1:W-:Y:S04]  /*2ef0*/  STS.U16 [R0+UR6+0x12e00], R16 ;  /* 0x012e001000007988 */ /* 0x0003e80008000406 */
[----:B0-----:R-:W4:Y:S04]  /*2f00*/  LDL.LU R21, [R1+0x28] ;  /* 0x0000280001157983 */ /* 0x001f280000300800 */
[----:B------:R0:W-:Y:S04]  /*2f10*/  STS.U16 [R0+UR6+0x13000], R17 ;  /* 0x0130001100007988 */ /* 0x0001e80008000406 */
[----:B-1----:R-:W4:Y:S04]  /*2f20*/  LDL.LU R16, [R1+0x24] ;  /* 0x0000240001107983 */ /* 0x002f280000300800 */
        /* <DEDUP_REMOVED lines=10> */
[----:B---3--:R0:W-:Y:S04]  /*2fd0*/  STS.U16 [R0+UR6+0x14200], R5 ;  /* 0x0142000500007988 */ /* 0x0081e80008000406 */
[----:B-1----:R-:W3:Y:S04]  /*2fe0*/  LDL.LU R4, [R1+0xc] ;  /* 0x00000c0001047983 */ /* 0x002ee80000300800 */
[----:B0-----:R-:W3:Y:S04]  /*2ff0*/  LDL.LU R5, [R1+0x8] ;  /* 0x0000080001057983 */ /* 0x001ee80000300800 */
[----:B--2---:R0:W-:Y:S04]  /*3000*/  STS.U16 [R0+UR6+0x15e00], R26 ;  /* 0x015e001a00007988 */ /* 0x0041e80008000406 */
[----:B0-----:R-:W2:Y:S04]  /*3010*/  LDL.LU R26, [R1+0x4] ;  /* 0x00000400011a7983 */ /* 0x001ea80000300800 */
[----:B------:R0:W-:Y:S04]  /*3020*/  STS.U16 [R0+UR6+0x16000], R29 ;  /* 0x0160001d00007988 */ /* 0x0001e80008000406 */
[----:B0-----:R-:W3:Y:S04]  /*3030*/  LDL.LU R29, [R1] ;  /* 0x00000000011d7983 */ /* 0x001ee80000300800 */
[----:B------:R0:W-:Y:S04]  /*3040*/  STS.U16 [R0+UR6+0x14400], R10 ;  /* 0x0144000a00007988 */ /* 0x0001e80008000406 */
[----:B------:R1:W-:Y:S04]  /*3050*/  STS.U16 [R0+UR6+0x14600], R3 ;  /* 0x0146000300007988 */ /* 0x0003e80008000406 */
[----:B------:R1:W-:Y:S04]  /*3060*/  STS.U16 [R0+UR6+0x14800], R20 ;  /* 0x0148001400007988 */ /* 0x0003e80008000406 */
[----:B0-----:R-:W3:Y:S04]  /*3070*/  LDL.LU R10, [R1+0x1b8] ;  /* 0x0001b800010a7983 */ /* 0x001ee80000300800 */
[----:B-1----:R-:W3:Y:S04]  /*3080*/  LDL.LU R3, [R1+0x1b4] ;  /* 0x0001b40001037983 */ /* 0x002ee80000300800 */
[----:B------:R0:W-:Y:S04]  /*3090*/  STS.U16 [R0+UR6+0x14a00], R8 ;  /* 0x014a000800007988 */ /* 0x0001e80008000406 */
[----:B------:R-:W3:Y:S04]  /*30a0*/  LDL.LU R20, [R1+0x1b0] ;  /* 0x0001b00001147983 */ /* 0x000ee80000300800 */
[----:B------:R1:W-:Y:S04]  /*30b0*/  STS.U16 [R0+UR6+0x14c00], R27 ;  /* 0x014c001b00007988 */ /* 0x0003e80008000406 */
[----:B0-----:R-:W3:Y:S04]  /*30c0*/  LDL.LU R8, [R1+0x1ac] ;  /* 0x0001ac0001087983 */ /* 0x001ee80000300800 */
[----:B------:R0:W-:Y:S04]  /*30d0*/  STS.U16 [R0+UR6+0x14e00], R6 ;  /* 0x014e000600007988 */ /* 0x0001e80008000406 */
[----:B-1----:R-:W3:Y:S04]  /*30e0*/  LDL.LU R27, [R1+0x1a8] ;  /* 0x0001a800011b7983 */ /* 0x002ee80000300800 */
        /* <DEDUP_REMOVED lines=14> */
[----:B----4-:R0:W-:Y:S04]  /*31d0*/  STS.U16 [R0+UR6+0x16200], R18 ;  /* 0x0162001200007988 */ /* 0x0101e80008000406 */
[----:B-1----:R-:W4:Y:S04]  /*31e0*/  LDL.LU R28, [R1+0x178] ;  /* 0x00017800011c7983 */ /* 0x002f280000300800 */
[----:B------:R1:W-:Y:S04]  /*31f0*/  STS.U16 [R0+UR6+0x16400], R24 ;  /* 0x0164001800007988 */ /* 0x0003e80008000406 */
[----:B0-----:R-:W4:Y:S04]  /*3200*/  LDL.LU R18, [R1+0x16c] ;  /* 0x00016c0001127983 */ /* 0x001f280000300800 */
[----:B------:R-:W-:Y:S04]  /*3210*/  STS.U16 [R0+UR6+0x16800], R13 ;  /* 0x0168000d00007988 */ /* 0x000fe80008000406 */
[----:B-1----:R-:W4:Y:S04]  /*3220*/  LDL.LU R24, [R1+0x168] ;  /* 0x0001680001187983 */ /* 0x002f280000300800 */
[----:B--2---:R0:W-:Y:S04]  /*3230*/  STS.U16 [R0+UR6+0x17c00], R26 ;  /* 0x017c001a00007988 */ /* 0x0041e80008000406 */
[----:B0-----:R-:W2:Y:S04]  /*3240*/  LDL.LU R26, [R1+0x15c] ;  /* 0x00015c00011a7983 */ /* 0x001ea80000300800 */
[----:B---3--:R0:W-:Y:S04]  /*3250*/  STS.U16 [R0+UR6+0x17e00], R29 ;  /* 0x017e001d00007988 */ /* 0x0081e80008000406 */
[----:B0-----:R-:W3:Y:S04]  /*3260*/  LDL.LU R29, [R1+0x158] ;  /* 0x00015800011d7983 */ /* 0x001ee80000300800 */
[----:B------:R-:W2:Y:S04]  /*3270*/  LDL.LU R13, [R1+0x148] ;  /* 0x00014800010d7983 */ /* 0x000ea80000300800 */
[----:B------:R0:W-:Y:S04]  /*3280*/  STS.U16 [R0+UR6+0x16600], R2 ;  /* 0x0166000200007988 */ /* 0x0001e80008000406 */
[----:B------:R-:W-:Y:S04]  /*3290*/  STS.U16 [R0+UR6+0x16a00], R21 ;  /* 0x016a001500007988 */ /* 0x000fe80008000406 */
[----:B------:R-:W-:Y:S01]  /*32a0*/  STS.U16 [R0+UR6+0x16c00], R16 ;  /* 0x016c001000007988 */ /* 0x000fe20008000406 */
[----:B0-----:R-:W-:-:S03]  /*32b0*/  LOP3.LUT R2, R0, 0x20, RZ, 0x3c, !PT ;  /* 0x0000002000027812 */ /* 0x001fc600078e3cff */
[----:B------:R-:W-:Y:S04]  /*32c0*/  STS.U16 [R0+UR6+0x17000], R14 ;  /* 0x0170000e00007988 */ /* 0x000fe80008000406 */
[----:B------:R-:W-:Y:S04]  /*32d0*/  STS.U16 [R0+UR6+0x17400], R12 ;  /* 0x0174000c00007988 */ /* 0x000fe80008000406 */
[----:B--2---:R0:W-:Y:S04]  /*32e0*/  STL [R1+0x1580], R13 ;  /* 0x0015800d01007387 */ /* 0x0041e80000100800 */
[----:B0-----:R-:W2:Y:S04]  /*32f0*/  LDL.LU R13, [R1+0x14c] ;  /* 0x00014c00010d7983 */ /* 0x001ea80000300800 */
[----:B------:R-:W2:Y:S04]  /*3300*/  LDL.LU R21, [R1+0x13c] ;  /* 0x00013c0001157983 */ /* 0x000ea80000300800 */
[----:B------:R-:W2:Y:S04]  /*3310*/  LDL.LU R16, [R1+0x138] ;  /* 0x0001380001107983 */ /* 0x000ea80000300800 */
[----:B------:R-:W2:Y:S04]  /*3320*/  LDL.LU R14, [R1+0x12c] ;  /* 0x00012c00010e7983 */ /* 0x000ea80000300800 */
[----:B------:R-:W-:Y:S04]  /*3330*/  STS.U16 [R0+UR6+0x16e00], R17 ;  /* 0x016e001100007988 */ /* 0x000fe80008000406 */
[----:B------:R-:W-:Y:S04]  /*3340*/  STS.U16 [R0+UR6+0x17200], R15 ;  /* 0x0172000f00007988 */ /* 0x000fe80008000406 */
[----:B------:R-:W-:Y:S04]  /*3350*/  STS.U16 [R0+UR6+0x17600], R11 ;  /* 0x0176000b00007988 */ /* 0x000fe80008000406 */
[----:B------:R0:W-:Y:S04]  /*3360*/  STS.U16 [R0+UR6+0x17800], R4 ;  /* 0x0178000400007988 */ /* 0x0001e80008000406 */
[----:B------:R-:W-:Y:S04]  /*3370*/  STS.U16 [R0+UR6+0x17a00], R5 ;  /* 0x017a000500007988 */ /* 0x000fe80008000406 */
[----:B------:R-:W2:Y:S04]  /*3380*/  LDL.LU R12, [R1+0x128] ;  /* 0x00012800010c7983 */ /* 0x000ea80000300800 */
[----:B------:R1:W-:Y:S04]  /*3390*/  STS.U16 [R2+UR6+0x10500], R20 ;  /* 0x0105001402007988 */ /* 0x0003e80008000406 */
[----:B0-----:R-:W2:Y:S04]  /*33a0*/  LDL.LU R4, [R1+0x11c] ;  /* 0x00011c0001047983 */ /* 0x001ea80000300800 */
[----:B------:R0:W-:Y:S04]  /*33b0*/  STS.U16 [R2+UR6+0x10900], R27 ;  /* 0x0109001b02007988 */ /* 0x0001e80008000406 */
[----:B-1----:R-:W2:Y:S04]  /*33c0*/  LDL.LU R20, [R1+0x118] ;  /* 0x0001180001147983 */ /* 0x002ea80000300800 */
        /* <DEDUP_REMOVED lines=14> */
[----:B----4-:R0:W-:Y:S04]  /*34b0*/  STS.U16 [R2+UR6+0x11b00], R18 ;  /* 0x011b001202007988 */ /* 0x0101e80008000406 */
[----:B-1----:R-:W4:Y:S04]  /*34c0*/  LDL.LU R7, [R1+0xd4] ;  /* 0x0000d40001077983 */ /* 0x002f280000300800 */
[----:B------:R1:W-:Y:S04]  /*34d0*/  STS.U16 [R2+UR6+0x11d00], R24 ;  /* 0x011d001802007988 */ /* 0x0003e80008000406 */
[----:B0-----:R-:W4:Y:S04]  /*34e0*/  LDL.LU R18, [R1+0xc0] ;  /* 0x0000c00001127983 */ /* 0x001f280000300800 */
[----:B------:R0:W-:Y:S04]  /*34f0*/  STS.U16 [R2+UR6+0x11f00], R26 ;  /* 0x011f001a02007988 */ /* 0x0001e80008000406 */
[----:B-1----:R-:W4:Y:S04]  /*3500*/  LDL.LU R24, [R1+0xbc] ;  /* 0x0000bc0001187983 */ /* 0x002f280000300800 */
[----:B---3--:R1:W-:Y:S04]  /*3510*/  STS.U16 [R2+UR6+0x12100], R29 ;  /* 0x0121001d02007988 */ /* 0x0083e80008000406 */
[----:B0-----:R-:W3:Y:S04]  /*3520*/  LDL.LU R26, [R1+0xac] ;  /* 0x0000ac00011a7983 */ /* 0x001ee80000300800 */
[----:B-1----:R-:W3:Y:S04]  /*3530*/  LDL.LU R29, [R1+0xa8] ;  /* 0x0000a800011d7983 */ /* 0x002ee80000300800 */
[----:B------:R-:W3:Y:S04]  /*3540*/  LDL.LU R0, [R1+0x94] ;  /* 0x0000940001007983 */ /* 0x000ee80000300800 */
[----:B------:R-:W3:Y:S04]  /*3550*/  LDL.LU R17, [R1+0x80] ;  /* 0x0000800001117983 */ /* 0x000ee80000300800 */
[----:B------:R-:W3:Y:S04]  /*3560*/  LDL.LU R15, [R1+0x7c] ;  /* 0x00007c00010f7983 */ /* 0x000ee80000300800 */
[----:B------:R-:W3:Y:S04]  /*3570*/  LDL.LU R11, [R1+0x6c] ;  /* 0x00006c00010b7983 */ /* 0x000ee80000300800 */
        /* <DEDUP_REMOVED lines=8> */
[----:B-1----:R-:W3:Y:S04]  /*3600*/  LDL.LU R28, [R1+0x44] ;  /* 0x00004400011c7983 */ /* 0x002ee80000300800 */
[----:B--2---:R0:W-:Y:S04]  /*3610*/  STS.U16 [R2+UR6+0x12300], R13 ;  /* 0x0123000d02007988 */ /* 0x0041e80008000406 */
[----:B0-----:R-:W2:Y:S04]  /*3620*/  LDL.LU R13, [R1+0x1580] ;  /* 0x00158000010d7983 */ /* 0x001ea80000300800 */
        /* <DEDUP_REMOVED lines=11> */
[----:B--2---:R0:W-:Y:S04]  /*36e0*/  STS.U16 [R2+UR6+0x12500], R13 ;  /* 0x0125000d02007988 */ /* 0x0041e80008000406 */
[----:B0-----:R0:W5:Y:S04]  /*36f0*/  LDL.LU R13, [R1+0x157c] ;  /* 0x00157c00010d7983 */ /* 0x0011680000300800 */
        /* <DEDUP_REMOVED lines=11> */
[----:B------:R-:W-:Y:S04]  /*37b0*/  STS.U16 [R2+UR6+0x13d00], R19 ;  /* 0x013d001302007988 */ /* 0x000fe80008000406 */
[----:B------:R-:W-:Y:S04]  /*37c0*/  STS.U16 [R2+UR6+0x13f00], R9 ;  /* 0x013f000902007988 */ /* 0x000fe80008000406 */
[----:B----4-:R-:W-:Y:S04]  /*37d0*/  STS.U16 [R2+UR6+0x14100], R7 ;  /* 0x0141000702007988 */ /* 0x010fe80008000406 */
[----:B------:R-:W-:Y:S04]  /*37e0*/  STS.U16 [R2+UR6+0x14300], R18 ;  /* 0x0143001202007988 */ /* 0x000fe80008000406 */
[----:B------:R-:W-:Y:S04]  /*37f0*/  STS.U16 [R2+UR6+0x14500], R24 ;  /* 0x0145001802007988 */ /* 0x000fe80008000406 */
[----:B---3--:R-:W-:Y:S04]  /*3800*/  STS.U16 [R2+UR6+0x14700], R26 ;  /* 0x0147001a02007988 */ /* 0x008fe80008000406 */
[----:B------:R-:W-:Y:S04]  /*3810*/  STS.U16 [R2+UR6+0x14900], R29 ;  /* 0x0149001d02007988 */ /* 0x000fe80008000406 */
[----:B--2---:R1:W-:Y:S04]  /*3820*/  STS.U16 [R2+UR6+0x17f00], R23 ;  /* 0x017f001702007988 */ /* 0x0043e80008000406 */
[----:B-1----:R-:W2:Y:S04]  /*3830*/  LDL.LU R23, [R1+0x98] ;  /* 0x0000980001177983 */ /* 0x002ea80000300800 */
[----:B------:R-:W3:Y:S04]  /*3840*/  LDL.LU R19, [R1+0x154c] ;  /* 0x00154c0001137983 */ /* 0x000ee80000300800 */
[----:B------:R-:W4:Y:S04]  /*3850*/  LDL.LU R9, [R1+0x1548] ;  /* 0x0015480001097983 */ /* 0x000f280000300800 */
[----:B------:R-:W4:Y:S04]  /*3860*/  LDL.LU R7, [R1+0x1544] ;  /* 0x0015440001077983 */ /* 0x000f280000300800 */
[----:B------:R-:W4:Y:S04]  /*3870*/  LDL.LU R18, [R1+0x1540] ;  /* 0x0015400001127983 */ /* 0x000f280000300800 */
[----:B------:R-:W4:Y:S04]  /*3880*/  LDL.LU R24, [R1+0x153c] ;  /* 0x00153c0001187983 */ /* 0x000f280000300800 */
[----:B------:R-:W4:Y:S04]  /*3890*/  LDL.LU R26, [R1+0x1538] ;  /* 0x00153800011a7983 */ /* 0x000f280000300800 */
[----:B------:R-:W4:Y:S04]  /*38a0*/  LDL.LU R29, [R1+0x1534] ;  /* 0x00153400011d7983 */ /* 0x000f280000300800 */
[----:B------:R1:W-:Y:S04]  /*38b0*/  STS.U16 [R2+UR6+0x14d00], R0 ;  /* 0x014d000002007988 */ /* 0x0003e80008000406 */
[----:B------:R0:W-:Y:S04]  /*38c0*/  STS.U16 [R2+UR6+0x15900], R3 ;  /* 0x0159000302007988 */ /* 0x0001e80008000406 */
[----:B------:R-:W-:Y:S01]  /*38d0*/  STS.U16 [R2+UR6+0x14f00], R17 ;  /* 0x014f001102007988 */ /* 0x000fe20008000406 */
[----:B-1----:R-:W-:-:S03]  /*38e0*/  IMAD.MOV.U32 R0, RZ, RZ, -0x800000 ;  /* 0xff800000ff007424 */ /* 0x002fc600078e00ff */
[----:B------:R-:W-:Y:S01]  /*38f0*/  STS.U16 [R2+UR6+0x15100], R15 ;  /* 0x0151000f02007988 */ /* 0x000fe20008000406 */
[----:B0-----:R-:W-:-:S03]  /*3900*/  MOV R3, 0xff800000 ;  /* 0xff80000000037802 */ /* 0x001fc60000000f00 */
        /* <DEDUP_REMOVED lines=11> */
[----:B------:R-:W-:Y:S04]  /*39c0*/  STS.U16 [R2+UR6+0x17900], R12 ;  /* 0x0179000c02007988 */ /* 0x000fe80008000406 */
[----:B------:R-:W-:Y:S04]  /*39d0*/  STS.U16 [R2+UR6+0x17b00], R14 ;  /* 0x017b000e02007988 */ /* 0x000fe80008000406 */
[----:B------:R-:W-:Y:S01]  /*39e0*/  STS.U16 [R2+UR6+0x17d00], R16 ;  /* 0x017d001002007988 */ /* 0x000fe20008000406 */
[----:B0-----:R-:W-:Y:S01]  /*39f0*/  MOV R4, 0x3f800000 ;  /* 0x3f80000000047802 */ /* 0x001fe20000000f00 */
[----:B------:R-:W-:-:S02]  /*3a00*/  IMAD.MOV.U32 R5, RZ, RZ, 0x3f800000 ;  /* 0x3f800000ff057424 */ /* 0x000fc400078e00ff */
[----:B------:R-:W-:Y:S04]  /*3a10*/  STL [R1+0x464], R0 ;  /* 0x0004640001007387 */ /* 0x000fe80000100800 */
[----:B------:R0:W-:Y:S02]  /*3a20*/  STL [R1+0x460], R3 ;  /* 0x0004600301007387 */ /* 0x0001e40000100800 */
[----:B0-----:R-:W-:Y:S01]  /*3a30*/  IMAD.MOV.U32 R3, RZ, RZ, 0x3f800000 ;  /* 0x3f800000ff037424 */ /* 0x001fe200078e00ff */
[----:B------:R-:W0:Y:S02]  /*3a40*/  S2R R28, SR_CTAID.X ;  /* 0x00000000001c7919 */ /* 0x000e240000002500 */
[----:B0-----:R-:W-:Y:S01]  /*3a50*/  SHF.L.U32 R28, R28, 0x5, RZ ;  /* 0x000000051c1c7819 */ /* 0x001fe200000006ff */
[----:B--2---:R-:W-:Y:S04]  /*3a60*/  STS.U16 [R2+UR6+0x14b00], R23 ;  /* 0x014b001702007988 */ /* 0x004fe80008000406 */
[----:B---3--:R-:W-:Y:S04]  /*3a70*/  STS.U16 [R2+UR6+0x16b00], R19 ;  /* 0x016b001302007988 */ /* 0x008fe80008000406 */
[----:B----4-:R-:W-:Y:S04]  /*3a80*/  STS.U16 [R2+UR6+0x16900], R9 ;  /* 0x0169000902007988 */ /* 0x010fe80008000406 */
[----:B------:R-:W-:Y:S04]  /*3a90*/  STS.U16 [R2+UR6+0x16700], R7 ;  /* 0x0167000702007988 */ /* 0x000fe80008000406 */
[----:B------:R-:W-:Y:S04]  /*3aa0*/  STS.U16 [R2+UR6+0x16500], R18 ;  /* 0x0165001202007988 */ /* 0x000fe80008000406 */
[----:B------:R-:W-:Y:S04]  /*3ab0*/  STS.U16 [R2+UR6+0x16300], R24 ;  /* 0x0163001802007988 */ /* 0x000fe80008000406 */
[----:B------:R-:W-:Y:S04]  /*3ac0*/  STS.U16 [R2+UR6+0x16100], R26 ;  /* 0x0161001a02007988 */ /* 0x000fe80008000406 */
[----:B------:R0:W-:Y:S02]  /*3ad0*/  STS.U16 [R2+UR6+0x15f00], R29 ;  /* 0x015f001d02007988 */ /* 0x0001e40008000406 */
[----:B0-----:R-:W-:-:S05]  /*3ae0*/  IMAD.MOV.U32 R2, RZ, RZ, -0x800000 ;  /* 0xff800000ff027424 */ /* 0x001fca00078e00ff */
[----:B------:R0:W-:Y:S04]  /*3af0*/  STL [R1+0x45c], R2 ;  /* 0x00045c0201007387 */ /* 0x0001e80000100800 */
[----:B------:R1:W-:Y:S01]  /*3b00*/  STL [R1+0x458], R0 ;  /* 0x0004580001007387 */ /* 0x0003e20000100800 */
[----:B0-----:R-:W-:-:S03]  /*3b10*/  MOV R2, 0x3f800000 ;  /* 0x3f80000000027802 */ /* 0x001fc60000000f00 */
[----:B------:R0:W-:Y:S04]  /*3b20*/  STL.64 [R1+0x630], R4 ;  /* 0x0006300401007387 */ /* 0x0001e80000100a00 */
[----:B------:R0:W-:Y:S04]  /*3b30*/  STL [R1+0x2b0], RZ ;  /* 0x0002b0ff01007387 */ /* 0x0001e80000100800 */
[----:B------:R0:W-:Y:S04]  /*3b40*/  STL.64 [R1+0x650], R2 ;  /* 0x0006500201007387 */ /* 0x0001e80000100a00 */
[----:B------:R0:W-:Y:S04]  /*3b50*/  STL [R1+0x2b4], RZ ;  /* 0x0002b4ff01007387 */ /* 0x0001e80000100800 */
        /* <DEDUP_REMOVED lines=121> */
[----:B------:R0:W-:Y:S01]  /*42f0*/  STL [R1+0x4dc], RZ ;  /* 0x0004dcff01007387 */ /* 0x0001e20000100800 */
[----:B-1----:R-:W-:-:S03]  /*4300*/  VIADD R0, R28, 0x20 ;  /* 0x000000201c007836 */ /* 0x002fc60000000000 */
[----:B------:R0:W-:Y:S04]  /*4310*/  STL [R1+0x4e0], RZ ;  /* 0x0004e0ff01007387 */ /* 0x0001e80000100800 */
[----:B------:R0:W-:Y:S04]  /*4320*/  STL [R1+0x4e4], RZ ;  /* 0x0004e4ff01007387 */ /* 0x0001e80000100800 */
[----:B------:R0:W-:Y:S04]  /*4330*/  STL [R1+0x4e8], RZ ;  /* 0x0004e8ff01007387 */ /* 0x0001e80000100800 */
[----:B------:R0:W-:Y:S01]  /*4340*/  STL [R1+0x4ec], RZ ;  /* 0x0004ecff01007387 */ /* 0x0001e20000100800 */
[----:B------:R-:W-:-:S02]  /*4350*/  ISETP.GE.AND P0, PT, R0, 0x1, PT ;  /* 0x000000010000780c */ /* 0x000fc40003f06270 */
[----:B------:R-:W-:-:S11]  /*4360*/  LOP3.LUT R0, R21, 0x7f, RZ, 0xc0, !PT ;  /* 0x0000007f15007812 */ /* 0x000fd600078ec0ff */
[----:B0-----:R-:W-:Y:S05]  /*4370*/  @!P0 BRA `(.L_x_0) ;  /* 0x00000250007c8947 */ /* 0x001fea0003800000 */
[----:B------:R-:W0:Y:S01]  /*4380*/  LDC.64 R10, c[0x0][0x3c0] ;  /* 0x0000f000ff0a7b82 */ /* 0x000e220000000a00 */
[--C-:B------:R-:W-:Y:S01]  /*4390*/  SHF.R.U32.HI R3, RZ, 0x2, R21.reuse ;  /* 0x00000002ff037819 */ /* 0x100fe20000011615 */
[----:B------:R-:W1:Y:S01]  /*43a0*/  LDCU.64 UR4, c[0x0][0x3d0] ;  /* 0x00007a00ff0477ac */ /* 0x000e620008000a00 */
[----:B------:R-:W-:Y:S02]  /*43b0*/  SHF.R.U32.HI R4, RZ, 0x6, R21 ;  /* 0x00000006ff047819 */ /* 0x000fe40000011615 */
[----:B------:R-:W-:Y:S01]  /*43c0*/  SGXT.U32 R3, R3, 0x3 ;  /* 0x000000030303781a */ /* 0x000fe20000000000 */
[----:B------:R-:W2:Y:S02]  /*43d0*/  LDCU UR9, c[0x0][0x3a8] ;  /* 0x00007500ff0977ac */ /* 0x000ea40008000800 */
[----:B------:R-:W3:Y:S01]  /*43e0*/  LDC R17, c[0x0][0x3c8] ;  /* 0x0000f200ff117b82 */ /* 0x000ee20000000800 */
[----:B------:R-:W-:Y:S02]  /*43f0*/  LOP3.LUT R5, R3, R28, RZ, 0xfc, !PT ;  /* 0x0000001c03057212 */ /* 0x000fe400078efcff */
[----:B------:R-:W-:-:S02]  /*4400*/  LOP3.LUT R6, R28, 0x8, R3, 0xfe, !PT ;  /* 0x000000081c067812 */ /* 0x000fc400078efe03 */
[C-C-:B------:R-:W-:Y:S02]  /*4410*/  LOP3.LUT R5, R28.reuse, 0x10, R3.reuse, 0xfe, !PT ;  /* 0x000000101c057812 */ /* 0x140fe400078efe03 */
[----:B------:R-:W-:Y:S01]  /*4420*/  LOP3.LUT R3, R28, 0x18, R3, 0xfe, !PT ;  /* 0x000000181c037812 */ /* 0x000fe200078efe03 */
[----:B------:R-:W4:Y:S01]  /*4430*/  LDC.64 R8, c[0x0][0x388] ;  /* 0x0000e200ff087b82 */ /* 0x000f220000000a00 */
[----:B------:R-:W-:Y:S01]  /*4440*/  SGXT.U32 R3, R4, 0x1 ;  /* 0x000000010403781a */ /* 0x000fe20000000000 */
[----:B-1----:R-:W-:-:S06]  /*4450*/  UIMAD UR4, UR7, UR4, URZ ;  /* 0x00000004070472a4 */ /* 0x002fcc000f8e02ff */
[----:B------:R-:W1:Y:S01]  /*4460*/  LDC R2, c[0x0][0x3d8] ;  /* 0x0000f600ff027b82 */ /* 0x000e620000000800 */
[----:B0-----:R-:W-:Y:S01]  /*4470*/  IMAD R10, R10, UR7, RZ ;  /* 0x000000070a0a7c24 */ /* 0x001fe2000f8e02ff */
[----:B------:R0:W-:Y:S01]  /*4480*/  STL [R1+0x1638], R11 ;  /* 0x0016380b01007387 */ /* 0x0001e20000100800 */
[----:B------:R-:W-:Y:S01]  /*4490*/  USHF.L.U32 UR8, UR4, 0x1, URZ ;  /* 0x0000000104087899 */ /* 0x000fe200080006ff */
[----:B---3--:R-:W-:-:S04]  /*44a0*/  IMAD R0, R0, R17, RZ ;  /* 0x0000001100007224 */ /* 0x008fc800078e02ff */
[----:B------:R-:W3:Y:S01]  /*44b0*/  LDC.64 R4, c[0x0][0x390] ;  /* 0x0000e400ff047b82 */ /* 0x000ee20000000a00 */
[----:B----4-:R-:W-:-:S07]  /*44c0*/  LEA R15, P0, R10, R8, 0x1 ;  /* 0x000000080a0f7211 */ /* 0x010fce00078008ff */
[----:B------:R-:W4:Y:S01]  /*44d0*/  LDC R7, c[0x0][0x3d8] ;  /* 0x0000f600ff077b82 */ /* 0x000f220000000800 */
[----:B------:R-:W-:Y:S02]  /*44e0*/  LEA.HI.X.SX32 R9, R10, R9, 0x1, P0 ;  /* 0x000000090a097211 */ /* 0x000fe400000f0eff */
[----:B------:R-:W-:Y:S01]  /*44f0*/  LEA R10, R17, R0, 0x7 ;  /* 0x00000000110a7211 */ /* 0x000fe200078e38ff */
[----:B-1----:R-:W-:-:S04]  /*4500*/  IMAD R3, R3, R2, RZ ;  /* 0x0000000203037224 */ /* 0x002fc800078e02ff */
[----:B------:R-:W1:Y:S01]  /*4510*/  LDC R8, c[0x0][0x3d8] ;  /* 0x0000f600ff087b82 */ /* 0x000e620000000800 */
[-C--:B------:R-:W-:Y:S01]  /*4520*/  LEA R24, P0, R0, R15.reuse, 0x1 ;  /* 0x0000000f00187211 */ /* 0x080fe200078008ff */
[C---:B------:R-:W-:Y:S01]  /*4530*/  IMAD R12, R17.reuse, 0x80, R10 ;  /* 0x00000080110c7824 */ /* 0x040fe200078e020a */
[----:B------:R-:W-:Y:S01]  /*4540*/  LEA R22, P1, R10, R15, 0x1 ;  /* 0x0000000f0a167211 */ /* 0x000fe200078208ff */
[----:B0-----:R-:W-:Y:S01]  /*4550*/  IMAD R11, R2, 0x2, R3 ;  /* 0x00000002020b7824 */ /* 0x001fe200078e0203 */
[----:B------:R-:W-:Y:S02]  /*4560*/  LEA.HI.X.SX32 R25, R0, R9, 0x1, P0 ;  /* 0x0000000900197211 */ /* 0x000fe400000f0eff */
[----:B------:R-:W-:Y:S01]  /*4570*/  LEA R14, R17, R12, 0x7 ;  /* 0x0000000c110e7211 */ /* 0x000fe200078e38ff */
[----:B------:R-:W0:Y:S01]  /*4580*/  LDC R6, c[0x0][0x3d8] ;  /* 0x0000f600ff067b82 */ /* 0x000e220000000800 */
[----:B------:R-:W-:Y:S01]  /*4590*/  LEA R0, R2, R11, 0x1 ;  /* 0x0000000b02007211 */ /* 0x000fe200078e08ff */
[----:B------:R-:W-:Y:S01]  /*45a0*/  STL.64 [R1+0x438], R24 ;  /* 0x0004381801007387 */ /* 0x000fe20000100a00 */
[----:B------:R-:W-:-:S02]  /*45b0*/  LEA R20, P2, R12, R15, 0x1 ;  /* 0x0000000f0c147211 */ /* 0x000fc400078408ff */
[----:B------:R-:W-:Y:S01]  /*45c0*/  LEA R18, P3, R14, R15, 0x1 ;  /* 0x0000000f0e127211 */ /* 0x000fe200078608ff */
[----:B------:R-:W-:Y:S01]  /*45d0*/  IMAD R11, R2, 0x2, R0 ;  /* 0x00000002020b7824 */ /* 0x000fe200078e0200 */
[-C--:B------:R-:W-:Y:S01]  /*45e0*/  LEA.HI.X.SX32 R23, R10, R9.reuse, 0x1, P1 ;  /* 0x000000090a177211 */ /* 0x080fe200008f0eff */
[----:B------:R-:W0:Y:S01]  /*45f0*/  LDC R29, c[0x0][0x3d8] ;  /* 0x0000f600ff1d7b82 */ /* 0x000e220000000800 */
[-C--:B------:R-:W-:Y:S01]  /*4600*/  LEA.HI.X.SX32 R21, R12, R9.reuse, 0x1, P2 ;  /* 0x000000090c157211 */ /* 0x080fe200010f0eff */
[----:B------:R-:W-:Y:S01]  /*4610*/  IMAD R10, R2, 0x2, R11 ;  /* 0x00000002020a7824 */ /* 0x000fe200078e020b */
[----:B------:R-:W-:Y:S01]  /*4620*/  LEA.HI.X.SX32 R19, R14, R9, 0x1, P3 ;  /* 0x000000090e137211 */ /* 0x000fe200018f0eff */
[----:B-----5:R-:W-:Y:S01]  /*4630*/  IMAD R9, R13, UR5, RZ ;  /* 0x000000050d097c24 */ /* 0x020fe2000f8e02ff */
[----:B------:R-:W-:Y:S01]  /*4640*/  STL.64 [R1+0x430], R22 ;  /* 0x0004301601007387 */ /* 0x000fe20000100a00 */
[----:B------:R-:W-:Y:S02]  /*4650*/  UIMAD.WIDE UR4, UR4, 0x2, URZ ;  /* 0x00000002040478a5 */ /* 0x000fe4000f8e02ff */
[----:B------:R-:W0:Y:S01]  /*4660*/  LDC R28, c[0x0][0x3d8] ;  /* 0x0000f600ff1c7b82 */ /* 0x000e220000000800 */
[----:B------:R-:W-:Y:S01]  /*4670*/  STL.64 [R1+0x428], R20 ;  /* 0x0004281401007387 */ /* 0x000fe20000100a00 */
[----:B-1----:R-:W-:Y:S01]  /*4680*/  LEA R8, R8, R10, 0x1 ;  /* 0x0000000a08087211 */ /* 0x002fe200078e08ff */
[----:B------:R-:W-:-:S02]  /*4690*/  IMAD.HI R2, R9, 0x2, RZ ;  /* 0x0000000209027827 */ /* 0x000fc400078e02ff */
[----:B------:R-:W-:Y:S03]  /*46a0*/  STL.64 [R1+0x440], R18 ;  /* 0x0004401201007387 */ /* 0x000fe60000100a00 */
[----:B------:R-:W1:Y:S01]  /*46b0*/  LDC R27, c[0x0][0x3d8] ;  /* 0x0000f600ff1b7b82 */ /* 0x000e620000000800 */
[----:B------:R2:W-:Y:S04]  /*46c0*/  STL [R1+0xa4], R0 ;  /* 0x0000a40001007387 */ /* 0x0005e80000100800 */
[----:B------:R-:W-:Y:S03]  /*46d0*/  STL [R1+0xb4], R10 ;  /* 0x0000b40a01007387 */ /* 0x000fe60000100800 */
[----:B------:R-:W1:Y:S01]  /*46e0*/  LDC R26, c[0x0][0x3d8] ;  /* 0x0000f600ff1a7b82 */ /* 0x000e620000000800 */
[----:B------:R0:W-:Y:S01]  /*46f0*/  STL [R1+0x8], R8 ;  /* 0x0000080801007387 */ /* 0x0001e20000100800 */
[----:B--2---:R-:W-:-:S04]  /*4700*/  SHF.L.U32 R0, R9, 0x1, RZ ;  /* 0x0000000109007819 */ /* 0x004fc800000006ff */
[----:B---3--:R-:W-:Y:S01]  /*4710*/  IADD3 R0, P0, P1, R0, UR8, R4 ;  /* 0x0000000800007c10 */ /* 0x008fe2000f91e004 */
[----:B----4-:R-:W-:Y:S01]  /*4720*/  IMAD R4, R7, 0x2, R8 ;  /* 0x0000000207047824 */ /* 0x010fe200078e0208 */
[----:B------:R-:W2:Y:S02]  /*4730*/  LDC R25, c[0x0][0x3d8] ;  /* 0x0000f600ff197b82 */ /* 0x000ea40000000800 */
[----:B------:R-:W-:Y:S02]  /*4740*/  IADD3.X R2, PT, PT, R2, UR5, R5, P0, P1 ;  /* 0x0000000502027c10 */ /* 0x000fe400087e2405 */
[----:B0-----:R-:W-:Y:S01]  /*4750*/  LEA R8, R6, R4, 0x1 ;  /* 0x0000000406087211 */ /* 0x001fe200078e08ff */
[----:B------:R-:W-:Y:S03]  /*4760*/  STL [R1+0x4], R4 ;  /* 0x0000040401007387 */ /* 0x000fe60000100800 */
[----:B------:R-:W0:Y:S01]  /*4770*/  LDC R24, c[0x0][0x3d8] ;  /* 0x0000f600ff187b82 */ /* 0x000e220000000800 */
[----:B------:R-:W-:Y:S01]  /*4780*/  IMAD R29, R29, 0x2, R8 ;  /* 0x000000021d1d7824 */ /* 0x000fe200078e0208 */
[----:B------:R-:W-:Y:S04]  /*4790*/  STL [R1], R8 ;  /* 0x0000000801007387 */ /* 0x000fe80000100800 */
[----:B------:R-:W-:Y:S01]  /*47a0*/  LEA R28, R28, R29, 0x1 ;  /* 0x0000001d1c1c7211 */ /* 0x000fe200078e08ff */
[----:B------:R3:W-:Y:S01]  /*47b0*/  STL [R1+0x1730], R29 ;  /* 0x0017301d01007387 */ /* 0x0007e20000100800 */
[----:B------:R-:W4:Y:S03]  /*47c0*/  LDC R23, c[0x0][0x3d8] ;  /* 0x0000f600ff177b82 */ /* 0x000f260000000800 */
[----:B-1----:R-:W-:-:S05]  /*47d0*/  IMAD R27, R27, 0x2, R28 ;  /* 0x000000021b1b7824 */ /* 0x002fca00078e021c */
[----:B------:R-:W1:Y:S01]  /*47e0*/  LDC R22, c[0x0][0x3d8] ;  /* 0x0000f600ff167b82 */ /* 0x000e620000000800 */
[----:B------:R-:W-:Y:S02]  /*47f0*/  LEA R26, R26, R27, 0x1 ;  /* 0x0000001b1a1a7211 */ /* 0x000fe400078e08ff */
[----:B---3--:R-:W-:-:S03]  /*4800*/  MOV R29, R11 ;  /* 0x0000000b001d7202 */ /* 0x008fc60000000f00 */
[----:B--2---:R-:W-:Y:S01]  /*4810*/  IMAD R25, R25, 0x2, R26 ;  /* 0x0000000219197824 */ /* 0x004fe200078e021a */
[----:B------:R-:W-:Y:S01]  /*4820*/  STL.64 [R1+0x1728], R26 ;  /* 0x0017281a01007387 */ /* 0x000fe20000100a00 */
[----:B------:R-:W2:Y:S03]  /*4830*/  LDC R4, c[0x0][0x3d8] ;  /* 0x0000f600ff047b82 */ /* 0x000ea60000000800 */
[----:B0-----:R-:W-:-:S05]  /*4840*/  LEA R24, R24, R25, 0x1 ;  /* 0x0000001918187211 */ /* 0x001fca00078e08ff */
[----:B------:R-:W0:Y:S01]  /*4850*/  LDC R5, c[0x0][0x3d8] ;  /* 0x0000f600ff057b82 */ /* 0x000e220000000800 */
[----:B----4-:R-:W-:Y:S01]  /*4860*/  IMAD R23, R23, 0x2, R24 ;  /* 0x0000000217177824 */ /* 0x010fe200078e0218 */
[----:B------:R-:W-:Y:S06]  /*4870*/  STL.64 [R1+0x1720], R24 ;  /* 0x0017201801007387 */ /* 0x000fec0000100a00 */
[----:B------:R-:W3:Y:S01]  /*4880*/  LDC R6, c[0x0][0x3d8] ;  /* 0x0000f600ff067b82 */ /* 0x000ee20000000800 */
[----:B-1----:R-:W-:-:S05]  /*4890*/  LEA R22, R22, R23, 0x1 ;  /* 0x0000001716167211 */ /* 0x002fca00078e08ff */
[----:B------:R-:W-:Y:S02]  /*48a0*/  STL.64 [R1+0x1738], R22 ;  /* 0x0017381601007387 */ /* 0x000fe40000100a00 */
[----:B------:R-:W1:Y:S01]  /*48b0*/  LDC R7, c[0x0][0x3d8] ;  /* 0x0000f600ff077b82 */ /* 0x000e620000000800 */
[----:B--2---:R-:W-:-:S07]  /*48c0*/  IMAD R4, R4, 0x2, R22 ;  /* 0x0000000204047824 */ /* 0x004fce00078e0216 */
[----:B------:R-:W2:Y:S01]  /*48d0*/  LDC R8, c[0x0][0x3d8] ;  /* 0x0000f600ff087b82 */ /* 0x000ea20000000800 */
[----:B0-----:R-:W-:-:S05]  /*48e0*/  LEA R5, R5, R4, 0x1 ;  /* 0x0000000405057211 */ /* 0x001fca00078e08ff */
[----:B------:R0:W-:Y:S02]  /*48f0*/  STL.64 [R1+0x1708], R4 ;  /* 0x0017080401007387 */ /* 0x0001e40000100a00 */
[----:B------:R-:W4:Y:S01]  /*4900*/  LDC R9, c[0x0][0x3d8] ;  /* 0x0000f600ff097b82 */ /* 0x000f220000000800 */
[----:B---3--:R-:W-:-:S07]  /*4910*/  IMAD R6, R6, 0x2, R5 ;  /* 0x0000000206067824 */ /* 0x008fce00078e0205 */
[----:B------:R-:W3:Y:S01]  /*4920*/  LDC R10, c[0x0][0x3d8] ;  /* 0x0000f600ff0a7b82 */ /* 0x000ee20000000800 */
[----:B-1----:R-:W-:-:S05]  /*4930*/  IMAD R7, R7, 0x2, R6 ;  /* 0x0000000207077824 */ /* 0x002fca00078e0206 */
[----:B------:R1:W-:Y:S02]  /*4940*/  STL.64 [R1+0x1700], R6 ;  /* 0x0017000601007387 */ /* 0x0003e40000100a00 */
[----:B------:R-:W0:Y:S01]  /*4950*/  LDC R12, c[0x0][0x3d8] ;  /* 0x0000f600ff0c7b82 */ /* 0x000e220000000800 */
[----:B--2---:R-:W-:-:S07]  /*4960*/  LEA R8, R8, R7, 0x1 ;  /* 0x0000000708087211 */ /* 0x004fce00078e08ff */
[----:B------:R-:W2:Y:S01]  /*4970*/  LDC R13, c[0x0][0x3d8] ;  /* 0x0000f600ff0d7b82 */ /* 0x000ea20000000800 */
[----:B----4-:R-:W-:-:S05]  /*4980*/  IMAD R9, R9, 0x2, R8 ;  /* 0x0000000209097824 */ /* 0x010fca00078e0208 */
[----:B------:R-:W-:Y:S02]  /*4990*/  STL.64 [R1+0x1710], R8 ;  /* 0x0017100801007387 */ /* 0x000fe40000100a00 */
[----:B------:R-:W4:Y:S01]  /*49a0*/  LDC R14, c[0x0][0x3d8] ;  /* 0x0000f600ff0e7b82 */ /* 0x000f220000000800 */
[----:B---3--:R-:W-:-:S07]  /*49b0*/  LEA R10, R10, R9, 0x1 ;  /* 0x000000090a0a7211 */ /* 0x008fce00078e08ff */
[----:B------:R-:W3:Y:S01]  /*49c0*/  LDC R15, c[0x0][0x3d8] ;  /* 0x0000f600ff0f7b82 */ /* 0x000ee20000000800 */
[----:B0-----:R-:W-:-:S07]  /*49d0*/  IMAD R12, R12, 0x2, R10 ;  /* 0x000000020c0c7824 */ /* 0x001fce00078e020a */
[----:B------:R-:W0:Y:S01]  /*49e0*/  LDC R16, c[0x0][0x3d8] ;  /* 0x0000f600ff107b82 */ /* 0x000e220000000800 */
[----:B--2---:R-:W-:-:S05]  /*49f0*/  LEA R13, R13, R12, 0x1 ;  /* 0x0000000c0d0d7211 */ /* 0x004fca00078e08ff */
[----:B------:R-:W-:Y:S02]  /*4a00*/  STL.64 [R1+0x1718], R12 ;  /* 0x0017180c01007387 */ /* 0x000fe40000100a00 */
[----:B------:R-:W2:Y:S01]  /*4a10*/  LDC R17, c[0x0][0x3d8] ;  /* 0x0000f600ff117b82 */ /* 0x000ea20000000800 */
[----:B----4-:R-:W-:-:S07]  /*4a20*/  IMAD R14, R14, 0x2, R13 ;  /* 0x000000020e0e7824 */ /* 0x010fce00078e020d */
[----:B------:R-:W4:Y:S01]  /*4a30*/  LDC R18, c[0x0][0x3d8] ;  /* 0x0000f600ff127b82 */ /* 0x000f220000000800 */
[----:B---3--:R-:W-:-:S05]  /*4a40*/  LEA R15, R15, R14, 0x1 ;  /* 0x0000000e0f0f7211 */ /* 0x008fca00078e08ff */
[----:B------:R-:W-:Y:S02]  /*4a50*/  STL.64 [R1+0x1740], R14 ;  /* 0x0017400e01007387 */ /* 0x000fe40000100a00 */
[----:B------:R-:W3:Y:S01]  /*4a60*/  LDC R19, c[0x0][0x3d8] ;  /* 0x0000f600ff137b82 */ /* 0x000ee20000000800 */
[----:B0-----:R-:W-:-:S07]  /*4a70*/  IMAD R16, R16, 0x2, R15 ;  /* 0x0000000210107824 */ /* 0x001fce00078e020f */
[----:B------:R-:W0:Y:S01]  /*4a80*/  LDC R20, c[0x0][0x3d8] ;  /* 0x0000f600ff147b82 */ /* 0x000e220000000800 */
[----:B--2---:R-:W-:-:S05]  /*4a90*/  LEA R17, R17, R16, 0x1 ;  /* 0x0000001011117211 */ /* 0x004fca00078e08ff */
[----:B------:R2:W-:Y:S02]  /*4aa0*/  STL.64 [R1+0x1748], R16 ;  /* 0x0017481001007387 */ /* 0x0005e40000100a00 */
[----:B------:R-:W2:Y:S01]  /*4ab0*/  LDC R21, c[0x0][0x3d8] ;  /* 0x0000f600ff157b82 */ /* 0x000ea20000000800 */
[----:B----4-:R-:W-:-:S07]  /*4ac0*/  IMAD R18, R18, 0x2, R17 ;  /* 0x0000000212127824 */ /* 0x010fce00078e0211 */
[----:B------:R-:W4:Y:S01]  /*4ad0*/  LDC R5, c[0x0][0x3d8] ;  /* 0x0000f600ff057b82 */ /* 0x000f220000000800 */
[----:B---3--:R-:W-:-:S07]  /*4ae0*/  LEA R19, R19, R18, 0x1 ;  /* 0x0000001213137211 */ /* 0x008fce00078e08ff */
[----:B-1----:R-:W1:Y:S01]  /*4af0*/  LDC R6, c[0x0][0x3d8] ;  /* 0x0000f600ff067b82 */ /* 0x002e620000000800 */
[----:B0-----:R-:W-:-:S07]  /*4b00*/  IMAD R20, R20, 0x2, R19 ;  /* 0x0000000214147824 */ /* 0x001fce00078e0213 */
[----:B--2---:R-:W0:Y:S01]  /*4b10*/  LDC R17, c[0x0][0x3d8] ;  /* 0x0000f600ff117b82 */ /* 0x004e220000000800 */
[----:B------:R-:W-:-:S05]  /*4b20*/  LEA R21, R21, R20, 0x1 ;  /* 0x0000001415157211 */ /* 0x000fca00078e08ff */
[----:B----4-:R-:W-:Y:S02]  /*4b30*/  IMAD R16, R5, 0x2, R21 ;  /* 0x0000000205107824 */ /* 0x010fe400078e0215 */
[----:B------:R-:W2:Y:S03]  /*4b40*/  LDC R11, c[0x0][0x3d8] ;  /* 0x0000f600ff0b7b82 */ /* 0x000ea60000000800 */
[----:B------:R1:W-:Y:S05]  /*4b50*/  STL [R1+0x18], R16 ;  /* 0x0000181001007387 */ /* 0x0003ea0000100800 */
[----:B------:R-:W3:Y:S01]  /*4b60*/  LDC R9, c[0x0][0x3d8] ;  /* 0x0000f600ff097b82 */ /* 0x000ee20000000800 */
[----:B-1----:R-:W-:-:S07]  /*4b70*/  LEA R16, R6, R16, 0x1 ;  /* 0x0000001006107211 */ /* 0x002fce00078e08ff */
[----:B------:R-:W1:Y:S01]  /*4b80*/  LDC R22, c[0x0][0x3d8] ;  /* 0x0000f600ff167b82 */ /* 0x000e620000000800 */
[----:B------:R0:W-:Y:S07]  /*4b90*/  STL [R1+0x14], R16 ;  /* 0x0000141001007387 */ /* 0x0001ee0000100800 */
[----:B------:R-:W4:Y:S01]  /*4ba0*/  LDC R26, c[0x0][0x3d8] ;  /* 0x0000f600ff1a7b82 */ /* 0x000f220000000800 */
[----:B0-----:R-:W-:-:S07]  /*4bb0*/  IMAD R16, R17, 0x2, R16 ;  /* 0x0000000211107824 */ /* 0x001fce00078e0210 */
[----:B------:R-:W0:Y:S01]  /*4bc0*/  LDC R17, c[0x0][0x3d8] ;  /* 0x0000f600ff117b82 */ /* 0x000e220000000800 */
[----:B------:R0:W-:Y:S07]  /*4bd0*/  STL [R1+0x10], R16 ;  /* 0x0000101001007387 */ /* 0x0001ee0000100800 */
[----:B------:R-:W1:Y:S08]  /*4be0*/  LDC R24, c[0x0][0x3d8] ;  /* 0x0000f600ff187b82 */ /* 0x000e700000000800 */
[----:B------:R-:W1:Y:S01]  /*4bf0*/  LDC R14, c[0x0][0x3d8] ;  /* 0x0000f600ff0e7b82 */ /* 0x000e620000000800 */
[----:B0-----:R-:W-:-:S07]  /*4c00*/  LEA R16, R17, R16, 0x1 ;  /* 0x0000001011107211 */ /* 0x001fce00078e08ff */
[----:B------:R-:W0:Y:S01]  /*4c10*/  LDC R15, c[0x0][0x3d8] ;  /* 0x0000f600ff0f7b82 */ /* 0x000e220000000800 */
[----:B------:R0:W-:Y:S07]  /*4c20*/  STL [R1+0x24], R16 ;  /* 0x0000241001007387 */ /* 0x0001ee0000100800 */
[----:B------:R-:W0:Y:S08]  /*4c30*/  LDC R17, c[0x0][0x3d8] ;  /* 0x0000f600ff117b82 */ /* 0x000e300000000800 */
[----:B------:R-:W1:Y:S08]  /*4c40*/  LDC R13, c[0x0][0x3d8] ;  /* 0x0000f600ff0d7b82 */ /* 0x000e700000000800 */
[----:B------:R-:W1:Y:S01]  /*4c50*/  LDC R12, c[0x0][0x3d8] ;  /* 0x0000f600ff0c7b82 */ /* 0x000e620000000800 */
[----:B0-----:R-:W-:-:S07]  /*4c60*/  IMAD R16, R17, 0x2, R16 ;  /* 0x0000000211107824 */ /* 0x001fce00078e0210 */
[----:B------:R-:W0:Y:S01]  /*4c70*/  LDC R8, c[0x0][0x3d8] ;  /* 0x0000f600ff087b82 */ /* 0x000e220000000800 */
[----:B------:R0:W-:Y:S07]  /*4c80*/  STL [R1+0x20], R16 ;  /* 0x0000201001007387 */ /* 0x0001ee0000100800 */
[----:B------:R-:W0:Y:S08]  /*4c90*/  LDC R17, c[0x0][0x3d8] ;  /* 0x0000f600ff117b82 */ /* 0x000e300000000800 */
        /* <DEDUP_REMOVED lines=12> */
[----:B------:R-:W1:Y:S01]  /*4d60*/  LDC R6, c[0x0][0x3d8] ;  /* 0x0000f600ff067b82 */ /* 0x000e620000000800 */
[----:B0-----:R-:W-:-:S07]  /*4d70*/  LEA R16, R17, R16, 0x1 ;  /* 0x0000001011107211 */ /* 0x001fce00078e08ff */
[----:B------:R-:W0:Y:S01]  /*4d80*/  LDC R17, c[0x0][0x3d8] ;  /* 0x0000f600ff117b82 */ /* 0x000e220000000800 */
[----:B------:R0:W-:Y:S02]  /*4d90*/  STL [R1+0x2c], R16 ;  /* 0x00002c1001007387 */ /* 0x0001e40000100800 */
[----:B0-----:R-:W-:-:S05]  /*4da0*/  IMAD R16, R17, 0x2, R16 ;  /* 0x0000000211107824 */ /* 0x001fca00078e0210 */
[----:B------:R-:W0:Y:S01]  /*4db0*/  LDC R17, c[0x0][0x3d8] ;  /* 0x0000f600ff117b82 */ /* 0x000e220000000800 */
[----:B------:R0:W-:Y:S02]  /*4dc0*/  STL [R1+0x28], R16 ;  /* 0x0000281001007387 */ /* 0x0001e40000100800 */
[----:B0-----:R-:W-:-:S05]  /*4dd0*/  LEA R16, R17, R16, 0x1 ;  /* 0x0000001011107211 */ /* 0x001fca00078e08ff */
        /* <DEDUP_REMOVED lines=80> */
[----:B--2---:R-:W-:-:S05]  /*52e0*/  IMAD R16, R11, 0x2, R16 ;  /* 0x000000020b107824 */ /* 0x004fca00078e0210 */
[----:B------:R-:W2:Y:S01]  /*52f0*/  LDC R11, c[0x0][0x3d8] ;  /* 0x0000f600ff0b7b82 */ /* 0x000ea20000000800 */
[----:B------:R0:W-:Y:S02]  /*5300*/  STL [R1+0xb0], R16 ;  /* 0x0000b01001007387 */ /* 0x0001e40000100800 */
[----:B0-----:R-:W-:-:S05]  /*5310*/  LEA R16, R17, R16, 0x1 ;  /* 0x0000001011107211 */ /* 0x001fca00078e08ff */
[----:B------:R-:W0:Y:S01]  /*5320*/  LDC R17, c[0x0][0x3d8] ;  /* 0x0000f600ff117b82 */ /* 0x000e220000000800 */
[----:B--2---:R0:W-:Y:S04]  /*5330*/  STL [R1+0x1660], R11 ;  /* 0x0016600b01007387 */ /* 0x0041e80000100800 */
[----:B------:R-:W-:Y:S01]  /*5340*/  STL [R1+0xac], R16 ;  /* 0x0000ac1001007387 */ /* 0x000fe20000100800 */
[----:B0-----:R-:W-:Y:S02]  /*5350*/  IMAD R11, R17, 0x2, R16 ;  /* 0x00000002110b7824 */ /* 0x001fe400078e0210 */
[----:B------:R-:W0:Y:S03]  /*5360*/  LDC R17, c[0x0][0x3d8] ;  /* 0x0000f600ff117b82 */ /* 0x000e260000000800 */
[----:B------:R0:W-:Y:S02]  /*5370*/  STL [R1+0xa8], R11 ;  /* 0x0000a80b01007387 */ /* 0x0001e40000100800 */
[----:B0-----:R-:W-:-:S03]  /*5380*/  LEA R11, R17, R11, 0x1 ;  /* 0x0000000b110b7211 */ /* 0x001fc600078e08ff */
[----:B------:R-:W0:Y:S02]  /*5390*/  LDC R17, c[0x0][0x3d8] ;  /* 0x0000f600ff117b82 */ /* 0x000e240000000800 */
[----:B------:R0:W-:Y:S02]  /*53a0*/  STL [R1+0xc8], R11 ;  /* 0x0000c80b01007387 */ /* 0x0001e40000100800 */
[----:B0-----:R-:W-:-:S04]  /*53b0*/  IMAD R11, R17, 0x2, R11 ;  /* 0x00000002110b7824 */ /* 0x001fc800078e020b */
        /* <DEDUP_REMOVED lines=18> */
[----:B---3--:R-:W-:Y:S01]  /*54e0*/  LEA R9, R9, R11, 0x1 ;  /* 0x0000000b09097211 */ /* 0x008fe200078e08ff */
[----:B------:R-:W-:Y:S04]  /*54f0*/  STL [R1+0xf4], R11 ;  /* 0x0000f40b01007387 */ /* 0x000fe80000100800 */
[----:B------:R1:W-:Y:S02]  /*5500*/  STL [R1+0xf0], R9 ;  /* 0x0000f00901007387 */ /* 0x0003e40000100800 */
[----:B-1----:R-:W-:Y:S02]  /*5510*/  IMAD R9, R22, 0x2, R9 ;  /* 0x0000000216097824 */ /* 0x002fe400078e0209 */
[----:B------:R-:W2:Y:S03]  /*5520*/  LDL.LU R22, [R1+0xa4] ;  /* 0x0000a40001167983 */ /* 0x000ea60000300800 */
[----:B----4-:R-:W-:Y:S01]  /*5530*/  LEA R11, R26, R9, 0x1 ;  /* 0x000000091a0b7211 */ /* 0x010fe200078e08ff */
[----:B------:R0:W-:Y:S04]  /*5540*/  STL [R1+0x108], R9 ;  /* 0x0001080901007387 */ /* 0x0001e80000100800 */
[----:B------:R1:W-:Y:S01]  /*5550*/  STL [R1+0x104], R11 ;  /* 0x0001040b01007387 */ /* 0x0003e20000100800 */
[----:B0-----:R-:W-:-:S03]  /*5560*/  IMAD.MOV.U32 R9, RZ, RZ, R29 ;  /* 0x000000ffff097224 */ /* 0x001fc600078e001d */
[----:B------:R-:W3:Y:S01]  /*5570*/  LDL.LU R29, [R1+0xb4] ;  /* 0x0000b400011d7983 */ /* 0x000ee20000300800 */
[----:B------:R-:W-:-:S03]  /*5580*/  LEA R16, R24, R11, 0x1 ;  /* 0x0000000b18107211 */ /* 0x000fc600078e08ff */
[----:B------:R-:W4:Y:S02]  /*5590*/  LDL.LU R26, [R1+0x8] ;  /* 0x00000800011a7983 */ /* 0x000f240000300800 */
[----:B------:R-:W-:Y:S02]  /*55a0*/  IMAD R14, R14, 0x2, R16 ;  /* 0x000000020e0e7824 */ /* 0x000fe400078e0210 */
[----:B------:R0:W-:Y:S04]  /*55b0*/  STL [R1+0x100], R16 ;  /* 0x0001001001007387 */ /* 0x0001e80000100800 */
[----:B-1----:R-:W4:Y:S04]  /*55c0*/  LDL.LU R11, [R1+0x4] ;  /* 0x00000400010b7983 */ /* 0x002f280000300800 */
[----:B------:R-:W4:Y:S01]  /*55d0*/  LDL.LU R24, [R1] ;  /* 0x0000000001187983 */ /* 0x000f220000300800 */
[----:B0-----:R-:W-:-:S03]  /*55e0*/  LEA R16, P0, R3, R0, 0x1 ;  /* 0x0000000003107211 */ /* 0x001fc600078008ff */
[----:B------:R0:W-:Y:S02]  /*55f0*/  STL [R1+0x128], R14 ;  /* 0x0001280e01007387 */ /* 0x0001e40000100800 */
[----:B0-----:R-:W-:Y:S02]  /*5600*/  LEA R14, R15, R14, 0x1 ;  /* 0x0000000e0f0e7211 */ /* 0x001fe400078e08ff */
[----:B------:R-:W0:Y:S03]  /*5610*/  LDC R15, c[0x0][0x3d8] ;  /* 0x0000f600ff0f7b82 */ /* 0x000e260000000800 */
[----:B------:R1:W-:Y:S02]  /*5620*/  STL [R1+0x124], R14 ;  /* 0x0001240e01007387 */ /* 0x0003e40000100800 */
[----:B-1----:R-:W-:-:S03]  /*5630*/  IMAD R14, R13, 0x2, R14 ;  /* 0x000000020d0e7824 */ /* 0x002fc600078e020e */
[----:B------:R-:W1:Y:S01]  /*5640*/  LDC R13, c[0x0][0x3d8] ;  /* 0x0000f600ff0d7b82 */ /* 0x000e620000000800 */
[----:B------:R-:W-:Y:S01]  /*5650*/  IMAD R12, R12, 0x2, R14 ;  /* 0x000000020c0c7824 */ /* 0x000fe200078e020e */
[----:B------:R0:W-:Y:S04]  /*5660*/  STL [R1+0x120], R14 ;  /* 0x0001200e01007387 */ /* 0x0001e80000100800 */
[----:B------:R-:W-:Y:S01]  /*5670*/  MOV R17, R12 ;  /* 0x0000000c00117202 */ /* 0x000fe20000000f00 */
[----:B------:R-:W-:Y:S01]  /*5680*/  STL [R1+0x134], R12 ;  /* 0x0001340c01007387 */ /* 0x000fe20000100800 */
[----:B0-----:R-:W-:Y:S02]  /*5690*/  IMAD R15, R15, 0x2, R3 ;  /* 0x000000020f0f7824 */ /* 0x001fe400078e0203 */
[----:B------:R-:W-:-:S02]  /*56a0*/  LEA R8, R8, R17, 0x1 ;  /* 0x0000001108087211 */ /* 0x000fc400078e08ff */
[----:B------:R-:W-:-:S05]  /*56b0*/  LEA.HI.X.SX32 R17, R3, R2, 0x1, P0 ;  /* 0x0000000203117211 */ /* 0x000fca00000f0eff */
[----:B------:R0:W-:Y:S01]  /*56c0*/  STL.64 [R1+0x1520], R16 ;  /* 0x0015201001007387 */ /* 0x0001e20000100a00 */
[----:B-1----:R-:W-:Y:S02]  /*56d0*/  LEA R13, R13, R3, 0x1 ;  /* 0x000000030d0d7211 */ /* 0x002fe400078e08ff */
[----:B------:R-:W1:Y:S02]  /*56e0*/  LDC R3, c[0x0][0x3d8] ;  /* 0x0000f600ff037b82 */ /* 0x000e640000000800 */
[----:B------:R-:W-:Y:S01]  /*56f0*/  LEA R14, P1, R13, R0, 0x1 ;  /* 0x000000000d0e7211 */ /* 0x000fe200078208ff */
[----:B0-----:R-:W4:Y:S03]  /*5700*/  LDL.LU.64 R16, [R1+0x1748] ;  /* 0x0017480001107983 */ /* 0x001f260000300a00 */
[----:B------:R-:W-:-:S05]  /*5710*/  LEA.HI.X.SX32 R15, R15, R2, 0x1, P1 ;  /* 0x000000020f0f7211 */ /* 0x000fca00008f0eff */
[----:B------:R0:W-:Y:S04]  /*5720*/  STL.64 [R1+0x1518], R14 ;  /* 0x0015180e01007387 */ /* 0x0001e80000100a00 */
[----:B0-----:R-:W4:Y:S04]  /*5730*/  LDL.LU.64 R14, [R1+0x1740] ;  /* 0x00174000010e7983 */ /* 0x001f280000300a00 */
[----:B------:R0:W-:Y:S02]  /*5740*/  STL [R1+0x130], R8 ;  /* 0x0001300801007387 */ /* 0x0001e40000100800 */
[----:B0-----:R-:W-:Y:S01]  /*5750*/  IMAD R8, R23, 0x2, R8 ;  /* 0x0000000217087824 */ /* 0x001fe200078e0208 */
[----:B------:R-:W-:-:S02]  /*5760*/  MOV R23, R9 ;  /* 0x0000000900177202 */ /* 0x000fc40000000f00 */
[----:B--2---:R-:W-:-:S04]  /*5770*/  LEA R12, P2, R22, R0, 0x1 ;  /* 0x00000000160c7211 */ /* 0x004fc800078408ff */
[----:B------:R-:W-:Y:S02]  /*5780*/  LEA.HI.X.SX32 R13, R22, R2, 0x1, P2 ;  /* 0x00000002160d7211 */ /* 0x000fe400010f0eff */
[----:B------:R-:W-:-:S03]  /*5790*/  LEA R22, P0, R9, R0, 0x1 ;  /* 0x0000000009167211 */ /* 0x000fc600078008ff */
[----:B------:R0:W-:Y:S01]  /*57a0*/  STL.64 [R1+0x1510], R12 ;  /* 0x0015100c01007387 */ /* 0x0001e20000100a00 */
[----:B------:R-:W-:-:S03]  /*57b0*/  LEA.HI.X.SX32 R23, R23, R2, 0x1, P0 ;  /* 0x0000000217177211 */ /* 0x000fc600000f0eff */
[----:B------:R-:W-:Y:S01]  /*57c0*/  STL [R1+0x11c], R8 ;  /* 0x00011c0801007387 */ /* 0x000fe20000100800 */
[----:B0-----:R-:W-:Y:S01]  /*57d0*/  IMAD.MOV.U32 R13, RZ, RZ, R8 ;  /* 0x000000ffff0d7224 */ /* 0x001fe200078e0008 */
[----:B---3--:R-:W-:Y:S02]  /*57e0*/  LEA R12, P1, R29, R0, 0x1 ;  /* 0x000000001d0c7211 */ /* 0x008fe400078208ff */
[----:B------:R0:W-:Y:S02]  /*57f0*/  STL.64 [R1+0x1508], R22 ;  /* 0x0015081601007387 */ /* 0x0001e40000100a00 */
[----:B-1----:R-:W-:Y:S02]  /*5800*/  LEA R3, R3, R13, 0x1 ;  /* 0x0000000d03037211 */ /* 0x002fe400078e08ff */
[----:B------:R-:W-:Y:S01]  /*5810*/  LEA.HI.X.SX32 R13, R29, R2, 0x1, P1 ;  /* 0x000000021d0d7211 */ /* 0x000fe200008f0eff */
[----:B0-----:R-:W2:Y:S04]  /*5820*/  LDL.LU.64 R22, [R1+0x1738] ;  /* 0x0017380001167983 */ /* 0x001ea80000300a00 */
[----:B------:R-:W3:Y:S01]  /*5830*/  LDL.LU R29, [R1+0x1730] ;  /* 0x00173000011d7983 */ /* 0x000ee20000300800 */
[----:B----4-:R-:W-:-:S04]  /*5840*/  LEA R8, P2, R26, R0, 0x1 ;  /* 0x000000001a087211 */ /* 0x010fc800078408ff */
[----:B------:R-:W-:Y:S01]  /*5850*/  LEA.HI.X.SX32 R9, R26, R2, 0x1, P2 ;  /* 0x000000021a097211 */ /* 0x000fe200010f0eff */
[----:B------:R-:W-:Y:S04]  /*5860*/  STL [R1+0x12c], R3 ;  /* 0x00012c0301007387 */ /* 0x000fe80000100800 */
[----:B------:R0:W-:Y:S02]  /*5870*/  STL.64 [R1+0x14f8], R8 ;  /* 0x0014f80801007387 */ /* 0x0001e40000100a00 */
[----:B0-----:R-:W-:Y:S02]  /*5880*/  IMAD R8, R27, 0x2, R3 ;  /* 0x000000021b087824 */ /* 0x001fe400078e0203 */
[----:B------:R-:W0:Y:S01]  /*5890*/  LDC R3, c[0x0][0x3d8] ;  /* 0x0000f600ff037b82 */ /* 0x000e220000000800 */
[----:B------:R-:W-:-:S02]  /*58a0*/  LEA R26, P0, R11, R0, 0x1 ;  /* 0x000000000b1a7211 */ /* 0x000fc400078008ff */
[----:B------:R-:W-:Y:S01]  /*58b0*/  MOV R27, R8 ;  /* 0x00000008001b7202 */ /* 0x000fe20000000f00 */
[----:B------:R1:W-:Y:S04]  /*58c0*/  STL.64 [R1+0x1500], R12 ;  /* 0x0015000c01007387 */ /* 0x0003e80000100a00 */
[----:B------:R-:W-:Y:S01]  /*58d0*/  STL [R1+0x118], R8 ;  /* 0x0001180801007387 */ /* 0x000fe20000100800 */
[C---:B-1----:R-:W-:Y:S01]  /*58e0*/  LEA R12, P1, R24.reuse, R0, 0x1 ;  /* 0x00000000180c7211 */ /* 0x042fe200078208ff */
[----:B0-----:R-:W-:Y:S01]  /*58f0*/  IMAD R3, R3, 0x2, R27 ;  /* 0x0000000203037824 */ /* 0x001fe200078e021b */
[-C--:B------:R-:W-:Y:S02]  /*5900*/  LEA.HI.X.SX32 R27, R11, R2.reuse, 0x1, P0 ;  /* 0x000000020b1b7211 */ /* 0x080fe400000f0eff */
[----:B------:R-:W-:-:S03]  /*5910*/  LEA.HI.X.SX32 R13, R24, R2, 0x1, P1 ;  /* 0x00000002180d7211 */ /* 0x000fc600008f0eff */
[----:B------:R0:W-:Y:S01]  /*5920*/  STL.64 [R1+0x14f0], R26 ;  /* 0x0014f01a01007387 */ /* 0x0001e20000100a00 */
[----:B------:R-:W-:-:S03]  /*5930*/  LEA R24, P0, R28, R0, 0x1 ;  /* 0x000000001c187211 */ /* 0x000fc600078008ff */
[----:B0-----:R-:W4:Y:S04]  /*5940*/  LDL.LU.64 R26, [R1+0x1728] ;  /* 0x00172800011a7983 */ /* 0x001f280000300a00 */
[----:B------:R0:W-:Y:S04]  /*5950*/  STL [R1+0x114], R3 ;  /* 0x0001140301007387 */ /* 0x0001e80000100800 */
[----:B------:R-:W-:Y:S01]  /*5960*/  STL.64 [R1+0x14e8], R12 ;  /* 0x0014e80c01007387 */ /* 0x000fe20000100a00 */
[----:B0-----:R-:W-:Y:S02]  /*5970*/  LEA R3, R25, R3, 0x1 ;  /* 0x0000000319037211 */ /* 0x001fe400078e08ff */
[----:B------:R-:W-:-:S02]  /*5980*/  LEA.HI.X.SX32 R25, R28, R2, 0x1, P0 ;  /* 0x000000021c197211 */ /* 0x000fc400000f0eff */
[----:B---3--:R-:W-:-:S04]  /*5990*/  LEA R8, P2, R29, R0, 0x1 ;  /* 0x000000001d087211 */ /* 0x008fc800078408ff */
[----:B------:R-:W-:-:S05]  /*59a0*/  LEA.HI.X.SX32 R9, R29, R2, 0x1, P2 ;  /* 0x000000021d097211 */ /* 0x000fca00010f0eff */
[----:B------:R-:W-:Y:S04]  /*59b0*/  STL.64 [R1+0x14e0], R8 ;  /* 0x0014e00801007387 */ /* 0x000fe80000100a00 */
[----:B------:R0:W-:Y:S04]  /*59c0*/  STL.64 [R1+0x14d8], R24 ;  /* 0x0014d81801007387 */ /* 0x0001e80000100a00 */
[----:B0-----:R-:W3:Y:S01]  /*59d0*/  LDL.LU.64 R24, [R1+0x1720] ;  /* 0x0017200001187983 */ /* 0x001ee20000300a00 */
[----:B------:R-:W-:-:S05]  /*59e0*/  IMAD R5, R5, 0x2, R3 ;  /* 0x0000000205057824 */ /* 0x000fca00078e0203 */
[----:B------:R-:W-:Y:S02]  /*59f0*/  LEA R11, R4, R5, 0x1 ;  /* 0x00000005040b7211 */ /* 0x000fe400078e08ff */
[CC--:B----4-:R-:W-:Y:S02]  /*5a00*/  LEA R12, P1, R27.reuse, R0.reuse, 0x1 ;  /* 0x000000001b0c7211 */ /* 0x0d0fe400078208ff */
[C---:B------:R-:W-:Y:S02]  /*5a10*/  LEA R8, P2, R26.reuse, R0, 0x1 ;  /* 0x000000001a087211 */ /* 0x040fe400078408ff */
[-C--:B------:R-:W-:Y:S02]  /*5a20*/  LEA.HI.X.SX32 R13, R27, R2.reuse, 0x1, P1 ;  /* 0x000000021b0d7211 */ /* 0x080fe400008f0eff */
[----:B------:R-:W-:-:S03]  /*5a30*/  LEA.HI.X.SX32 R9, R26, R2, 0x1, P2 ;  /* 0x000000021a097211 */ /* 0x000fc600010f0eff */
[----:B------:R0:W-:Y:S04]  /*5a40*/  STL.64 [R1+0x14d0], R12 ;  /* 0x0014d00c01007387 */ /* 0x0001e80000100a00 */
[----:B0-----:R-:W4:Y:S04]  /*5a50*/  LDL.LU.64 R12, [R1+0x1718] ;  /* 0x00171800010c7983 */ /* 0x001f280000300a00 */
[----:B------:R-:W-:Y:S04]  /*5a60*/  STL [R1+0x10c], R5 ;  /* 0x00010c0501007387 */ /* 0x000fe80000100800 */
[----:B------:R-:W-:Y:S04]  /*5a70*/  STL.64 [R1+0x14c8], R8 ;  /* 0x0014c80801007387 */ /* 0x000fe80000100a00 */
[----:B------:R0:W-:Y:S01]  /*5a80*/  STL [R1+0xec], R11 ;  /* 0x0000ec0b01007387 */ /* 0x0001e20000100800 */
[----:B------:R-:W-:Y:S01]  /*5a90*/  IMAD R26, R7, 0x2, R11 ;  /* 0x00000002071a7824 */ /* 0x000fe200078e020b */
[----:B--2---:R-:W-:-:S04]  /*5aa0*/  LEA R28, P2, R23, R0, 0x1 ;  /* 0x00000000171c7211 */ /* 0x004fc800078408ff */
[----:B------:R-:W-:Y:S02]  /*5ab0*/  LEA R27, R6, R26, 0x1 ;  /* 0x0000001a061b7211 */ /* 0x000fe400078e08ff */
[----:B------:R-:W-:Y:S01]  /*5ac0*/  LEA.HI.X.SX32 R29, R23, R2, 0x1, P2 ;  /* 0x00000002171d7211 */ /* 0x000fe200010f0eff */
[----:B0-----:R-:W0:Y:S01]  /*5ad0*/  LDC R11, c[0x0][0x3d8] ;  /* 0x0000f600ff0b7b82 */ /* 0x001e220000000800 */
[CC--:B---3--:R-:W-:Y:S02]  /*5ae0*/  LEA R8, P0, R25.reuse, R0.reuse, 0x1 ;  /* 0x0000000019087211 */ /* 0x0c8fe400078008ff */
[C---:B------:R-:W-:Y:S02]  /*5af0*/  LEA R4, P1, R24.reuse, R0, 0x1 ;  /* 0x0000000018047211 */ /* 0x040fe400078208ff */
[-C--:B------:R-:W-:Y:S02]  /*5b00*/  LEA.HI.X.SX32 R9, R25, R2.reuse, 0x1, P0 ;  /* 0x0000000219097211 */ /* 0x080fe400000f0eff */
[----:B------:R-:W-:-:S03]  /*5b10*/  LEA.HI.X.SX32 R5, R24, R2, 0x1, P1 ;  /* 0x0000000218057211 */ /* 0x000fc600008f0eff */
[----:B------:R1:W-:Y:S04]  /*5b20*/  STL.64 [R1+0x14c0], R8 ;  /* 0x0014c00801007387 */ /* 0x0003e80000100a00 */
[----:B-1----:R-:W2:Y:S04]  /*5b30*/  LDL.LU.64 R8, [R1+0x1710] ;  /* 0x0017100001087983 */ /* 0x002ea80000300a00 */
[----:B------:R1:W-:Y:S04]  /*5b40*/  STL.64 [R1+0x14b8], R4 ;  /* 0x0014b80401007387 */ /* 0x0003e80000100a00 */
[----:B-1----:R-:W3:Y:S01]  /*5b50*/  LDL.LU.64 R4, [R1+0x1708] ;  /* 0x0017080001047983 */ /* 0x002ee20000300a00 */
[----:B------:R-:W-:-:S04]  /*5b60*/  LEA R6, P0, R22, R0, 0x1 ;  /* 0x0000000016067211 */ /* 0x000fc800078008ff */
[----:B------:R-:W-:Y:S01]  /*5b70*/  LEA.HI.X.SX32 R7, R22, R2, 0x1, P0 ;  /* 0x0000000216077211 */ /* 0x000fe200000f0eff */
[----:B------:R-:W-:Y:S04]  /*5b80*/  STL.64 [R1+0x14b0], R28 ;  /* 0x0014b01c01007387 */ /* 0x000fe80000100a00 */
[----:B------:R-:W-:Y:S04]  /*5b90*/  STL [R1+0xe8], R27 ;  /* 0x0000e81b01007387 */ /* 0x000fe80000100800 */
[----:B------:R1:W-:Y:S04]  /*5ba0*/  STL.64 [R1+0x14a8], R6 ;  /* 0x0014a80601007387 */ /* 0x0003e80000100a00 */
[----:B-1----:R-:W2:Y:S01]  /*5bb0*/  LDL.LU.64 R6, [R1+0x1700] ;  /* 0x0017000001067983 */ /* 0x002ea20000300a00 */
[----:B0-----:R-:W-:-:S02]  /*5bc0*/  IMAD R23, R11, 0x2, R27 ;  /* 0x000000020b177824 */ /* 0x001fc400078e021b */
[----:B------:R-:W0:Y:S03]  /*5bd0*/  LDC R11, c[0x0][0x3d8] ;  /* 0x0000f600ff0b7b82 */ /* 0x000e260000000800 */
[----:B------:R-:W-:Y:S01]  /*5be0*/  STL [R1+0xe4], R23 ;  /* 0x0000e41701007387 */ /* 0x000fe20000100800 */
[----:B------:R-:W-:Y:S02]  /*5bf0*/  MOV R27, R3 ;  /* 0x00000003001b7202 */ /* 0x000fe40000000f00 */
[----:B---3--:R-:W-:-:S04]  /*5c00*/  LEA R28, P1, R4, R0, 0x1 ;  /* 0x00000000041c7211 */ /* 0x008fc800078208ff */
[----:B------:R-:W-:Y:S02]  /*5c10*/  LEA.HI.X.SX32 R29, R4, R2, 0x1, P1 ;  /* 0x00000002041d7211 */ /* 0x000fe400008f0eff */
[----:B0-----:R-:W-:Y:S02]  /*5c20*/  LEA R4, R11, R23, 0x1 ;  /* 0x000000170b047211 */ /* 0x001fe400078e08ff */
[----:B------:R-:W0:Y:S01]  /*5c30*/  LDC R11, c[0x0][0x3d8] ;  /* 0x0000f600ff0b7b82 */ /* 0x000e220000000800 */
[----:B------:R-:W-:-:S04]  /*5c40*/  LEA R24, P2, R5, R0, 0x1 ;  /* 0x0000000005187211 */ /* 0x000fc800078408ff */
[----:B------:R-:W-:Y:S01]  /*5c50*/  LEA.HI.X.SX32 R25, R5, R2, 0x1, P2 ;  /* 0x0000000205197211 */ /* 0x000fe200010f0eff */
[----:B------:R-:W-:Y:S04]  /*5c60*/  STL.64 [R1+0x14a0], R28 ;  /* 0x0014a01c01007387 */ /* 0x000fe80000100a00 */
[----:B------:R-:W-:Y:S04]  /*5c70*/  STL.64 [R1+0x1498], R24 ;  /* 0x0014981801007387 */ /* 0x000fe80000100a00 */
[----:B------:R0:W-:Y:S02]  /*5c80*/  STL [R1+0xe0], R4 ;  /* 0x0000e00401007387 */ /* 0x0001e40000100800 */
[----:B0-----:R-:W-:-:S02]  /*5c90*/  IMAD R4, R11, 0x2, R4 ;  /* 0x000000020b047824 */ /* 0x001fc400078e0204 */
[----:B------:R-:W0:Y:S01]  /*5ca0*/  LDC R11, c[0x0][0x3d8] ;  /* 0x0000f600ff0b7b82 */ /* 0x000e220000000800 */
[CC--:B--2---:R-:W-:Y:S02]  /*5cb0*/  LEA R28, P0, R6.reuse, R0.reuse, 0x1 ;  /* 0x00000000061c7211 */ /* 0x0c4fe400078008ff */
[C---:B------:R-:W-:Y:S02]  /*5cc0*/  LEA R24, P1, R7.reuse, R0, 0x1 ;  /* 0x0000000007187211 */ /* 0x040fe400078208ff */
[-C--:B------:R-:W-:Y:S02]  /*5cd0*/  LEA.HI.X.SX32 R29, R6, R2.reuse, 0x1, P0 ;  /* 0x00000002061d7211 */ /* 0x080fe400000f0eff */
[----:B------:R-:W-:Y:S01]  /*5ce0*/  LEA.HI.X.SX32 R25, R7, R2, 0x1, P1 ;  /* 0x0000000207197211 */ /* 0x000fe200008f0eff */
[----:B------:R-:W-:Y:S04]  /*5cf0*/  STL [R1+0xdc], R4 ;  /* 0x0000dc0401007387 */ /* 0x000fe80000100800 */
[----:B------:R1:W-:Y:S04]  /*5d00*/  STL.64 [R1+0x1490], R28 ;  /* 0x0014901c01007387 */ /* 0x0003e80000100a00 */
[----:B------:R0:W-:Y:S01]  /*5d10*/  STL.64 [R1+0x1488], R24 ;  /* 0x0014881801007387 */ /* 0x0001e20000100a00 */
[----:B------:R-:W-:Y:S01]  /*5d20*/  LEA R22, P2, R8, R0, 0x1 ;  /* 0x0000000008167211 */ /* 0x000fe200078408ff */
[----:B-1----:R-:W1:Y:S01]  /*5d30*/  LDC R29, c[0x0][0x3d8] ;  /* 0x0000f600ff1d7b82 */ /* 0x002e620000000800 */
[----:B0-----:R-:W-:-:S07]  /*5d40*/  LEA R24, R11, R4, 0x1 ;  /* 0x000000040b187211 */ /* 0x001fce00078e08ff */
[----:B------:R-:W0:Y:S01]  /*5d50*/  LDC R11, c[0x0][0x3d8] ;  /* 0x0000f600ff0b7b82 */ /* 0x000e220000000800 */
[----:B------:R-:W-:Y:S02]  /*5d60*/  LEA.HI.X.SX32 R23, R8, R2, 0x1, P2 ;  /* 0x0000000208177211 */ /* 0x000fe400010f0eff */
[----:B----4-:R-:W-:Y:S01]  /*5d70*/  LEA R4, P2, R12, R0, 0x1 ;  /* 0x000000000c047211 */ /* 0x010fe200078408ff */
[----:B0-----:R-:W-:-:S04]  /*5d80*/  IMAD R28, R11, 0x2, R24 ;  /* 0x000000020b1c7824 */ /* 0x001fc800078e0218 */
[----:B------:R-:W0:Y:S01]  /*5d90*/  LDC R11, c[0x0][0x3d8] ;  /* 0x0000f600ff0b7b82 */ /* 0x000e220000000800 */
[----:B------:R-:W-:Y:S01]  /*5da0*/  LEA.HI.X.SX32 R5, R12, R2, 0x1, P2 ;  /* 0x000000020c057211 */ /* 0x000fe200010f0eff */
[----:B------:R2:W-:Y:S01]  /*5db0*/  STL.64 [R1+0x1480], R22 ;  /* 0x0014801601007387 */ /* 0x0005e20000100a00 */
[----:B------:R-:W-:-:S03]  /*5dc0*/  LEA R6, P1, R10, R0, 0x1 ;  /* 0x000000000a067211 */ /* 0x000fc600078208ff */
[----:B------:R-:W-:Y:S01]  /*5dd0*/  STL [R1+0xbc], R24 ;  /* 0x0000bc1801007387 */ /* 0x000fe20000100800 */
[----:B------:R-:W-:-:S03]  /*5de0*/  LEA.HI.X.SX32 R7, R10, R2, 0x1, P1 ;  /* 0x000000020a077211 */ /* 0x000fc600008f0eff */
[----:B------:R0:W-:Y:S01]  /*5df0*/  STL.64 [R1+0x1468], R4 ;  /* 0x0014680401007387 */ /* 0x0001e20000100a00 */
[----:B--2---:R-:W-:-:S04]  /*5e00*/  LEA R22, P0, R9, R0, 0x1 ;  /* 0x0000000009167211 */ /* 0x004fc800078008ff */
[----:B------:R-:W-:Y:S02]  /*5e10*/  LEA.HI.X.SX32 R23, R9, R2, 0x1, P0 ;  /* 0x0000000209177211 */ /* 0x000fe400000f0eff */
[----:B------:R-:W-:Y:S02]  /*5e20*/  LEA R10, P0, R13, R0, 0x1 ;  /* 0x000000000d0a7211 */ /* 0x000fe400078008ff */
[----:B0-----:R-:W-:Y:S01]  /*5e30*/  LEA R4, R11, R28, 0x1 ;  /* 0x0000001c0b047211 */ /* 0x001fe200078e08ff */
[----:B------:R0:W-:Y:S01]  /*5e40*/  STL.64 [R1+0x1478], R22 ;  /* 0x0014781601007387 */ /* 0x0001e20000100a00 */
[----:B------:R-:W-:-:S03]  /*5e50*/  LEA.HI.X.SX32 R11, R13, R2, 0x1, P0 ;  /* 0x000000020d0b7211 */ /* 0x000fc600000f0eff */
[----:B-1----:R-:W-:Y:S01]  /*5e60*/  IMAD R5, R29, 0x2, R4 ;  /* 0x000000021d057824 */ /* 0x002fe200078e0204 */
[----:B------:R1:W-:Y:S01]  /*5e70*/  STL.64 [R1+0x1470], R6 ;  /* 0x0014700601007387 */ /* 0x0003e20000100a00 */
[----:B------:R-:W2:Y:S03]  /*5e80*/  LDC R29, c[0x0][0x3d8] ;  /* 0x0000f600ff1d7b82 */ /* 0x000ea60000000800 */
[----:B------:R3:W-:Y:S04]  /*5e90*/  STL [R1+0xb8], R4 ;  /* 0x0000b80401007387 */ /* 0x0007e80000100800 */
[----:B------:R-:W-:Y:S01]  /*5ea0*/  STL.64 [R1+0x16f8], R26 ;  /* 0x0016f81a01007387 */ /* 0x000fe20000100a00 */
[-C--:B------:R-:W-:Y:S01]  /*5eb0*/  LEA R8, P1, R14, R0.reuse, 0x1 ;  /* 0x000000000e087211 */ /* 0x080fe200078208ff */
[----:B0-----:R-:W0:Y:S02]  /*5ec0*/  LDC R23, c[0x0][0x3d8] ;  /* 0x0000f600ff177b82 */ /* 0x001e240000000800 */
[----:B------:R-:W-:Y:S04]  /*5ed0*/  STL [R1+0xb4], R5 ;  /* 0x0000b40501007387 */ /* 0x000fe80000100800 */
[----:B------:R-:W4:Y:S02]  /*5ee0*/  LDL.LU R3, [R1+0x18] ;  /* 0x0000180001037983 */ /* 0x000f240000300800 */
[----:B------:R-:W0:Y:S02]  /*5ef0*/  LDC R22, c[0x0][0x3d8] ;  /* 0x0000f600ff167b82 */ /* 0x000e240000000800 */
[----:B------:R3:W-:Y:S01]  /*5f00*/  STL.64 [R1+0x1460], R10 ;  /* 0x0014600a01007387 */ /* 0x0007e20000100a00 */
[----:B-1----:R-:W-:-:S02]  /*5f10*/  LEA R6, P2, R15, R0, 0x1 ;  /* 0x000000000f067211 */ /* 0x002fc400078408ff */
[-C--:B------:R-:W-:Y:S01]  /*5f20*/  LEA.HI.X.SX32 R9, R14, R2.reuse, 0x1, P1 ;  /* 0x000000020e097211 */ /* 0x080fe200008f0eff */
[----:B---3--:R-:W3:Y:S02]  /*5f30*/  LDL.LU R4, [R1+0x10] ;  /* 0x0000100001047983 */ /* 0x008ee40000300800 */
[----:B------:R-:W1:Y:S01]  /*5f40*/  LDC R11, c[0x0][0x3d8] ;  /* 0x0000f600ff0b7b82 */ /* 0x000e620000000800 */
[----:B------:R-:W-:Y:S02]  /*5f50*/  LEA.HI.X.SX32 R7, R15, R2, 0x1, P2 ;  /* 0x000000020f077211 */ /* 0x000fe400010f0eff */
[C---:B------:R-:W-:Y:S01]  /*5f60*/  LEA R14, P0, R16.reuse, R0, 0x1 ;  /* 0x00000000100e7211 */ /* 0x040fe200078008ff */
[----:B------:R-:W-:Y:S03]  /*5f70*/  STL.64 [R1+0x1458], R8 ;  /* 0x0014580801007387 */ /* 0x000fe60000100a00 */
[----:B------:R-:W-:Y:S01]  /*5f80*/  LEA.HI.X.SX32 R15, R16, R2, 0x1, P0 ;  /* 0x00000002100f7211 */ /* 0x000fe200000f0eff */
[----:B------:R2:W-:Y:S04]  /*5f90*/  STL.64 [R1+0x1450], R6 ;  /* 0x0014500601007387 */ /* 0x0005e80000100a00 */
[----:B------:R-:W3:Y:S01]  /*5fa0*/  LDL.LU R16, [R1+0x14] ;  /* 0x0000140001107983 */ /* 0x000ee20000300800 */
[----:B-1----:R-:W-:-:S05]  /*5fb0*/  IMAD R11, R11, 0x2, R5 ;  /* 0x000000020b0b7824 */ /* 0x002fca00078e0205 */
[----:B--2---:R-:W-:Y:S02]  /*5fc0*/  LEA R7, R29, R11, 0x1 ;  /* 0x0000000b1d077211 */ /* 0x004fe400078e08ff */
[----:B------:R-:W1:Y:S03]  /*5fd0*/  LDC R29, c[0x0][0x3d8] ;  /* 0x0000f600ff1d7b82 */ /* 0x000e660000000800 */
[----:B------:R2:W-:Y:S04]  /*5fe0*/  STL [R1+0xa0], R7 ;  /* 0x0000a00701007387 */ /* 0x0005e80000100800 */
[----:B------:R0:W-:Y:S04]  /*5ff0*/  STL.64 [R1+0x1448], R14 ;  /* 0x0014480e01007387 */ /* 0x0001e80000100a00 */
[----:B------:R-:W3:Y:S01]  /*6000*/  LDL.LU R5, [R1+0x24] ;  /* 0x0000240001057983 */ /* 0x000ee20000300800 */
[----:B------:R-:W-:-:S02]  /*6010*/  LEA R12, P1, R17, R0, 0x1 ;  /* 0x00000000110c7211 */ /* 0x000fc400078208ff */
[C---:B------:R-:W-:Y:S02]  /*6020*/  LEA R8, P2, R18.reuse, R0, 0x1 ;  /* 0x0000000012087211 */ /* 0x040fe400078408ff */
[-C--:B------:R-:W-:Y:S01]  /*6030*/  LEA.HI.X.SX32 R13, R17, R2.reuse, 0x1, P1 ;  /* 0x00000002110d7211 */ /* 0x080fe200008f0eff */
[----:B-1----:R-:W-:Y:S02]  /*6040*/  IMAD R24, R29, 0x2, R7 ;  /* 0x000000021d187824 */ /* 0x002fe400078e0207 */
[----:B------:R-:W1:Y:S02]  /*6050*/  LDC R29, c[0x0][0x3d8] ;  /* 0x0000f600ff1d7b82 */ /* 0x000e640000000800 */
[----:B------:R-:W-:Y:S01]  /*6060*/  STL.64 [R1+0x1440], R12 ;  /* 0x0014400c01007387 */ /* 0x000fe20000100a00 */
[----:B------:R-:W-:-:S03]  /*6070*/  LEA.HI.X.SX32 R9, R18, R2, 0x1, P2 ;  /* 0x0000000212097211 */ /* 0x000fc600010f0eff */
[----:B------:R-:W3:Y:S04]  /*6080*/  LDL.LU R6, [R1+0x1c] ;  /* 0x00001c0001067983 */ /* 0x000ee80000300800 */
[----:B------:R-:W3:Y:S04]  /*6090*/  LDL.LU R18, [R1+0x20] ;  /* 0x0000200001127983 */ /* 0x000ee80000300800 */
[----:B------:R0:W-:Y:S04]  /*60a0*/  STL.64 [R1+0x1438], R8 ;  /* 0x0014380801007387 */ /* 0x0001e80000100a00 */
[----:B--2---:R-:W2:Y:S01]  /*60b0*/  LDL.LU R7, [R1+0x30] ;  /* 0x0000300001077983 */ /* 0x004ea20000300800 */
[----:B-1----:R-:W-:-:S03]  /*60c0*/  LEA R25, R29, R24, 0x1 ;  /* 0x000000181d197211 */ /* 0x002fc600078e08ff */
[----:B------:R-:W2:Y:S01]  /*60d0*/  LDL.LU R29, [R1+0x2c] ;  /* 0x00002c00011d7983 */ /* 0x000ea20000300800 */
[-C--:B------:R-:W-:Y:S02]  /*60e0*/  LEA R26, P0, R19, R0.reuse, 0x1 ;  /* 0x00000000131a7211 */ /* 0x080fe400078008ff */
[CC--:B0-----:R-:W-:Y:S01]  /*60f0*/  LEA R14, P1, R20.reuse, R0.reuse, 0x1 ;  /* 0x00000000140e7211 */ /* 0x0c1fe200078208ff */
[----:B------:R-:W2:Y:S01]  /*6100*/  LDL.LU R8, [R1+0x28] ;  /* 0x0000280001087983 */ /* 0x000ea20000300800 */
[----:B------:R-:W-:Y:S02]  /*6110*/  LEA R12, P2, R21, R0, 0x1 ;  /* 0x00000000150c7211 */ /* 0x000fe400078408ff */
[-C--:B------:R-:W-:Y:S02]  /*6120*/  LEA.HI.X.SX32 R27, R19, R2.reuse, 0x1, P0 ;  /* 0x00000002131b7211 */ /* 0x080fe400000f0eff */
[-C--:B------:R-:W-:Y:S01]  /*6130*/  LEA.HI.X.SX32 R15, R20, R2.reuse, 0x1, P1 ;  /* 0x00000002140f7211 */ /* 0x080fe200008f0eff */
[----:B------:R-:W-:Y:S01]  /*6140*/  STL [R1+0x16b0], R24 ;  /* 0x0016b01801007387 */ /* 0x000fe20000100800 */
[----:B------:R-:W-:-:S03]  /*6150*/  LEA.HI.X.SX32 R13, R21, R2, 0x1, P2 ;  /* 0x00000002150d7211 */ /* 0x000fc600010f0eff */
[----:B------:R0:W-:Y:S04]  /*6160*/  STL.64 [R1+0x1430], R26 ;  /* 0x0014301a01007387 */ /* 0x0001e80000100a00 */
[----:B0-----:R-:W2:Y:S04]  /*6170*/  LDL.LU.64 R26, [R1+0x16f8] ;  /* 0x0016f800011a7983 */ /* 0x001ea80000300a00 */
[----:B------:R-:W-:Y:S04]  /*6180*/  STL.64 [R1+0x1428], R14 ;  /* 0x0014280e01007387 */ /* 0x000fe80000100a00 */
[----:B------:R-:W-:Y:S04]  /*6190*/  STL [R1+0x16d8], R25 ;  /* 0x0016d81901007387 */ /* 0x000fe80000100800 */
[----:B------:R3:W-:Y:S04]  /*61a0*/  STL.64 [R1+0x1420], R12 ;  /* 0x0014200c01007387 */ /* 0x0007e80000100a00 */
[----:B------:R-:W2:Y:S04]  /*61b0*/  LDL.LU R24, [R1+0x3c] ;  /* 0x00003c0001187983 */ /* 0x000ea80000300800 */
[----:B------:R-:W2:Y:S01]  /*61c0*/  LDL.LU R9, [R1+0x38] ;  /* 0x0000380001097983 */ /* 0x000ea20000300800 */
[----:B------:R-:W-:-:S05]  /*61d0*/  IMAD R23, R23, 0x2, R25 ;  /* 0x0000000217177824 */ /* 0x000fca00078e0219 */
[----:B------:R-:W-:Y:S02]  /*61e0*/  LEA R22, R22, R23, 0x1 ;  /* 0x0000001716167211 */ /* 0x000fe400078e08ff */
[----:B----4-:R-:W-:-:S04]  /*61f0*/  LEA R20, P0, R3, R0, 0x1 ;  /* 0x0000000003147211 */ /* 0x010fc800078008ff */
[----:B------:R-:W-:Y:S02]  /*6200*/  LEA.HI.X.SX32 R21, R3, R2, 0x1, P0 ;  /* 0x0000000203157211 */ /* 0x000fe400000f0eff */
[----:B------:R-:W0:Y:S01]  /*6210*/  LDC R3, c[0x0][0x3d8] ;  /* 0x0000f600ff037b82 */ /* 0x000e220000000800 */
[C---:B---3--:R-:W-:Y:S02]  /*6220*/  LEA R12, P2, R4.reuse, R0, 0x1 ;  /* 0x00000000040c7211 */ /* 0x048fe400078408ff */
[----:B------:R-:W-:Y:S02]  /*6230*/  STL.64 [R1+0x1418], R20 ;  /* 0x0014181401007387 */ /* 0x000fe40000100a00 */
[----:B------:R-:W-:Y:S02]  /*6240*/  LEA.HI.X.SX32 R13, R4, R2, 0x1, P2 ;  /* 0x00000002040d7211 */ /* 0x000fe400010f0eff */
[----:B------:R-:W3:Y:S01]  /*6250*/  LDL.LU R10, [R1+0x34] ;  /* 0x00003400010a7983 */ /* 0x000ee20000300800 */
[----:B------:R-:W1:Y:S03]  /*6260*/  LDC R4, c[0x0][0x3d8] ;  /* 0x0000f600ff047b82 */ /* 0x000e660000000800 */
[----:B------:R-:W-:Y:S01]  /*6270*/  STL.64 [R1+0x16b8], R22 ;  /* 0x0016b81601007387 */ /* 0x000fe20000100a00 */
[----:B------:R-:W-:-:S04]  /*6280*/  LEA R14, P1, R16, R0, 0x1 ;  /* 0x00000000100e7211 */ /* 0x000fc800078208ff */
[----:B------:R-:W-:-:S05]  /*6290*/  LEA.HI.X.SX32 R15, R16, R2, 0x1, P1 ;  /* 0x00000002100f7211 */ /* 0x000fca00008f0eff */
[----:B------:R-:W-:Y:S04]  /*62a0*/  STL.64 [R1+0x1410], R14 ;  /* 0x0014100e01007387 */ /* 0x000fe80000100a00 */
[----:B------:R4:W-:Y:S02]  /*62b0*/  STL.64 [R1+0x1408], R12 ;  /* 0x0014080c01007387 */ /* 0x0009e40000100a00 */
[----:B----4-:R-:W-:-:S04]  /*62c0*/  LEA R12, P0, R5, R0, 0x1 ;  /* 0x00000000050c7211 */ /* 0x010fc800078008ff */
[----:B------:R-:W-:Y:S02]  /*62d0*/  LEA.HI.X.SX32 R13, R5, R2, 0x1, P0 ;  /* 0x00000002050d7211 */ /* 0x000fe400000f0eff */
[----:B------:R-:W4:Y:S03]  /*62e0*/  LDC R5, c[0x0][0x3d8] ;  /* 0x0000f600ff057b82 */ /* 0x000f260000000800 */
[----:B------:R0:W-:Y:S04]  /*62f0*/  STL.64 [R1+0x1400], R12 ;  /* 0x0014000c01007387 */ /* 0x0001e80000100a00 */
[----:B0-----:R-:W3:Y:S01]  /*6300*/  LDL.LU R12, [R1+0x48] ;  /* 0x00004800010c7983 */ /* 0x001ee20000300800 */
[----:B------:R-:W-:-:S02]  /*6310*/  LEA R14, P2, R6, R0, 0x1 ;  /* 0x00000000060e7211 */ /* 0x000fc400078408ff */
[----:B------:R-:W-:Y:S01]  /*6320*/  LEA R16, P1, R18, R0, 0x1 ;  /* 0x0000000012107211 */ /* 0x000fe200078208ff */
[----:B------:R-:W-:Y:S01]  /*6330*/  IMAD R3, R3, 0x2, R22 ;  /* 0x0000000203037824 */ /* 0x000fe200078e0216 */
[-C--:B------:R-:W-:Y:S01]  /*6340*/  LEA.HI.X.SX32 R15, R6, R2.reuse, 0x1, P2 ;  /* 0x00000002060f7211 */ /* 0x080fe200010f0eff */
[----:B------:R-:W3:Y:S01]  /*6350*/  LDL.LU R20, [R1+0x44] ;  /* 0x0000440001147983 */ /* 0x000ee20000300800 */
[----:B------:R-:W-:Y:S01]  /*6360*/  LEA.HI.X.SX32 R17, R18, R2, 0x1, P1 ;  /* 0x0000000212117211 */ /* 0x000fe200008f0eff */
[----:B------:R-:W0:Y:S01]  /*6370*/  LDC R6, c[0x0][0x3d8] ;  /* 0x0000f600ff067b82 */ /* 0x000e220000000800 */
[----:B-1----:R-:W-:Y:S01]  /*6380*/  LEA R4, R4, R3, 0x1 ;  /* 0x0000000304047211 */ /* 0x002fe200078e08ff */
[----:B------:R-:W3:Y:S01]  /*6390*/  LDL.LU R13, [R1+0x40] ;  /* 0x00004000010d7983 */ /* 0x000ee20000300800 */
[----:B--2---:R-:W-:-:S03]  /*63a0*/  LEA R18, P0, R7, R0, 0x1 ;  /* 0x0000000007127211 */ /* 0x004fc600078008ff */
[----:B------:R-:W-:Y:S04]  /*63b0*/  STL.64 [R1+0x13f8], R16 ;  /* 0x0013f81001007387 */ /* 0x000fe80000100a00 */
[----:B------:R1:W-:Y:S01]  /*63c0*/  STL.64 [R1+0x13f0], R14 ;  /* 0x0013f00e01007387 */ /* 0x0003e20000100a00 */
[----:B----4-:R-:W-:Y:S01]  /*63d0*/  IMAD R5, R5, 0x2, R4 ;  /* 0x0000000205057824 */ /* 0x010fe200078e0204 */
[----:B------:R-:W-:Y:S02]  /*63e0*/  LEA.HI.X.SX32 R19, R7, R2, 0x1, P0 ;  /* 0x0000000207137211 */ /* 0x000fe400000f0eff */
[----:B------:R-:W2:Y:S01]  /*63f0*/  LDC R7, c[0x0][0x3d8] ;  /* 0x0000f600ff077b82 */ /* 0x000ea20000000800 */
[----:B-1----:R-:W-:-:S04]  /*6400*/  LEA R14, P1, R29, R0, 0x1 ;  /* 0x000000001d0e7211 */ /* 0x002fc800078208ff */
[----:B------:R-:W-:Y:S01]  /*6410*/  LEA.HI.X.SX32 R15, R29, R2, 0x1, P1 ;  /* 0x000000021d0f7211 */ /* 0x000fe200008f0eff */
[----:B------:R-:W-:Y:S04]  /*6420*/  STL.64 [R1+0x16a8], R4 ;  /* 0x0016a80401007387 */ /* 0x000fe80000100a00 */
[----:B------:R1:W-:Y:S04]  /*6430*/  STL.64 [R1+0x13e0], R14 ;  /* 0x0013e00e01007387 */ /* 0x0003e80000100a00 */
[----:B------:R4:W-:Y:S04]  /*6440*/  STL.64 [R1+0x13e8], R18 ;  /* 0x0013e81201007387 */ /* 0x0009e80000100a00 */
[----:B-1----:R-:W3:Y:S04]  /*6450*/  LDL.LU R14, [R1+0x54] ;  /* 0x00005400010e7983 */ /* 0x002ee80000300800 */
[----:B------:R-:W3:Y:S01]  /*6460*/  LDL.LU R29, [R1+0x50] ;  /* 0x00005000011d7983 */ /* 0x000ee20000300800 */
[----:B------:R-:W-:-:S02]  /*6470*/  LEA R16, P2, R8, R0, 0x1 ;  /* 0x0000000008107211 */ /* 0x000fc400078408ff */
[----:B0-----:R-:W-:Y:S01]  /*6480*/  LEA R6, R6, R5, 0x1 ;  /* 0x0000000506067211 */ /* 0x001fe200078e08ff */
[----:B------:R-:W3:Y:S01]  /*6490*/  LDL.LU R15, [R1+0x4c] ;  /* 0x00004c00010f7983 */ /* 0x000ee20000300800 */
[----:B------:R-:W-:Y:S02]  /*64a0*/  LEA.HI.X.SX32 R17, R8, R2, 0x1, P2 ;  /* 0x0000000208117211 */ /* 0x000fe400010f0eff */
[C---:B----4-:R-:W-:Y:S01]  /*64b0*/  LEA R18, P0, R24.reuse, R0, 0x1 ;  /* 0x0000000018127211 */ /* 0x050fe200078008ff */
[----:B--2---:R-:W-:Y:S01]  /*64c0*/  IMAD R7, R7, 0x2, R6 ;  /* 0x0000000207077824 */ /* 0x004fe200078e0206 */
[----:B------:R-:W0:Y:S01]  /*64d0*/  LDC R8, c[0x0][0x3d8] ;  /* 0x0000f600ff087b82 */ /* 0x000e220000000800 */
[----:B------:R1:W-:Y:S01]  /*64e0*/  STL.64 [R1+0x13d8], R16 ;  /* 0x0013d81001007387 */ /* 0x0003e20000100a00 */
[----:B------:R-:W-:-:S03]  /*64f0*/  LEA.HI.X.SX32 R19, R24, R2, 0x1, P0 ;  /* 0x0000000218137211 */ /* 0x000fc600000f0eff */
[----:B------:R-:W-:Y:S04]  /*6500*/  STL.64 [R1+0x16a0], R6 ;  /* 0x0016a00601007387 */ /* 0x000fe80000100a00 */
[----:B------:R-:W2:Y:S01]  /*6510*/  LDL.LU R24, [R1+0x60] ;  /* 0x0000600001187983 */ /* 0x000ea20000300800 */
[----:B-1----:R-:W-:-:S04]  /*6520*/  LEA R16, P1, R9, R0, 0x1 ;  /* 0x0000000009107211 */ /* 0x002fc800078208ff */
[----:B------:R-:W-:Y:S01]  /*6530*/  LEA.HI.X.SX32 R17, R9, R2, 0x1, P1 ;  /* 0x0000000209117211 */ /* 0x000fe200008f0eff */
[----:B------:R-:W-:Y:S01]  /*6540*/  STL.64 [R1+0x13d0], R18 ;  /* 0x0013d01201007387 */ /* 0x000fe20000100a00 */
[----:B------:R-:W1:Y:S03]  /*6550*/  LDC R9, c[0x0][0x3d8] ;  /* 0x0000f600ff097b82 */ /* 0x000e660000000800 */
[----:B------:R4:W-:Y:S04]  /*6560*/  STL.64 [R1+0x13c8], R16 ;  /* 0x0013c81001007387 */ /* 0x0009e80000100a00 */
[----:B----4-:R-:W4:Y:S01]  /*6570*/  LDL.LU R16, [R1+0x5c] ;  /* 0x00005c0001107983 */ /* 0x010f220000300800 */
[----:B0-----:R-:W-:-:S03]  /*6580*/  LEA R8, R8, R7, 0x1 ;  /* 0x0000000708087211 */ /* 0x001fc600078e08ff */
[----:B------:R-:W4:Y:S02]  /*6590*/  LDL.LU R17, [R1+0x58] ;  /* 0x0000580001117983 */ /* 0x000f240000300800 */
[----:B-1----:R-:W-:Y:S01]  /*65a0*/  IMAD R9, R9, 0x2, R8 ;  /* 0x0000000209097824 */ /* 0x002fe200078e0208 */
[----:B---3--:R-:W-:-:S04]  /*65b0*/  LEA R4, P2, R10, R0, 0x1 ;  /* 0x000000000a047211 */ /* 0x008fc800078408ff */
[----:B------:R-:W-:Y:S02]  /*65c0*/  LEA.HI.X.SX32 R5, R10, R2, 0x1, P2 ;  /* 0x000000020a057211 */ /* 0x000fe400010f0eff */
[----:B------:R-:W0:Y:S03]  /*65d0*/  LDC R10, c[0x0][0x3d8] ;  /* 0x0000f600ff0a7b82 */ /* 0x000e260000000800 */
[----:B------:R-:W-:Y:S04]  /*65e0*/  STL.64 [R1+0x13c0], R4 ;  /* 0x0013c00401007387 */ /* 0x000fe80000100a00 */
[----:B------:R-:W-:Y:S04]  /*65f0*/  STL.64 [R1+0x16c0], R8 ;  /* 0x0016c00801007387 */ /* 0x000fe80000100a00 */
[----:B------:R-:W3:Y:S01]  /*6600*/  LDL.LU R23, [R1+0x6c] ;  /* 0x00006c0001177983 */ /* 0x000ee20000300800 */
[----:B------:R-:W-:-:S04]  /*6610*/  LEA R18, P0, R12, R0, 0x1 ;  /* 0x000000000c127211 */ /* 0x000fc800078008ff */
[----:B------:R-:W-:Y:S02]  /*6620*/  LEA.HI.X.SX32 R19, R12, R2, 0x1, P0 ;  /* 0x000000020c137211 */ /* 0x000fe400000f0eff */
[C---:B------:R-:W-:Y:S01]  /*6630*/  LEA R6, P1, R20.reuse, R0, 0x1 ;  /* 0x0000000014067211 */ /* 0x040fe200078208ff */
[----:B------:R-:W1:Y:S02]  /*6640*/  LDC R12, c[0x0][0x3d8] ;  /* 0x0000f600ff0c7b82 */ /* 0x000e640000000800 */
[----:B------:R0:W-:Y:S04]  /*6650*/  STL.64 [R1+0x13b8], R18 ;  /* 0x0013b81201007387 */ /* 0x0001e80000100a00 */
[----:B0-----:R-:W3:Y:S04]  /*6660*/  LDL.LU R19, [R1+0x68] ;  /* 0x0000680001137983 */ /* 0x001ee80000300800 */
[----:B------:R-:W3:Y:S01]  /*6670*/  LDL.LU R18, [R1+0x64] ;  /* 0x0000640001127983 */ /* 0x000ee20000300800 */
[----:B------:R-:W-:-:S02]  /*6680*/  LEA.HI.X.SX32 R7, R20, R2, 0x1, P1 ;  /* 0x0000000214077211 */ /* 0x000fc400008f0eff */
[C---:B------:R-:W-:Y:S02]  /*6690*/  LEA R4, P2, R13.reuse, R0, 0x1 ;  /* 0x000000000d047211 */ /* 0x040fe400078408ff */
[----:B------:R-:W-:Y:S01]  /*66a0*/  LEA R10, R10, R9, 0x1 ;  /* 0x000000090a0a7211 */ /* 0x000fe200078e08ff */
[----:B------:R0:W-:Y:S01]  /*66b0*/  STL.64 [R1+0x13b0], R6 ;  /* 0x0013b00601007387 */ /* 0x0001e20000100a00 */
[----:B------:R-:W-:Y:S02]  /*66c0*/  LEA.HI.X.SX32 R5, R13, R2, 0x1, P2 ;  /* 0x000000020d057211 */ /* 0x000fe400010f0eff */
[----:B------:R-:W2:Y:S01]  /*66d0*/  LDC R13, c[0x0][0x3d8] ;  /* 0x0000f600ff0d7b82 */ /* 0x000ea20000000800 */
[----:B------:R-:W-:Y:S04]  /*66e0*/  STL.64 [R1+0x16e8], R10 ;  /* 0x0016e80a01007387 */ /* 0x000fe80000100a00 */
[----:B------:R0:W-:Y:S04]  /*66f0*/  STL.64 [R1+0x13a8], R4 ;  /* 0x0013a80401007387 */ /* 0x0001e80000100a00 */
[----:B------:R-:W3:Y:S01]  /*6700*/  LDL.LU R21, [R1+0x78] ;  /* 0x0000780001157983 */ /* 0x000ee20000300800 */
[----:B------:R-:W-:-:S02]  /*6710*/  LEA R8, P0, R14, R0, 0x1 ;  /* 0x000000000e087211 */ /* 0x000fc400078008ff */
[C---:B0-----:R-:W-:Y:S02]  /*6720*/  LEA R6, P1, R29.reuse, R0, 0x1 ;  /* 0x000000001d067211 */ /* 0x041fe400078208ff */
[-C--:B------:R-:W-:Y:S02]  /*6730*/  LEA.HI.X.SX32 R9, R14, R2.reuse, 0x1, P0 ;  /* 0x000000020e097211 */ /* 0x080fe400000f0eff */
[----:B------:R-:W-:Y:S01]  /*6740*/  LEA.HI.X.SX32 R7, R29, R2, 0x1, P1 ;  /* 0x000000021d077211 */ /* 0x000fe200008f0eff */
[----:B-1----:R-:W-:Y:S01]  /*6750*/  IMAD R12, R12, 0x2, R10 ;  /* 0x000000020c0c7824 */ /* 0x002fe200078e020a */
[-C--:B------:R-:W-:Y:S01]  /*6760*/  LEA R4, P2, R15, R0.reuse, 0x1 ;  /* 0x000000000f047211 */ /* 0x080fe200078408ff */
[----:B------:R2:W-:Y:S01]  /*6770*/  STL.64 [R1+0x13a0], R8 ;  /* 0x0013a00801007387 */ /* 0x0005e20000100a00 */
[----:B------:R-:W0:Y:S03]  /*6780*/  LDC R14, c[0x0][0x3d8] ;  /* 0x0000f600ff0e7b82 */ /* 0x000e260000000800 */
[----:B------:R-:W3:Y:S04]  /*6790*/  LDL.LU R20, [R1+0x74] ;  /* 0x0000740001147983 */ /* 0x000ee80000300800 */
[----:B------:R4:W-:Y:S04]  /*67a0*/  STL.64 [R1+0x1398], R6 ;  /* 0x0013980601007387 */ /* 0x0009e80000100a00 */
[----:B------:R-:W3:Y:S01]  /*67b0*/  LDL.LU R29, [R1+0x70] ;  /* 0x00007000011d7983 */ /* 0x000ee20000300800 */
[----:B--2---:R-:W-:-:S02]  /*67c0*/  LEA R8, P0, R24, R0, 0x1 ;  /* 0x0000000018087211 */ /* 0x004fc400078008ff */
[----:B------:R-:W-:Y:S02]  /*67d0*/  LEA R13, R13, R12, 0x1 ;  /* 0x0000000c0d0d7211 */ /* 0x000fe400078e08ff */
[-C--:B------:R-:W-:Y:S02]  /*67e0*/  LEA.HI.X.SX32 R5, R15, R2.reuse, 0x1, P2 ;  /* 0x000000020f057211 */ /* 0x080fe400010f0eff */
[----:B------:R-:W-:Y:S01]  /*67f0*/  LEA.HI.X.SX32 R9, R24, R2, 0x1, P0 ;  /* 0x0000000218097211 */ /* 0x000fe200000f0eff */
[----:B------:R-:W-:Y:S01]  /*6800*/  STL.64 [R1+0x1698], R12 ;  /* 0x0016980c01007387 */ /* 0x000fe20000100a00 */
[----:B------:R-:W1:Y:S03]  /*6810*/  LDC R15, c[0x0][0x3d8] ;  /* 0x0000f600ff0f7b82 */ /* 0x000e660000000800 */
[----:B------:R2:W-:Y:S04]  /*6820*/  STL.64 [R1+0x1390], R4 ;  /* 0x0013900401007387 */ /* 0x0005e80000100a00 */
[----:B------:R-:W3:Y:S04]  /*6830*/  LDL.LU R11, [R1+0x84] ;  /* 0x00008400010b7983 */ /* 0x000ee80000300800 */
[----:B------:R3:W-:Y:S04]  /*6840*/  STL.64 [R1+0x1388], R8 ;  /* 0x0013880801007387 */ /* 0x0007e80000100a00 */
[----:B------:R-:W3:Y:S01]  /*6850*/  LDL.LU R24, [R1+0x80] ;  /* 0x0000800001187983 */ /* 0x000ee20000300800 */
[----:B----4-:R-:W-:-:S04]  /*6860*/  LEA R6, P1, R16, R0, 0x1 ;  /* 0x0000000010067211 */ /* 0x010fc800078208ff */
[----:B------:R-:W-:Y:S01]  /*6870*/  LEA.HI.X.SX32 R7, R16, R2, 0x1, P1 ;  /* 0x0000000210077211 */ /* 0x000fe200008f0eff */
[----:B0-----:R-:W-:Y:S01]  /*6880*/  IMAD R14, R14, 0x2, R13 ;  /* 0x000000020e0e7824 */ /* 0x001fe200078e020d */
[----:B--2---:R-:W-:Y:S01]  /*6890*/  LEA R4, P2, R17, R0, 0x1 ;  /* 0x0000000011047211 */ /* 0x004fe200078408ff */
[----:B------:R-:W0:Y:S02]  /*68a0*/  LDC R16, c[0x0][0x3d8] ;  /* 0x0000f600ff107b82 */ /* 0x000e240000000800 */
[----:B------:R2:W-:Y:S04]  /*68b0*/  STL.64 [R1+0x1380], R6 ;  /* 0x0013800601007387 */ /* 0x0005e80000100a00 */
[----:B------:R-:W4:Y:S01]  /*68c0*/  LDL.LU R25, [R1+0x7c] ;  /* 0x00007c0001197983 */ /* 0x000f220000300800 */
[----:B-1----:R-:W-:-:S02]  /*68d0*/  LEA R15, R15, R14, 0x1 ;  /* 0x0000000e0f0f7211 */ /* 0x002fc400078e08ff */
[----:B------:R-:W-:Y:S02]  /*68e0*/  LEA.HI.X.SX32 R5, R17, R2, 0x1, P2 ;  /* 0x0000000211057211 */ /* 0x000fe400010f0eff */
[----:B------:R-:W1:Y:S01]  /*68f0*/  LDC R17, c[0x0][0x3d8] ;  /* 0x0000f600ff117b82 */ /* 0x000e620000000800 */
[----:B------:R-:W-:Y:S04]  /*6900*/  STL.64 [R1+0x1690], R14 ;  /* 0x0016900e01007387 */ /* 0x000fe80000100a00 */
[----:B------:R0:W-:Y:S02]  /*6910*/  STL.64 [R1+0x1378], R4 ;  /* 0x0013780401007387 */ /* 0x0001e40000100a00 */
[----:B0-----:R-:W-:-:S05]  /*6920*/  IMAD R16, R16, 0x2, R15 ;  /* 0x0000000210107824 */ /* 0x001fca00078e020f */
[----:B-1----:R-:W-:Y:S02]  /*6930*/  LEA R17, R17, R16, 0x1 ;  /* 0x0000001011117211 */ /* 0x002fe400078e08ff */
[----:B---3--:R-:W-:-:S04]  /*6940*/  LEA R8, P0, R23, R0, 0x1 ;  /* 0x0000000017087211 */ /* 0x008fc800078008ff */
[----:B------:R-:W-:-:S05]  /*6950*/  LEA.HI.X.SX32 R9, R23, R2, 0x1, P0 ;  /* 0x0000000217097211 */ /* 0x000fca00000f0eff */
[----:B------:R-:W-:Y:S01]  /*6960*/  STL.64 [R1+0x1370], R8 ;  /* 0x0013700801007387 */ /* 0x000fe20000100a00 */
[CC--:B--2---:R-:W-:Y:S02]  /*6970*/  LEA R6, P1, R19.reuse, R0.reuse, 0x1 ;  /* 0x0000000013067211 */ /* 0x0c4fe400078208ff */
[C---:B------:R-:W-:Y:S02]  /*6980*/  LEA R4, P2, R18.reuse, R0, 0x1 ;  /* 0x0000000012047211 */ /* 0x040fe400078408ff */
[-C--:B------:R-:W-:Y:S02]  /*6990*/  LEA.HI.X.SX32 R7, R19, R2.reuse, 0x1, P1 ;  /* 0x0000000213077211 */ /* 0x080fe400008f0eff */
[----:B------:R-:W-:Y:S01]  /*69a0*/  LEA.HI.X.SX32 R5, R18, R2, 0x1, P2 ;  /* 0x0000000212057211 */ /* 0x000fe200010f0eff */
[----:B------:R-:W0:Y:S02]  /*69b0*/  LDC R19, c[0x0][0x3d8] ;  /* 0x0000f600ff137b82 */ /* 0x000e240000000800 */
[----:B------:R-:W-:Y:S04]  /*69c0*/  STL.64 [R1+0x1368], R6 ;  /* 0x0013680601007387 */ /* 0x000fe80000100a00 */
[----:B------:R1:W-:Y:S02]  /*69d0*/  STL.64 [R1+0x1360], R4 ;  /* 0x0013600401007387 */ /* 0x0003e40000100a00 */
[----:B------:R-:W2:Y:S02]  /*69e0*/  LDC R18, c[0x0][0x3d8] ;  /* 0x0000f600ff127b82 */ /* 0x000ea40000000800 */
[----:B-1----:R-:W3:Y:S04]  /*69f0*/  LDL.LU R4, [R1+0x90] ;  /* 0x0000900001047983 */ /* 0x002ee80000300800 */
[----:B------:R-:W3:Y:S04]  /*6a00*/  LDL.LU R23, [R1+0x8c] ;  /* 0x00008c0001177983 */ /* 0x000ee80000300800 */
[----:B------:R-:W3:Y:S01]  /*6a10*/  LDL.LU R22, [R1+0x88] ;  /* 0x0000880001167983 */ /* 0x000ee20000300800 */
[----:B------:R-:W-:-:S04]  /*6a20*/  LEA R12, P0, R21, R0, 0x1 ;  /* 0x00000000150c7211 */ /* 0x000fc800078008ff */
[----:B------:R-:W-:Y:S01]  /*6a30*/  LEA.HI.X.SX32 R13, R21, R2, 0x1, P0 ;  /* 0x00000002150d7211 */ /* 0x000fe200000f0eff */
[----:B------:R-:W-:Y:S01]  /*6a40*/  STL.64 [R1+0x16c8], R16 ;  /* 0x0016c81001007387 */ /* 0x000fe20000100a00 */
[----:B------:R-:W-:-:S03]  /*6a50*/  LEA R6, P2, R29, R0, 0x1 ;  /* 0x000000001d067211 */ /* 0x000fc600078408ff */
[----:B------:R-:W-:Y:S01]  /*6a60*/  STL.64 [R1+0x1358], R12 ;  /* 0x0013580c01007387 */ /* 0x000fe20000100a00 */
[----:B------:R-:W-:Y:S01]  /*6a70*/  LEA R8, P1, R20, R0, 0x1 ;  /* 0x0000000014087211 */ /* 0x000fe200078208ff */
[----:B--2---:R-:W-:Y:S01]  /*6a80*/  IMAD R18, R18, 0x2, R17 ;  /* 0x0000000212127824 */ /* 0x004fe200078e0211 */
[-C--:B------:R-:W-:Y:S01]  /*6a90*/  LEA.HI.X.SX32 R7, R29, R2.reuse, 0x1, P2 ;  /* 0x000000021d077211 */ /* 0x080fe200010f0eff */
[----:B------:R-:W1:Y:S01]  /*6aa0*/  LDC R21, c[0x0][0x3d8] ;  /* 0x0000f600ff157b82 */ /* 0x000e620000000800 */
[----:B------:R-:W2:Y:S01]  /*6ab0*/  LDL.LU R29, [R1+0x9c] ;  /* 0x00009c00011d7983 */ /* 0x000ea20000300800 */
[----:B------:R-:W-:-:S05]  /*6ac0*/  LEA.HI.X.SX32 R9, R20, R2, 0x1, P1 ;  /* 0x0000000214097211 */ /* 0x000fca00008f0eff */
[----:B------:R0:W-:Y:S02]  /*6ad0*/  STL.64 [R1+0x1350], R8 ;  /* 0x0013500801007387 */ /* 0x0001e40000100a00 */
[----:B0-----:R-:W-:Y:S01]  /*6ae0*/  LEA R19, R19, R18, 0x1 ;  /* 0x0000001213137211 */ /* 0x001fe200078e08ff */
[----:B------:R-:W0:Y:S01]  /*6af0*/  LDC R20, c[0x0][0x3d8] ;  /* 0x0000f600ff147b82 */ /* 0x000e220000000800 */
[----:B------:R-:W2:Y:S04]  /*6b00*/  LDL.LU R10, [R1+0x98] ;  /* 0x00009800010a7983 */ /* 0x000ea80000300800 */
[----:B------:R1:W-:Y:S01]  /*6b10*/  STL.64 [R1+0x1348], R6 ;  /* 0x0013480601007387 */ /* 0x0003e20000100a00 */
[----:B------:R-:W-:-:S03]  /*6b20*/  LEA R8, P0, R11, R0, 0x1 ;  /* 0x000000000b087211 */ /* 0x000fc600078008ff */
[----:B------:R-:W2:Y:S01]  /*6b30*/  LDL.LU R5, [R1+0x94] ;  /* 0x0000940001057983 */ /* 0x000ea20000300800 */
[----:B------:R-:W-:Y:S02]  /*6b40*/  LEA.HI.X.SX32 R9, R11, R2, 0x1, P0 ;  /* 0x000000020b097211 */ /* 0x000fe400000f0eff */
[C---:B-1----:R-:W-:Y:S01]  /*6b50*/  LEA R6, P1, R24.reuse, R0, 0x1 ;  /* 0x0000000018067211 */ /* 0x042fe200078208ff */
[----:B------:R-:W-:Y:S03]  /*6b60*/  STL.64 [R1+0x16d0], R18 ;  /* 0x0016d01201007387 */ /* 0x000fe60000100a00 */
[----:B------:R-:W-:Y:S01]  /*6b70*/  LEA.HI.X.SX32 R7, R24, R2, 0x1, P1 ;  /* 0x0000000218077211 */ /* 0x000fe200008f0eff */
[----:B------:R1:W-:Y:S04]  /*6b80*/  STL.64 [R1+0x1340], R8 ;  /* 0x0013400801007387 */ /* 0x0003e80000100a00 */
[----:B-1----:R-:W2:Y:S04]  /*6b90*/  LDL.LU R9, [R1+0xb0] ;  /* 0x0000b00001097983 */ /* 0x002ea80000300800 */
[----:B------:R1:W-:Y:S04]  /*6ba0*/  STL.64 [R1+0x1338], R6 ;  /* 0x0013380601007387 */ /* 0x0003e80000100a00 */
[----:B-1----:R-:W2:Y:S04]  /*6bb0*/  LDL.LU R6, [R1+0xac] ;  /* 0x0000ac0001067983 */ /* 0x002ea80000300800 */
[----:B------:R-:W2:Y:S01]  /*6bc0*/  LDL.LU R7, [R1+0xa8] ;  /* 0x0000a80001077983 */ /* 0x000ea20000300800 */
[----:B0-----:R-:W-:Y:S01]  /*6bd0*/  IMAD R20, R20, 0x2, R19 ;  /* 0x0000000214147824 */ /* 0x001fe200078e0213 */
[----:B----4-:R-:W-:-:S04]  /*6be0*/  LEA R12, P2, R25, R0, 0x1 ;  /* 0x00000000190c7211 */ /* 0x010fc800078408ff */
[----:B------:R-:W-:Y:S02]  /*6bf0*/  LEA R21, R21, R20, 0x1 ;  /* 0x0000001415157211 */ /* 0x000fe400078e08ff */
[----:B------:R-:W-:-:S03]  /*6c00*/  LEA.HI.X.SX32 R13, R25, R2, 0x1, P2 ;  /* 0x00000002190d7211 */ /* 0x000fc600010f0eff */
[----:B------:R-:W-:Y:S04]  /*6c10*/  STL.64 [R1+0x16e0], R20 ;  /* 0x0016e01401007387 */ /* 0x000fe80000100a00 */
[----:B------:R0:W-:Y:S04]  /*6c20*/  STL.64 [R1+0x1330], R12 ;  /* 0x0013300c01007387 */ /* 0x0001e80000100a00 */
[----:B------:R-:W4:Y:S01]  /*6c30*/  LDL.LU R11, [R1+0xc8] ;  /* 0x0000c800010b7983 */ /* 0x000f220000300800 */
[----:B------:R-:W-:Y:S02]  /*6c40*/  IMAD.MOV.U32 R24, RZ, RZ, R28 ;  /* 0x000000ffff187224 */ /* 0x000fe400078e001c */
[----:B------:R-:W1:Y:S01]  /*6c50*/  LDC R28, c[0x0][0x3d8] ;  /* 0x0000f600ff1c7b82 */ /* 0x000e620000000800 */
[----:B------:R-:W-:-:S07]  /*6c60*/  IMAD.MOV.U32 R25, RZ, RZ, R27 ;  /* 0x000000ffff197224 */ /* 0x000fce00078e001b */
[----:B------:R-:W0:Y:S01]  /*6c70*/  LDC R27, c[0x0][0x3d8] ;  /* 0x0000f600ff1b7b82 */ /* 0x000e220000000800 */
[----:B-1----:R-:W-:-:S04]  /*6c80*/  LEA R28, R28, R21, 0x1 ;  /* 0x000000151c1c7211 */ /* 0x002fc800078e08ff */
[----:B0-----:R-:W-:Y:S02]  /*6c90*/  LEA R27, R27, R28, 0x1 ;  /* 0x0000001c1b1b7211 */ /* 0x001fe400078e08ff */
[----:B---3--:R-:W-:-:S04]  /*6ca0*/  LEA R14, P1, R23, R0, 0x1 ;  /* 0x00000000170e7211 */ /* 0x008fc800078208ff */
[----:B------:R-:W-:Y:S01]  /*6cb0*/  LEA.HI.X.SX32 R15, R23, R2, 0x1, P1 ;  /* 0x00000002170f7211 */ /* 0x000fe200008f0eff */
[----:B------:R-:W-:Y:S01]  /*6cc0*/  IMAD.MOV.U32 R23, RZ, RZ, R26 ;  /* 0x000000ffff177224 */ /* 0x000fe200078e001a */
[C---:B------:R-:W-:Y:S01]  /*6cd0*/  LEA R12, P2, R22.reuse, R0, 0x1 ;  /* 0x00000000160c7211 */ /* 0x040fe200078408ff */
[----:B------:R-:W0:Y:S03]  /*6ce0*/  LDC R26, c[0x0][0x3d8] ;  /* 0x0000f600ff1a7b82 */ /* 0x000e260000000800 */
[----:B------:R-:W-:-:S05]  /*6cf0*/  LEA.HI.X.SX32 R13, R22, R2, 0x1, P2 ;  /* 0x00000002160d7211 */ /* 0x000fca00010f0eff */
[----:B------:R-:W1:Y:S01]  /*6d00*/  LDC R22, c[0x0][0x3d8] ;  /* 0x0000f600ff167b82 */ /* 0x000e620000000800 */
[----:B------:R-:W-:-:S04]  /*6d10*/  LEA R16, P0, R4, R0, 0x1 ;  /* 0x0000000004107211 */ /* 0x000fc800078008ff */
[----:B------:R-:W-:-:S05]  /*6d20*/  LEA.HI.X.SX32 R17, R4, R2, 0x1, P0 ;  /* 0x0000000204117211 */ /* 0x000fca00000f0eff */
[----:B------:R3:W-:Y:S04]  /*6d30*/  STL.64 [R1+0x1328], R16 ;  /* 0x0013281001007387 */ /* 0x0007e80000100a00 */
[----:B------:R0:W-:Y:S04]  /*6d40*/  STL.64 [R1+0x1320], R14 ;  /* 0x0013200e01007387 */ /* 0x0001e80000100a00 */
[----:B------:R-:W4:Y:S01]  /*6d50*/  LDL.LU R18, [R1+0xc4] ;  /* 0x0000c40001127983 */ /* 0x000f220000300800 */
[----:B0-----:R-:W-:-:S03]  /*6d60*/  LEA R26, R26, R27, 0x1 ;  /* 0x0000001b1a1a7211 */ /* 0x001fc600078e08ff */
[----:B------:R-:W4:Y:S02]  /*6d70*/  LDL.LU R8, [R1+0xc0] ;  /* 0x0000c00001087983 */ /* 0x000f240000300800 */
[----:B-1----:R-:W-:Y:S02]  /*6d80*/  IMAD R4, R22, 0x2, R26 ;  /* 0x0000000216047824 */ /* 0x002fe400078e021a */
[----:B------:R0:W-:Y:S04]  /*6d90*/  STL.64 [R1+0x1318], R12 ;  /* 0x0013180c01007387 */ /* 0x0001e80000100a00 */
[----:B------:R-:W4:Y:S01]  /*6da0*/  LDL.LU R22, [R1+0xd8] ;  /* 0x0000d80001167983 */ /* 0x000f220000300800 */
[CC--:B--2---:R-:W-:Y:S02]  /*6db0*/  LEA R20, P0, R29.reuse, R0.reuse, 0x1 ;  /* 0x000000001d147211 */ /* 0x0c4fe400078008ff */
[----:B---3--:R-:W-:Y:S01]  /*6dc0*/  LEA R16, P1, R10, R0, 0x1 ;  /* 0x000000000a107211 */ /* 0x008fe200078208ff */
[----:B------:R-:W2:Y:S01]  /*6dd0*/  LDL.LU R14, [R1+0xd4] ;  /* 0x0000d400010e7983 */ /* 0x000ea20000300800 */
[----:B------:R-:W-:-:S02]  /*6de0*/  LEA.HI.X.SX32 R21, R29, R2, 0x1, P0 ;  /* 0x000000021d157211 */ /* 0x000fc400000f0eff */
[----:B------:R-:W1:Y:S01]  /*6df0*/  LDC R29, c[0x0][0x3d8] ;  /* 0x0000f600ff1d7b82 */ /* 0x000e620000000800 */
[C---:B0-----:R-:W-:Y:S01]  /*6e00*/  LEA R12, P2, R5.reuse, R0, 0x1 ;  /* 0x00000000050c7211 */ /* 0x041fe200078408ff */
[----:B------:R-:W3:Y:S01]  /*6e10*/  LDL.LU R15, [R1+0xd0] ;  /* 0x0000d000010f7983 */ /* 0x000ee20000300800 */
[-C--:B------:R-:W-:Y:S02]  /*6e20*/  LEA.HI.X.SX32 R17, R10, R2.reuse, 0x1, P1 ;  /* 0x000000020a117211 */ /* 0x080fe400008f0eff */
[----:B------:R-:W-:Y:S01]  /*6e30*/  LEA.HI.X.SX32 R13, R5, R2, 0x1, P2 ;  /* 0x00000002050d7211 */ /* 0x000fe200010f0eff */
[----:B------:R-:W-:Y:S04]  /*6e40*/  STL [R1+0x4], R4 ;  /* 0x0000040401007387 */ /* 0x000fe80000100800 */
[----:B------:R-:W-:Y:S04]  /*6e50*/  STL.64 [R1+0x16f0], R26 ;  /* 0x0016f01a01007387 */ /* 0x000fe80000100a00 */
[----:B------:R-:W-:Y:S04]  /*6e60*/  STL.64 [R1+0x1310], R20 ;  /* 0x0013101401007387 */ /* 0x000fe80000100a00 */
[----:B------:R0:W-:Y:S04]  /*6e70*/  STL.64 [R1+0x1308], R16 ;  /* 0x0013081001007387 */ /* 0x0001e80000100a00 */
[----:B------:R0:W-:Y:S01]  /*6e80*/  STL.64 [R1+0x1300], R12 ;  /* 0x0013000c01007387 */ /* 0x0001e20000100a00 */
[----:B-1----:R-:W-:-:S02]  /*6e90*/  LEA R10, R29, R4, 0x1 ;  /* 0x000000041d0a7211 */ /* 0x002fc400078e08ff */
[----:B------:R-:W1:Y:S01]  /*6ea0*/  LDC R29, c[0x0][0x3d8] ;  /* 0x0000f600ff1d7b82 */ /* 0x000e620000000800 */
[-C--:B0-----:R-:W-:Y:S02]  /*6eb0*/  LEA R16, P0, R9, R0.reuse, 0x1 ;  /* 0x0000000009107211 */ /* 0x081fe400078008ff */
[CC--:B------:R-:W-:Y:S02]  /*6ec0*/  LEA R12, P1, R6.reuse, R0.reuse, 0x1 ;  /* 0x00000000060c7211 */ /* 0x0c0fe400078208ff */
[----:B------:R-:W-:Y:S02]  /*6ed0*/  LEA R4, P2, R7, R0, 0x1 ;  /* 0x0000000007047211 */ /* 0x000fe400078408ff */
[-C--:B------:R-:W-:Y:S02]  /*6ee0*/  LEA.HI.X.SX32 R17, R9, R2.reuse, 0x1, P0 ;  /* 0x0000000209117211 */ /* 0x080fe400000f0eff */
[-C--:B------:R-:W-:Y:S02]  /*6ef0*/  LEA.HI.X.SX32 R5, R7, R2.reuse, 0x1, P2 ;  /* 0x0000000207057211 */ /* 0x080fe400010f0eff */
[----:B------:R-:W-:Y:S01]  /*6f00*/  LEA.HI.X.SX32 R13, R6, R2, 0x1, P1 ;  /* 0x00000002060d7211 */ /* 0x000fe200008f0eff */
[----:B------:R-:W-:Y:S01]  /*6f10*/  STL [R1], R10 ;  /* 0x0000000a01007387 */ /* 0x000fe20000100800 */
[----:B------:R-:W0:Y:S03]  /*6f20*/  LDC R6, c[0x0][0x3d8] ;  /* 0x0000f600ff067b82 */ /* 0x000e260000000800 */
[----:B------:R-:W-:Y:S04]  /*6f30*/  STL.64 [R1+0x12f8], R16 ;  /* 0x0012f81001007387 */ /* 0x000fe80000100a00 */
[----:B------:R1:W-:Y:S04]  /*6f40*/  STL.64 [R1+0x12e8], R4 ;  /* 0x0012e80401007387 */ /* 0x0003e80000100a00 */
[----:B------:R-:W-:Y:S04]  /*6f50*/  STL.64 [R1+0x12f0], R12 ;  /* 0x0012f00c01007387 */ /* 0x000fe80000100a00 */
[----:B------:R-:W3:Y:S01]  /*6f60*/  LDL.LU R7, [R1+0xf8] ;  /* 0x0000f80001077983 */ /* 0x000ee20000300800 */
[----:B-1----:R-:W1:Y:S01]  /*6f70*/  LDC R5, c[0x0][0x3d8] ;  /* 0x0000f600ff057b82 */ /* 0x002e620000000800 */
[----:B------:R-:W-:Y:S01]  /*6f80*/  IMAD R29, R29, 0x2, R10 ;  /* 0x000000021d1d7824 */ /* 0x000fe200078e020a */
[----:B----4-:R-:W-:Y:S01]  /*6f90*/  LEA R4, P0, R11, R0, 0x1 ;  /* 0x000000000b047211 */ /* 0x010fe200078008ff */
[----:B------:R-:W4:Y:S04]  /*6fa0*/  LDL.LU R10, [R1+0xf4] ;  /* 0x0000f400010a7983 */ /* 0x000f280000300800 */
[----:B------:R-:W4:Y:S01]  /*6fb0*/  LDL.LU R9, [R1+0xf0] ;  /* 0x0000f00001097983 */ /* 0x000f220000300800 */
[----:B-1----:R-:W-:-:S02]  /*6fc0*/  LEA R19, R5, R29, 0x1 ;  /* 0x0000001d05137211 */ /* 0x002fc400078e08ff */
[----:B------:R-:W-:-:S03]  /*6fd0*/  LEA.HI.X.SX32 R5, R11, R2, 0x1, P0 ;  /* 0x000000020b057211 */ /* 0x000fc600000f0eff */
[----:B------:R-:W-:Y:S04]  /*6fe0*/  STL [R1+0x10], R19 ;  /* 0x0000101301007387 */ /* 0x000fe80000100800 */
[----:B------:R1:W-:Y:S04]  /*6ff0*/  STL.64 [R1+0x12e0], R4 ;  /* 0x0012e00401007387 */ /* 0x0003e80000100a00 */
[----:B-1----:R-:W4:Y:S01]  /*7000*/  LDL.LU R5, [R1+0x108] ;  /* 0x0001080001057983 */ /* 0x002f220000300800 */
[----:B------:R-:W1:Y:S01]  /*7010*/  LDC R4, c[0x0][0x3d8] ;  /* 0x0000f600ff047b82 */ /* 0x000e620000000800 */
[----:B0-----:R-:W-:-:S02]  /*7020*/  IMAD R6, R6, 0x2, R19 ;  /* 0x0000000206067824 */ /* 0x001fc400078e0213 */
[----:B------:R-:W4:Y:S04]  /*7030*/  LDL.LU R19, [R1+0x104] ;  /* 0x0001040001137983 */ /* 0x000f280000300800 */
[----:B------:R1:W-:Y:S04]  /*7040*/  STL [R1+0xc], R6 ;  /* 0x00000c0601007387 */ /* 0x0003e80000100800 */
[----:B------:R-:W4:Y:S01]  /*7050*/  LDL.LU R11, [R1+0x100] ;  /* 0x00010000010b7983 */ /* 0x000f220000300800 */
[----:B-1----:R-:W-:Y:S02]  /*7060*/  LEA R6, R4, R6, 0x1 ;  /* 0x0000000604067211 */ /* 0x002fe400078e08ff */
[----:B------:R-:W0:Y:S01]  /*7070*/  LDC R4, c[0x0][0x3d8] ;  /* 0x0000f600ff047b82 */ /* 0x000e220000000800 */
[----:B------:R-:W-:-:S04]  /*7080*/  LEA R16, P1, R18, R0, 0x1 ;  /* 0x0000000012107211 */ /* 0x000fc800078208ff */
[----:B------:R-:W-:Y:S02]  /*7090*/  LEA.HI.X.SX32 R17, R18, R2, 0x1, P1 ;  /* 0x0000000212117211 */ /* 0x000fe400008f0eff */
[----:B------:R-:W-:-:S03]  /*70a0*/  LEA R12, P2, R8, R0, 0x1 ;  /* 0x00000000080c7211 */ /* 0x000fc600078408ff */
[----:B------:R1:W-:Y:S01]  /*70b0*/  STL.64 [R1+0x12d8], R16 ;  /* 0x0012d81001007387 */ /* 0x0003e20000100a00 */
[----:B------:R-:W-:-:S05]  /*70c0*/  LEA.HI.X.SX32 R13, R8, R2, 0x1, P2 ;  /* 0x00000002080d7211 */ /* 0x000fca00010f0eff */
[----:B------:R-:W-:Y:S01]  /*70d0*/  STL.64 [R1+0x12d0], R12 ;  /* 0x0012d00c01007387 */ /* 0x000fe20000100a00 */
[----:B-1----:R-:W-:-:S03]  /*70e0*/  LEA R16, P0, R22, R0, 0x1 ;  /* 0x0000000016107211 */ /* 0x002fc600078008ff */
[----:B------:R0:W-:Y:S01]  /*70f0*/  STL [R1+0x8], R6 ;  /* 0x0000080601007387 */ /* 0x0001e20000100800 */
[----:B------:R-:W-:Y:S02]  /*7100*/  LEA.HI.X.SX32 R17, R22, R2, 0x1, P0 ;  /* 0x0000000216117211 */ /* 0x000fe400000f0eff */
[----:B------:R-:W1:Y:S01]  /*7110*/  LDC R22, c[0x0][0x3d8] ;  /* 0x0000f600ff167b82 */ /* 0x000e620000000800 */
[----:B0-----:R-:W-:Y:S02]  /*7120*/  IMAD R6, R4, 0x2, R6 ;  /* 0x0000000204067824 */ /* 0x001fe400078e0206 */
[----:B------:R0:W-:Y:S04]  /*7130*/  STL.64 [R1+0x12c8], R16 ;  /* 0x0012c81001007387 */ /* 0x0001e80000100a00 */
[----:B0-----:R-:W4:Y:S04]  /*7140*/  LDL.LU R17, [R1+0x128] ;  /* 0x0001280001117983 */ /* 0x001f280000300800 */
[----:B------:R0:W-:Y:S04]  /*7150*/  STL [R1+0x1c], R6 ;  /* 0x00001c0601007387 */ /* 0x0001e80000100800 */
[----:B------:R-:W4:Y:S04]  /*7160*/  LDL.LU R8, [R1+0x124] ;  /* 0x0001240001087983 */ /* 0x000f280000300800 */
[----:B------:R-:W4:Y:S01]  /*7170*/  LDL.LU R4, [R1+0x120] ;  /* 0x0001200001047983 */ /* 0x000f220000300800 */
[----:B-1----:R-:W-:-:S02]  /*7180*/  LEA R18, R22, R6, 0x1 ;  /* 0x0000000616127211 */ /* 0x002fc400078e08ff */
[----:B0-----:R-:W0:Y:S01]  /*7190*/  LDC R6, c[0x0][0x3d8] ;  /* 0x0000f600ff067b82 */ /* 0x001e220000000800 */
[CC--:B--2---:R-:W-:Y:S02]  /*71a0*/  LEA R20, P1, R14.reuse, R0.reuse, 0x1 ;  /* 0x000000000e147211 */ /* 0x0c4fe400078208ff */
[----:B---3--:R-:W-:Y:S02]  /*71b0*/  LEA R12, P2, R15, R0, 0x1 ;  /* 0x000000000f0c7211 */ /* 0x008fe400078408ff */
[----:B------:R-:W-:Y:S02]  /*71c0*/  LEA.HI.X.SX32 R21, R14, R2, 0x1, P1 ;  /* 0x000000020e157211 */ /* 0x000fe400008f0eff */
[----:B------:R-:W-:-:S04]  /*71d0*/  LEA R26, P0, R7, R0, 0x1 ;  /* 0x00000000071a7211 */ /* 0x000fc800078008ff */
[-C--:B------:R-:W-:Y:S02]  /*71e0*/  LEA.HI.X.SX32 R27, R7, R2.reuse, 0x1, P0 ;  /* 0x00000002071b7211 */ /* 0x080fe400000f0eff */
[----:B------:R-:W1:Y:S01]  /*71f0*/  LDC R7, c[0x0][0x3d8] ;  /* 0x0000f600ff077b82 */ /* 0x000e620000000800 */
[----:B------:R-:W-:Y:S01]  /*7200*/  LEA.HI.X.SX32 R13, R15, R2, 0x1, P2 ;  /* 0x000000020f0d7211 */ /* 0x000fe200010f0eff */
[----:B------:R2:W-:Y:S01]  /*7210*/  STL.64 [R1+0x12c0], R20 ;  /* 0x0012c01401007387 */ /* 0x0005e20000100a00 */
[----:B----4-:R-:W-:Y:S01]  /*7220*/  LEA R14, P1, R10, R0, 0x1 ;  /* 0x000000000a0e7211 */ /* 0x010fe200078208ff */
[----:B0-----:R-:W-:-:S03]  /*7230*/  IMAD R6, R6, 0x2, R18 ;  /* 0x0000000206067824 */ /* 0x001fc600078e0212 */
[----:B------:R-:W-:Y:S01]  /*7240*/  LEA.HI.X.SX32 R15, R10, R2, 0x1, P1 ;  /* 0x000000020a0f7211 */ /* 0x000fe200008f0eff */
[----:B--2---:R-:W2:Y:S04]  /*7250*/  LDL.LU R21, [R1+0x134] ;  /* 0x0001340001157983 */ /* 0x004ea80000300800 */
[----:B------:R0:W-:Y:S04]  /*7260*/  STL.64 [R1+0x12b8], R12 ;  /* 0x0012b80c01007387 */ /* 0x0001e80000100a00 */
[----:B------:R-:W3:Y:S04]  /*7270*/  LDL.LU R16, [R1+0x130] ;  /* 0x0001300001107983 */ /* 0x000ee80000300800 */
[----:B------:R-:W-:Y:S01]  /*7280*/  STL [R1+0x18], R18 ;  /* 0x0000181201007387 */ /* 0x000fe20000100800 */
[----:B-1----:R-:W-:-:S03]  /*7290*/  LEA R10, R7, R6, 0x1 ;  /* 0x00000006070a7211 */ /* 0x002fc600078e08ff */
[----:B------:R-:W4:Y:S01]  /*72a0*/  LDL.LU R22, [R1+0x11c] ;  /* 0x00011c0001167983 */ /* 0x000f220000300800 */
[----:B0-----:R-:W-:-:S03]  /*72b0*/  LEA R12, P2, R9, R0, 0x1 ;  /* 0x00000000090c7211 */ /* 0x001fc600078408ff */
[----:B------:R0:W-:Y:S01]  /*72c0*/  STL.64 [R1+0x12b0], R26 ;  /* 0x0012b01a01007387 */ /* 0x0001e20000100a00 */
[----:B------:R-:W-:Y:S02]  /*72d0*/  LEA.HI.X.SX32 R13, R9, R2, 0x1, P2 ;  /* 0x00000002090d7211 */ /* 0x000fe400010f0eff */
[----:B------:R-:W1:Y:S01]  /*72e0*/  LDC R9, c[0x0][0x3d8] ;  /* 0x0000f600ff097b82 */ /* 0x000e620000000800 */
[----:B0-----:R-:W4:Y:S04]  /*72f0*/  LDL.LU.64 R26, [R1+0x16f0] ;  /* 0x0016f000011a7983 */ /* 0x001f280000300a00 */
[----:B------:R0:W-:Y:S04]  /*7300*/  STL [R1+0x14], R6 ;  /* 0x0000140601007387 */ /* 0x0001e80000100800 */
[----:B------:R-:W-:Y:S01]  /*7310*/  STL.64 [R1+0x12a8], R14 ;  /* 0x0012a80e01007387 */ /* 0x000fe20000100a00 */
[----:B0-----:R-:W-:-:S03]  /*7320*/  LEA R6, P0, R5, R0, 0x1 ;  /* 0x0000000005067211 */ /* 0x001fc600078008ff */
[----:B------:R-:W-:Y:S01]  /*7330*/  STL.64 [R1+0x12a0], R12 ;  /* 0x0012a00c01007387 */ /* 0x000fe20000100a00 */
[----:B------:R-:W-:-:S03]  /*7340*/  LEA.HI.X.SX32 R7, R5, R2, 0x1, P0 ;  /* 0x0000000205077211 */ /* 0x000fc600000f0eff */
[----:B------:R-:W-:Y:S04]  /*7350*/  STL [R1+0x28], R10 ;  /* 0x0000280a01007387 */ /* 0x000fe80000100800 */
[----:B------:R0:W-:Y:S04]  /*7360*/  STL.64 [R1+0x1298], R6 ;  /* 0x0012980601007387 */ /* 0x0001e80000100a00 */
[----:B0-----:R-:W4:Y:S04]  /*7370*/  LDL.LU R6, [R1+0x12c] ;  /* 0x00012c0001067983 */ /* 0x001f280000300800 */
[----:B------:R-:W4:Y:S01]  /*7380*/  LDL.LU R5, [R1+0x118] ;  /* 0x0001180001057983 */ /* 0x000f220000300800 */
[----:B-1----:R-:W-:-:S02]  /*7390*/  IMAD R10, R9, 0x2, R10 ;  /* 0x00000002090a7824 */ /* 0x002fc400078e020a */
[----:B------:R-:W0:Y:S01]  /*73a0*/  LDC R9, c[0x0][0x3d8] ;  /* 0x0000f600ff097b82 */ /* 0x000e220000000800 */
[C---:B------:R-:W-:Y:S02]  /*73b0*/  LEA R12, P2, R11.reuse, R0, 0x1 ;  /* 0x000000000b0c7211 */ /* 0x040fe400078408ff */
[----:B------:R1:W-:Y:S02]  /*73c0*/  STL [R1+0x24], R10 ;  /* 0x0000240a01007387 */ /* 0x0003e40000100800 */
[----:B------:R-:W-:Y:S02]  /*73d0*/  LEA.HI.X.SX32 R13, R11, R2, 0x1, P2 ;  /* 0x000000020b0d7211 */ /* 0x000fe400010f0eff */
[----:B------:R-:W-:Y:S01]  /*73e0*/  LEA R14, P1, R19, R0, 0x1 ;  /* 0x00000000130e7211 */ /* 0x000fe200078208ff */
[----:B------:R-:W4:Y:S01]  /*73f0*/  LDL.LU R7, [R1+0x114] ;  /* 0x0001140001077983 */ /* 0x000f220000300800 */
[----:B0-----:R-:W-:Y:S02]  /*7400*/  LEA R18, R9, R10, 0x1 ;  /* 0x0000000a09127211 */ /* 0x001fe400078e08ff */
[----:B------:R-:W0:Y:S01]  /*7410*/  LDC R9, c[0x0][0x3d8] ;  /* 0x0000f600ff097b82 */ /* 0x000e220000000800 */
[----:B------:R-:W-:-:S05]  /*7420*/  LEA.HI.X.SX32 R15, R19, R2, 0x1, P1 ;  /* 0x00000002130f7211 */ /* 0x000fca00008f0eff */
[----:B------:R0:W-:Y:S04]  /*7430*/  STL.64 [R1+0x1290], R14 ;  /* 0x0012900e01007387 */ /* 0x0001e80000100a00 */
[----:B------:R0:W-:Y:S04]  /*7440*/  STL.64 [R1+0x1288], R12 ;  /* 0x0012880c01007387 */ /* 0x0001e80000100a00 */
[----:B------:R-:W-:Y:S01]  /*7450*/  STL [R1+0x20], R18 ;  /* 0x0000201201007387 */ /* 0x000fe20000100800 */
[----:B0-----:R-:W-:-:S05]  /*7460*/  IMAD R9, R9, 0x2, R18 ;  /* 0x0000000209097824 */ /* 0x001fca00078e0212 */
[----:B------:R0:W-:Y:S01]  /*7470*/  STL [R1+0x34], R9 ;  /* 0x0000340901007387 */ /* 0x0001e20000100800 */
[----:B-1----:R-:W-:-:S04]  /*7480*/  LEA R10, P2, R4, R0, 0x1 ;  /* 0x00000000040a7211 */ /* 0x002fc800078408ff */
[----:B------:R-:W-:Y:S02]  /*7490*/  LEA.HI.X.SX32 R11, R4, R2, 0x1, P2 ;  /* 0x00000002040b7211 */ /* 0x000fe400010f0eff */
[----:B------:R-:W0:Y:S01]  /*74a0*/  LDC R4, c[0x0][0x3d8] ;  /* 0x0000f600ff047b82 */ /* 0x000e220000000800 */
[CC--:B------:R-:W-:Y:S02]  /*74b0*/  LEA R14, P0, R17.reuse, R0.reuse, 0x1 ;  /* 0x00000000110e7211 */ /* 0x0c0fe400078008ff */
[C---:B------:R-:W-:Y:S02]  /*74c0*/  LEA R12, P1, R8.reuse, R0, 0x1 ;  /* 0x00000000080c7211 */ /* 0x040fe400078208ff */
[-C--:B------:R-:W-:Y:S02]  /*74d0*/  LEA.HI.X.SX32 R15, R17, R2.reuse, 0x1, P0 ;  /* 0x00000002110f7211 */ /* 0x080fe400000f0eff */
[----:B------:R-:W-:Y:S01]  /*74e0*/  LEA.HI.X.SX32 R13, R8, R2, 0x1, P1 ;  /* 0x00000002080d7211 */ /* 0x000fe200008f0eff */
[----:B0-----:R-:W-:-:S02]  /*74f0*/  IMAD R9, R4, 0x2, R9 ;  /* 0x0000000204097824 */ /* 0x001fc400078e0209 */
[----:B------:R-:W0:Y:S01]  /*7500*/  LDC R4, c[0x0][0x3d8] ;  /* 0x0000f600ff047b82 */ /* 0x000e220000000800 */
[----:B------:R1:W-:Y:S01]  /*7510*/  STL.64 [R1+0x1280], R14 ;  /* 0x0012800e01007387 */ /* 0x0003e20000100a00 */
[----:B------:R-:W-:-:S03]  /*7520*/  MOV R17, R25 ;  /* 0x0000001900117202 */ /* 0x000fc60000000f00 */
[----:B------:R3:W-:Y:S04]  /*7530*/  STL.64 [R1+0x1278], R12 ;  /* 0x0012780c01007387 */ /* 0x0007e80000100a00 */
[----:B------:R-:W-:Y:S04]  /*7540*/  STL.64 [R1+0x1270], R10 ;  /* 0x0012700a01007387 */ /* 0x000fe80000100a00 */
[----:B------:R-:W4:Y:S04]  /*7550*/  LDL.LU R25, [R1+0x10c] ;  /* 0x00010c0001197983 */ /* 0x000f280000300800 */
[----:B------:R-:W4:Y:S04]  /*7560*/  LDL.LU R8, [R1+0xec] ;  /* 0x0000ec0001087983 */ /* 0x000f280000300800 */
[----:B------:R0:W-:Y:S02]  /*7570*/  STL [R1+0x30], R9 ;  /* 0x0000300901007387 */ /* 0x0001e40000100800 */
[----:B0-----:R-:W-:-:S02]  /*7580*/  LEA R4, R4, R9, 0x1 ;  /* 0x0000000904047211 */ /* 0x001fc400078e08ff */
[----:B-1----:R-:W4:Y:S01]  /*7590*/  LDL.LU R14, [R1+0xe8] ;  /* 0x0000e800010e7983 */ /* 0x002f220000300800 */
[-C--:B---3--:R-:W-:Y:S02]  /*75a0*/  LEA R12, P1, R16, R0.reuse, 0x1 ;  /* 0x00000000100c7211 */ /* 0x088fe400078208ff */
[-C--:B--2---:R-:W-:Y:S01]  /*75b0*/  LEA R18, P0, R21, R0.reuse, 0x1 ;  /* 0x0000000015127211 */ /* 0x084fe200078008ff */
[----:B------:R-:W2:Y:S01]  /*75c0*/  LDL.LU R15, [R1+0xe4] ;  /* 0x0000e400010f7983 */ /* 0x000ea20000300800 */
[----:B------:R-:W-:Y:S02]  /*75d0*/  IMAD.MOV.U32 R9, RZ, RZ, R23 ;  /* 0x000000ffff097224 */ /* 0x000fe400078e0017 */
[----:B------:R-:W0:Y:S01]  /*75e0*/  LDC R23, c[0x0][0x3d8] ;  /* 0x0000f600ff177b82 */ /* 0x000e220000000800 */
[----:B----4-:R-:W-:Y:S02]  /*75f0*/  LEA R10, P2, R22, R0, 0x1 ;  /* 0x00000000160a7211 */ /* 0x010fe400078408ff */
[----:B------:R-:W-:-:S02]  /*7600*/  LEA.HI.X.SX32 R13, R16, R2, 0x1, P1 ;  /* 0x00000002100d7211 */ /* 0x000fc400008f0eff */
[-C--:B------:R-:W-:Y:S01]  /*7610*/  LEA.HI.X.SX32 R19, R21, R2.reuse, 0x1, P0 ;  /* 0x0000000215137211 */ /* 0x080fe200000f0eff */
[----:B------:R-:W-:Y:S01]  /*7620*/  STL [R1+0x2c], R4 ;  /* 0x00002c0401007387 */ /* 0x000fe20000100800 */
[----:B------:R-:W-:-:S03]  /*7630*/  LEA.HI.X.SX32 R11, R22, R2, 0x1, P2 ;  /* 0x00000002160b7211 */ /* 0x000fc600010f0eff */
[----:B------:R1:W-:Y:S04]  /*7640*/  STL.64 [R1+0x1260], R12 ;  /* 0x0012600c01007387 */ /* 0x0003e80000100a00 */
[----:B------:R-:W-:Y:S04]  /*7650*/  STL.64 [R1+0x1268], R18 ;  /* 0x0012681201007387 */ /* 0x000fe80000100a00 */
[----:B-1----:R-:W3:Y:S04]  /*7660*/  LDL.LU R12, [R1+0xe0] ;  /* 0x0000e000010c7983 */ /* 0x002ee80000300800 */
[----:B------:R-:W4:Y:S04]  /*7670*/  LDL.LU R22, [R1+0xdc] ;  /* 0x0000dc0001167983 */ /* 0x000f280000300800 */
[----:B------:R1:W-:Y:S01]  /*7680*/  STL.64 [R1+0x1258], R10 ;  /* 0x0012580a01007387 */ /* 0x0003e20000100a00 */
[----:B0-----:R-:W-:-:S02]  /*7690*/  LEA R13, R23, R4, 0x1 ;  /* 0x00000004170d7211 */ /* 0x001fc400078e08ff */
[----:B------:R-:W0:Y:S01]  /*76a0*/  LDC R4, c[0x0][0x3d8] ;  /* 0x0000f600ff047b82 */ /* 0x000e220000000800 */
[----:B------:R-:W2:Y:S04]  /*76b0*/  LDL.LU R23, [R1+0xbc] ;  /* 0x0000bc0001177983 */ /* 0x000ea80000300800 */
[----:B------:R-:W-:Y:S01]  /*76c0*/  STL [R1+0x50], R13 ;  /* 0x0000500d01007387 */ /* 0x000fe20000100800 */
[----:B-1----:R-:W-:-:S04]  /*76d0*/  LEA R10, P0, R6, R0, 0x1 ;  /* 0x00000000060a7211 */ /* 0x002fc800078008ff */
[----:B------:R-:W-:-:S05]  /*76e0*/  LEA.HI.X.SX32 R11, R6, R2, 0x1, P0 ;  /* 0x00000002060b7211 */ /* 0x000fca00000f0eff */
[----:B------:R1:W-:Y:S04]  /*76f0*/  STL.64 [R1+0x1250], R10 ;  /* 0x0012500a01007387 */ /* 0x0003e80000100a00 */
[----:B-1----:R-:W2:Y:S01]  /*7700*/  LDL.LU.64 R10, [R1+0x16e8] ;  /* 0x0016e800010a7983 */ /* 0x002ea20000300a00 */
[----:B------:R-:W-:Y:S01]  /*7710*/  LEA R20, P1, R5, R0, 0x1 ;  /* 0x0000000005147211 */ /* 0x000fe200078208ff */
[----:B0-----:R-:W-:-:S03]  /*7720*/  IMAD R4, R4, 0x2, R13 ;  /* 0x0000000204047824 */ /* 0x001fc600078e020d */
[----:B------:R-:W-:Y:S02]  /*7730*/  LEA.HI.X.SX32 R21, R5, R2, 0x1, P1 ;  /* 0x0000000205157211 */ /* 0x000fe400008f0eff */
[----:B------:R0:W-:Y:S01]  /*7740*/  STL [R1+0x4c], R4 ;  /* 0x00004c0401007387 */ /* 0x0001e20000100800 */
[----:B------:R-:W-:Y:S01]  /*7750*/  MOV R13, R24 ;  /* 0x00000018000d7202 */ /* 0x000fe20000000f00 */
[----:B------:R-:W0:Y:S02]  /*7760*/  LDC R5, c[0x0][0x3d8] ;  /* 0x0000f600ff057b82 */ /* 0x000e240000000800 */
[----:B------:R1:W-:Y:S04]  /*7770*/  STL.64 [R1+0x1248], R20 ;  /* 0x0012481401007387 */ /* 0x0003e80000100a00 */
[----:B------:R-:W3:Y:S01]  /*7780*/  LDL.LU R24, [R1+0xb8] ;  /* 0x0000b80001187983 */ /* 0x000ee20000300800 */
[----:B------:R-:W-:-:S03]  /*7790*/  LEA R18, P2, R7, R0, 0x1 ;  /* 0x0000000007127211 */ /* 0x000fc600078408ff */
[----:B------:R-:W3:Y:S01]  /*77a0*/  LDL.LU R6, [R1+0xb4] ;  /* 0x0000b40001067983 */ /* 0x000ee20000300800 */
[----:B------:R-:W-:Y:S01]  /*77b0*/  LEA.HI.X.SX32 R19, R7, R2, 0x1, P2 ;  /* 0x0000000207137211 */ /* 0x000fe200010f0eff */
[----:B0-----:R-:W-:Y:S02]  /*77c0*/  IMAD R4, R5, 0x2, R4 ;  /* 0x0000000205047824 */ /* 0x001fe400078e0204 */
[----:B------:R-:W3:Y:S04]  /*77d0*/  LDL.LU R5, [R1+0xa0] ;  /* 0x0000a00001057983 */ /* 0x000ee80000300800 */
[----:B------:R-:W-:Y:S04]  /*77e0*/  STL.64 [R1+0x1240], R18 ;  /* 0x0012401201007387 */ /* 0x000fe80000100a00 */
[----:B------:R-:W-:Y:S01]  /*77f0*/  STL [R1+0x48], R4 ;  /* 0x0000480401007387 */ /* 0x000fe20000100800 */
[----:B-1----:R-:W-:Y:S01]  /*7800*/  IMAD.MOV.U32 R21, RZ, RZ, R17 ;  /* 0x000000ffff157224 */ /* 0x002fe200078e0011 */
[----:B------:R-:W-:-:S04]  /*7810*/  LEA R20, P0, R17, R0, 0x1 ;  /* 0x0000000011147211 */ /* 0x000fc800078008ff */
[----:B------:R-:W-:-:S05]  /*7820*/  LEA.HI.X.SX32 R21, R21, R2, 0x1, P0 ;  /* 0x0000000215157211 */ /* 0x000fca00000f0eff */
[----:B------:R0:W-:Y:S04]  /*7830*/  STL.64 [R1+0x1238], R20 ;  /* 0x0012381401007387 */ /* 0x0001e80000100a00 */
[----:B0-----:R-:W3:Y:S01]  /*7840*/  LDL.LU.64 R20, [R1+0x16e0] ;  /* 0x0016e00001147983 */ /* 0x001ee20000300a00 */
[----:B------:R-:W-:-:S04]  /*7850*/  LEA R18, P1, R25, R0, 0x1 ;  /* 0x0000000019127211 */ /* 0x000fc800078208ff */
[----:B------:R-:W-:Y:S02]  /*7860*/  LEA.HI.X.SX32 R19, R25, R2, 0x1, P1 ;  /* 0x0000000219137211 */ /* 0x000fe400008f0eff */
[----:B------:R-:W3:Y:S01]  /*7870*/  LDL.LU R25, [R1+0x16d8] ;  /* 0x0016d80001197983 */ /* 0x000ee20000300800 */
[----:B------:R-:W-:-:S04]  /*7880*/  LEA R16, P2, R8, R0, 0x1 ;  /* 0x0000000008107211 */ /* 0x000fc800078408ff */
[----:B------:R-:W-:Y:S02]  /*7890*/  LEA.HI.X.SX32 R17, R8, R2, 0x1, P2 ;  /* 0x0000000208117211 */ /* 0x000fe400010f0eff */
[----:B--2---:R-:W-:Y:S02]  /*78a0*/  MOV R7, R11 ;  /* 0x0000000b00077202 */ /* 0x004fe40000000f00 */
[----:B------:R-:W0:Y:S02]  /*78b0*/  LDC R11, c[0x0][0x3d8] ;  /* 0x0000f600ff0b7b82 */ /* 0x000e240000000800 */
[----:B0-----:R-:W-:-:S06]  /*78c0*/  LEA R4, R11, R4, 0x1 ;  /* 0x000000040b047211 */ /* 0x001fcc00078e08ff */
[----:B------:R-:W0:Y:S01]  /*78d0*/  LDC R11, c[0x0][0x3d8] ;  /* 0x0000f600ff0b7b82 */ /* 0x000e220000000800 */
[----:B------:R0:W-:Y:S02]  /*78e0*/  STL [R1+0x60], R4 ;  /* 0x0000600401007387 */ /* 0x0001e40000100800 */
[----:B0-----:R-:W-:-:S05]  /*78f0*/  IMAD R4, R11, 0x2, R4 ;  /* 0x000000020b047824 */ /* 0x001fca00078e0204 */
[----:B------:R-:W0:Y:S01]  /*7900*/  LDC R11, c[0x0][0x3d8] ;  /* 0x0000f600ff0b7b82 */ /* 0x000e220000000800 */
[----:B------:R-:W-:Y:S04]  /*7910*/  STL.64 [R1+0x1230], R18 ;  /* 0x0012301201007387 */ /* 0x000fe80000100a00 */
[----:B------:R-:W-:Y:S04]  /*7920*/  STL.64 [R1+0x1228], R16 ;  /* 0x0012281001007387 */ /* 0x000fe80000100a00 */
[----:B------:R0:W-:Y:S02]  /*7930*/  STL [R1+0x5c], R4 ;  /* 0x00005c0401007387 */ /* 0x0001e40000100800 */
[----:B0-----:R-:W-:-:S02]  /*7940*/  IMAD R4, R11, 0x2, R4 ;  /* 0x000000020b047824 */ /* 0x001fc400078e0204 */
[----:B------:R-:W0:Y:S01]  /*7950*/  LDC R11, c[0x0][0x3d8] ;  /* 0x0000f600ff0b7b82 */ /* 0x000e220000000800 */
[----:B------:R-:W-:Y:S02]  /*7960*/  LEA R18, P0, R9, R0, 0x1 ;  /* 0x0000000009127211 */ /* 0x000fe400078008ff */
[----:B------:R-:W-:-:S04]  /*7970*/  MOV R19, R9 ;  /* 0x0000000900137202 */ /* 0x000fc80000000f00 */
[----:B------:R-:W-:-:S05]  /*7980*/  LEA.HI.X.SX32 R19, R19, R2, 0x1, P0 ;  /* 0x0000000213137211 */ /* 0x000fca00000f0eff */
[----:B------:R1:W-:Y:S04]  /*7990*/  STL.64 [R1+0x1220], R18 ;  /* 0x0012201201007387 */ /* 0x0003e80000100a00 */
[----:B-1----:R-:W2:Y:S04]  /*79a0*/  LDL.LU.64 R18, [R1+0x16d0] ;  /* 0x0016d00001127983 */ /* 0x002ea80000300a00 */
[----:B------:R0:W-:Y:S02]  /*79b0*/  STL [R1+0x58], R4 ;  /* 0x0000580401007387 */ /* 0x0001e40000100800 */
[----:B0-----:R-:W-:-:S02]  /*79c0*/  LEA R4, R11, R4, 0x1 ;  /* 0x000000040b047211 */ /* 0x001fc400078e08ff */
[----:B------:R-:W0:Y:S01]  /*79d0*/  LDC R11, c[0x0][0x3d8] ;  /* 0x0000f600ff0b7b82 */ /* 0x000e220000000800 */
[CC--:B------:R-:W-:Y:S02]  /*79e0*/  LEA R16, P1, R14.reuse, R0.reuse, 0x1 ;  /* 0x000000000e107211 */ /* 0x0c0fe400078208ff */
[C---:B------:R-:W-:Y:S02]  /*79f0*/  LEA R8, P2, R15.reuse, R0, 0x1 ;  /* 0x000000000f087211 */ /* 0x040fe400078408ff */
[-C--:B------:R-:W-:Y:S02]  /*7a00*/  LEA.HI.X.SX32 R17, R14, R2.reuse, 0x1, P1 ;  /* 0x000000020e117211 */ /* 0x080fe400008f0eff */
[----:B------:R-:W-:-:S03]  /*7a10*/  LEA.HI.X.SX32 R9, R15, R2, 0x1, P2 ;  /* 0x000000020f097211 */ /* 0x000fc600010f0eff */
[----:B------:R-:W-:Y:S04]  /*7a20*/  STL.64 [R1+0x1218], R16 ;  /* 0x0012181001007387 */ /* 0x000fe80000100a00 */
[----:B------:R-:W-:Y:S04]  /*7a30*/  STL.64 [R1+0x1210], R8 ;  /* 0x0012100801007387 */ /* 0x000fe80000100a00 */
[----:B------:R0:W-:Y:S02]  /*7a40*/  STL [R1+0x78], R4 ;  /* 0x0000780401007387 */ /* 0x0001e40000100800 */
[----:B0-----:R-:W-:-:S02]  /*7a50*/  IMAD R4, R11, 0x2, R4 ;  /* 0x000000020b047824 */ /* 0x001fc400078e0204 */
[----:B------:R-:W0:Y:S01]  /*7a60*/  LDC R11, c[0x0][0x3d8] ;  /* 0x0000f600ff0b7b82 */ /* 0x000e220000000800 */
[-C--:B---3--:R-:W-:Y:S02]  /*7a70*/  LEA R16, P0, R12, R0.reuse, 0x1 ;  /* 0x000000000c107211 */ /* 0x088fe400078008ff */
[----:B----4-:R-:W-:Y:S02]  /*7a80*/  LEA R8, P1, R22, R0, 0x1 ;  /* 0x0000000016087211 */ /* 0x010fe400078208ff */
[----:B------:R-:W-:Y:S02]  /*7a90*/  LEA.HI.X.SX32 R17, R12, R2, 0x1, P0 ;  /* 0x000000020c117211 */ /* 0x000fe400000f0eff */
[C---:B------:R-:W-:Y:S02]  /*7aa0*/  LEA R14, P2, R23.reuse, R0, 0x1 ;  /* 0x00000000170e7211 */ /* 0x040fe400078408ff */
[-C--:B------:R-:W-:Y:S01]  /*7ab0*/  LEA.HI.X.SX32 R9, R22, R2.reuse, 0x1, P1 ;  /* 0x0000000216097211 */ /* 0x080fe200008f0eff */
[----:B------:R1:W-:Y:S01]  /*7ac0*/  STL.64 [R1+0x1208], R16 ;  /* 0x0012081001007387 */ /* 0x0003e20000100a00 */
[----:B------:R-:W-:Y:S01]  /*7ad0*/  LEA.HI.X.SX32 R15, R23, R2, 0x1, P2 ;  /* 0x00000002170f7211 */ /* 0x000fe200010f0eff */
[----:B------:R-:W-:Y:S01]  /*7ae0*/  IMAD.MOV.U32 R23, RZ, RZ, R13 ;  /* 0x000000ffff177224 */ /* 0x000fe200078e000d */
[----:B------:R-:W-:-:S04]  /*7af0*/  LEA R22, P0, R13, R0, 0x1 ;  /* 0x000000000d167211 */ /* 0x000fc800078008ff */
[----:B------:R-:W-:Y:S01]  /*7b00*/  LEA.HI.X.SX32 R23, R23, R2, 0x1, P0 ;  /* 0x0000000217177211 */ /* 0x000fe200000f0eff */
[----:B-1----:R-:W3:Y:S04]  /*7b10*/  LDL.LU.64 R16, [R1+0x16c8] ;  /* 0x0016c80001107983 */ /* 0x002ee80000300a00 */
[----:B------:R1:W-:Y:S04]  /*7b20*/  STL.64 [R1+0x1200], R8 ;  /* 0x0012000801007387 */ /* 0x0003e80000100a00 */
[----:B-1----:R-:W4:Y:S04]  /*7b30*/  LDL.LU.64 R8, [R1+0x16c0] ;  /* 0x0016c00001087983 */ /* 0x002f280000300a00 */
[----:B------:R0:W-:Y:S04]  /*7b40*/  STL [R1+0x74], R4 ;  /* 0x0000740401007387 */ /* 0x0001e80000100800 */
[----:B------:R1:W-:Y:S01]  /*7b50*/  STL.64 [R1+0x11f8], R14 ;  /* 0x0011f80e01007387 */ /* 0x0003e20000100a00 */
[----:B0-----:R-:W-:-:S02]  /*7b60*/  LEA R4, R11, R4, 0x1 ;  /* 0x000000040b047211 */ /* 0x001fc400078e08ff */
[----:B------:R-:W0:Y:S01]  /*7b70*/  LDC R11, c[0x0][0x3d8] ;  /* 0x0000f600ff0b7b82 */ /* 0x000e220000000800 */
[C---:B-1----:R-:W-:Y:S02]  /*7b80*/  LEA R14, P1, R24.reuse, R0, 0x1 ;  /* 0x00000000180e7211 */ /* 0x042fe400078208ff */
[----:B------:R-:W-:Y:S02]  /*7b90*/  STL [R1+0x70], R4 ;  /* 0x0000700401007387 */ /* 0x000fe40000100800 */
[----:B------:R-:W-:Y:S02]  /*7ba0*/  LEA.HI.X.SX32 R15, R24, R2, 0x1, P1 ;  /* 0x00000002180f7211 */ /* 0x000fe400008f0eff */
[----:B------:R1:W-:Y:S04]  /*7bb0*/  STL.64 [R1+0x11f0], R22 ;  /* 0x0011f01601007387 */ /* 0x0003e80000100a00 */
[----:B-1----:R-:W2:Y:S04]  /*7bc0*/  LDL.LU.64 R22, [R1+0x16b8] ;  /* 0x0016b80001167983 */ /* 0x002ea80000300a00 */
[----:B------:R-:W2:Y:S01]  /*7bd0*/  LDL.LU R24, [R1+0x16b0] ;  /* 0x0016b00001187983 */ /* 0x000ea20000300800 */
[----:B0-----:R-:W-:-:S02]  /*7be0*/  LEA R4, R11, R4, 0x1 ;  /* 0x000000040b047211 */ /* 0x001fc400078e08ff */
[----:B------:R-:W0:Y:S03]  /*7bf0*/  LDC R11, c[0x0][0x3d8] ;  /* 0x0000f600ff0b7b82 */ /* 0x000e260000000800 */
[----:B------:R0:W-:Y:S01]  /*7c00*/  STL [R1+0x90], R4 ;  /* 0x0000900401007387 */ /* 0x0001e20000100800 */
[----:B------:R-:W-:Y:S01]  /*7c10*/  LEA R12, P2, R6, R0, 0x1 ;  /* 0x00000000060c7211 */ /* 0x000fe200078408ff */
[----:B0-----:R-:W-:-:S03]  /*7c20*/  IMAD R4, R11, 0x2, R4 ;  /* 0x000000020b047824 */ /* 0x001fc600078e0204 */
[----:B------:R-:W0:Y:S01]  /*7c30*/  LDC R11, c[0x0][0x3d8] ;  /* 0x0000f600ff0b7b82 */ /* 0x000e220000000800 */
[----:B------:R-:W-:Y:S01]  /*7c40*/  LEA.HI.X.SX32 R13, R6, R2, 0x1, P2 ;  /* 0x00000002060d7211 */ /* 0x000fe200010f0eff */
[----:B------:R-:W-:Y:S04]  /*7c50*/  STL.64 [R1+0x11e8], R14 ;  /* 0x0011e80e01007387 */ /* 0x000fe80000100a00 */
[----:B------:R-:W-:Y:S04]  /*7c60*/  STL.64 [R1+0x11e0], R12 ;  /* 0x0011e00c01007387 */ /* 0x000fe80000100a00 */
[----:B------:R0:W-:Y:S02]  /*7c70*/  STL [R1+0x8c], R4 ;  /* 0x00008c0401007387 */ /* 0x0001e40000100800 */
[----:B0-----:R-:W-:-:S02]  /*7c80*/  IMAD R4, R11, 0x2, R4 ;  /* 0x000000020b047824 */ /* 0x001fc400078e0204 */
[----:B------:R-:W0:Y:S01]  /*7c90*/  LDC R11, c[0x0][0x3d8] ;  /* 0x0000f600ff0b7b82 */ /* 0x000e220000000800 */
[-C--:B------:R-:W-:Y:S02]  /*7ca0*/  LEA R14, P0, R7, R0.reuse, 0x1 ;  /* 0x00000000070e7211 */ /* 0x080fe400078008ff */
[----:B------:R-:W-:Y:S02]  /*7cb0*/  MOV R15, R7 ;  /* 0x00000007000f7202 */ /* 0x000fe40000000f00 */
[----:B------:R-:W-:Y:S02]  /*7cc0*/  LEA R12, P1, R5, R0, 0x1 ;  /* 0x00000000050c7211 */ /* 0x000fe400078208ff */
[-C--:B------:R-:W-:Y:S02]  /*7cd0*/  LEA.HI.X.SX32 R15, R15, R2.reuse, 0x1, P0 ;  /* 0x000000020f0f7211 */ /* 0x080fe400000f0eff */
[----:B------:R-:W-:Y:S01]  /*7ce0*/  LEA.HI.X.SX32 R13, R5, R2, 0x1, P1 ;  /* 0x00000002050d7211 */ /* 0x000fe200008f0eff */
[----:B------:R1:W-:Y:S04]  /*7cf0*/  STL [R1+0x88], R4 ;  /* 0x0000880401007387 */ /* 0x0003e80000100800 */
[----:B------:R0:W-:Y:S04]  /*7d00*/  STL.64 [R1+0x11d8], R14 ;  /* 0x0011d80e01007387 */ /* 0x0001e80000100a00 */
[----:B------:R-:W-:Y:S01]  /*7d10*/  STL.64 [R1+0x11d0], R12 ;  /* 0x0011d00c01007387 */ /* 0x000fe20000100a00 */
[----:B--2---:R-:W-:-:S04]  /*7d20*/  LEA R6, P2, R24, R0, 0x1 ;  /* 0x0000000018067211 */ /* 0x004fc800078408ff */
[----:B------:R-:W-:Y:S02]  /*7d30*/  LEA.HI.X.SX32 R7, R24, R2, 0x1, P2 ;  /* 0x0000000218077211 */ /* 0x000fe400010f0eff */
[----:B0-----:R-:W-:Y:S02]  /*7d40*/  LEA R24, R11, R4, 0x1 ;  /* 0x000000040b187211 */ /* 0x001fe400078e08ff */
[----:B------:R-:W0:Y:S01]  /*7d50*/  LDC R11, c[0x0][0x3d8] ;  /* 0x0000f600ff0b7b82 */ /* 0x000e220000000800 */
[----:B------:R0:W-:Y:S01]  /*7d60*/  STL.64 [R1+0x11c8], R6 ;  /* 0x0011c80601007387 */ /* 0x0001e20000100a00 */
[-C--:B-1----:R-:W-:Y:S02]  /*7d70*/  LEA R4, P0, R25, R0.reuse, 0x1 ;  /* 0x0000000019047211 */ /* 0x082fe400078008ff */
[----:B------:R-:W-:Y:S02]  /*7d80*/  LEA R14, P1, R23, R0, 0x1 ;  /* 0x00000000170e7211 */ /* 0x000fe400078208ff */
[----:B------:R-:W-:Y:S01]  /*7d90*/  LEA.HI.X.SX32 R5, R25, R2, 0x1, P0 ;  /* 0x0000000219057211 */ /* 0x000fe200000f0eff */
[----:B0-----:R-:W-:Y:S01]  /*7da0*/  IMAD R6, R11, 0x2, R24 ;  /* 0x000000020b067824 */ /* 0x001fe200078e0218 */
[----:B------:R-:W-:Y:S01]  /*7db0*/  LEA R12, P2, R22, R0, 0x1 ;  /* 0x00000000160c7211 */ /* 0x000fe200078408ff */
[----:B------:R-:W0:Y:S02]  /*7dc0*/  LDC R11, c[0x0][0x3d8] ;  /* 0x0000f600ff0b7b82 */ /* 0x000e240000000800 */
[----:B------:R1:W-:Y:S01]  /*7dd0*/  STL.64 [R1+0x11c0], R4 ;  /* 0x0011c00401007387 */ /* 0x0003e20000100a00 */
[----:B------:R-:W-:-:S02]  /*7de0*/  LEA.HI.X.SX32 R15, R23, R2, 0x1, P1 ;  /* 0x00000002170f7211 */ /* 0x000fc400008f0eff */
[----:B------:R-:W-:-:S03]  /*7df0*/  LEA.HI.X.SX32 R13, R22, R2, 0x1, P2 ;  /* 0x00000002160d7211 */ /* 0x000fc600010f0eff */
[----:B------:R-:W2:Y:S01]  /*7e00*/  LDC R25, c[0x0][0x3d8] ;  /* 0x0000f600ff197b82 */ /* 0x000ea20000000800 */
[----:B-1----:R-:W2:Y:S04]  /*7e10*/  LDL.LU.64 R4, [R1+0x16a8] ;  /* 0x0016a80001047983 */ /* 0x002ea80000300a00 */
[----:B------:R1:W-:Y:S01]  /*7e20*/  STL [R1+0x98], R6 ;  /* 0x0000980601007387 */ /* 0x0003e20000100800 */
[----:B0-----:R-:W-:-:S03]  /*7e30*/  LEA R23, R11, R6, 0x1 ;  /* 0x000000060b177211 */ /* 0x001fc600078e08ff */
[----:B------:R-:W-:Y:S01]  /*7e40*/  STL.64 [R1+0x11b8], R14 ;  /* 0x0011b80e01007387 */ /* 0x000fe20000100a00 */
[----:B------:R-:W0:Y:S01]  /*7e50*/  LDC R11, c[0x0][0x3d8] ;  /* 0x0000f600ff0b7b82 */ /* 0x000e220000000800 */
[----:B-1----:R-:W-:-:S04]  /*7e60*/  LEA R6, P0, R3, R0, 0x1 ;  /* 0x0000000003067211 */ /* 0x002fc800078008ff */
[----:B------:R-:W-:Y:S01]  /*7e70*/  LEA.HI.X.SX32 R7, R3, R2, 0x1, P0 ;  /* 0x0000000203077211 */ /* 0x000fe200000f0eff */
[----:B------:R-:W-:Y:S04]  /*7e80*/  STL.64 [R1+0x11b0], R12 ;  /* 0x0011b00c01007387 */ /* 0x000fe80000100a00 */
[----:B------:R-:W-:Y:S04]  /*7e90*/  STL [R1+0x84], R23 ;  /* 0x0000841701007387 */ /* 0x000fe80000100800 */
[----:B------:R1:W-:Y:S04]  /*7ea0*/  STL.64 [R1+0x1198], R6 ;  /* 0x0011980601007387 */ /* 0x0003e80000100a00 */
[----:B-1----:R-:W3:Y:S01]  /*7eb0*/  LDL.LU.64 R6, [R1+0x16a0] ;  /* 0x0016a00001067983 */ /* 0x002ee20000300a00 */
[----:B0-----:R-:W-:-:S02]  /*7ec0*/  IMAD R22, R11, 0x2, R23 ;  /* 0x000000020b167824 */ /* 0x001fc400078e0217 */
[----:B------:R-:W0:Y:S08]  /*7ed0*/  LDC R11, c[0x0][0x3d8] ;  /* 0x0000f600ff0b7b82 */ /* 0x000e300000000800 */
[----:B------:R-:W1:Y:S01]  /*7ee0*/  LDC R23, c[0x0][0x3d8] ;  /* 0x0000f600ff177b82 */ /* 0x000e620000000800 */
[----:B0-----:R-:W-:-:S07]  /*7ef0*/  LEA R3, R11, R22, 0x1 ;  /* 0x000000160b037211 */ /* 0x001fce00078e08ff */
[----:B------:R-:W0:Y:S01]  /*7f00*/  LDC R11, c[0x0][0x3d8] ;  /* 0x0000f600ff0b7b82 */ /* 0x000e220000000800 */
[CC--:B--2---:R-:W-:Y:S02]  /*7f10*/  LEA R14, P1, R4.reuse, R0.reuse, 0x1 ;  /* 0x00000000040e7211 */ /* 0x0c4fe400078208ff */
        /* <DEDUP_REMOVED lines=8> */
[----:B---3--:R-:W-:-:S04]  /*7fa0*/  LEA R12, P0, R6, R0, 0x1 ;  /* 0x00000000060c7211 */ /* 0x008fc800078008ff */
[----:B------:R-:W-:-:S05]  /*7fb0*/  LEA.HI.X.SX32 R13, R6, R2, 0x1, P0 ;  /* 0x00000002060d7211 */ /* 0x000fca00000f0eff */
[----:B------:R2:W-:Y:S01]  /*7fc0*/  STL.64 [R1+0xfd8], R12 ;  /* 0x000fd80c01007387 */ /* 0x0005e20000100a00 */
[----:B------:R-:W-:-:S03]  /*7fd0*/  LEA R14, P1, R7, R0, 0x1 ;  /* 0x00000000070e7211 */ /* 0x000fc600078208ff */
[----:B--2---:R-:W2:Y:S01]  /*7fe0*/  LDL.LU.64 R12, [R1+0x1698] ;  /* 0x00169800010c7983 */ /* 0x004ea20000300a00 */
[----:B------:R-:W-:Y:S02]  /*7ff0*/  LEA.HI.X.SX32 R15, R7, R2, 0x1, P1 ;  /* 0x00000002070f7211 */ /* 0x000fe400008f0eff */
[C---:B----4-:R-:W-:Y:S01]  /*8000*/  LEA R4, P2, R8.reuse, R0, 0x1 ;  /* 0x0000000008047211 */ /* 0x050fe200078408ff */
[----:B------:R0:W-:Y:S04]  /*8010*/  STL [R1+0x7c], R3 ;  /* 0x00007c0301007387 */ /* 0x0001e80000100800 */
[----:B------:R3:W-:Y:S01]  /*8020*/  STL.64 [R1+0xfd0], R14 ;  /* 0x000fd00e01007387 */ /* 0x0007e20000100a00 */
[----:B------:R-:W-:Y:S02]  /*8030*/  LEA.HI.X.SX32 R5, R8, R2, 0x1, P2 ;  /* 0x0000000208057211 */ /* 0x000fe400010f0eff */
[----:B0-----:R-:W-:-:S02]  /*8040*/  LEA R3, R11, R3, 0x1 ;  /* 0x000000030b037211 */ /* 0x001fc400078e08ff */
[C---:B---3--:R-:W-:Y:S01]  /*8050*/  LEA R14, P0, R9.reuse, R0, 0x1 ;  /* 0x00000000090e7211 */ /* 0x048fe200078008ff */
[----:B------:R-:W-:Y:S01]  /*8060*/  STL.64 [R1+0xfc8], R4 ;  /* 0x000fc80401007387 */ /* 0x000fe20000100a00 */
[----:B------:R-:W0:Y:S02]  /*8070*/  LDC R11, c[0x0][0x3d8] ;  /* 0x0000f600ff0b7b82 */ /* 0x000e240000000800 */
[----:B------:R-:W-:Y:S01]  /*8080*/  LEA.HI.X.SX32 R15, R9, R2, 0x1, P0 ;  /* 0x00000002090f7211 */ /* 0x000fe200000f0eff */
[----:B------:R-:W-:Y:S04]  /*8090*/  STL [R1+0x6c], R3 ;  /* 0x00006c0301007387 */ /* 0x000fe80000100800 */
[----:B------:R3:W-:Y:S04]  /*80a0*/  STL.64 [R1+0xe68], R14 ;  /* 0x000e680e01007387 */ /* 0x0007e80000100a00 */
[----:B---3--:R-:W3:Y:S01]  /*80b0*/  LDL.LU.64 R14, [R1+0x1690] ;  /* 0x00169000010e7983 */ /* 0x008ee20000300a00 */
[----:B0-----:R-:W-:-:S02]  /*80c0*/  IMAD R3, R11, 0x2, R3 ;  /* 0x000000020b037824 */ /* 0x001fc400078e0203 */
[----:B------:R-:W0:Y:S03]  /*80d0*/  LDC R11, c[0x0][0x3d8] ;  /* 0x0000f600ff0b7b82 */ /* 0x000e260000000800 */
[----:B------:R0:W-:Y:S01]  /*80e0*/  STL [R1+0x68], R3 ;  /* 0x0000680301007387 */ /* 0x0001e20000100800 */
[C---:B------:R-:W-:Y:S02]  /*80f0*/  LEA R6, P1, R10.reuse, R0, 0x1 ;  /* 0x000000000a067211 */ /* 0x040fe400078208ff */
[----:B0-----:R-:W-:Y:S02]  /*8100*/  LEA R3, R11, R3, 0x1 ;  /* 0x000000030b037211 */ /* 0x001fe400078e08ff */
[----:B------:R-:W0:Y:S01]  /*8110*/  LDC R11, c[0x0][0x3d8] ;  /* 0x0000f600ff0b7b82 */ /* 0x000e220000000800 */
[----:B------:R-:W-:-:S05]  /*8120*/  LEA.HI.X.SX32 R7, R10, R2, 0x1, P1 ;  /* 0x000000020a077211 */ /* 0x000fca00008f0eff */
[----:B------:R-:W-:Y:S01]  /*8130*/  STL.64 [R1+0xe58], R6 ;  /* 0x000e580601007387 */ /* 0x000fe20000100a00 */
[----:B--2---:R-:W-:-:S04]  /*8140*/  LEA R4, P2, R12, R0, 0x1 ;  /* 0x000000000c047211 */ /* 0x004fc800078408ff */
[----:B------:R-:W-:-:S05]  /*8150*/  LEA.HI.X.SX32 R5, R12, R2, 0x1, P2 ;  /* 0x000000020c057211 */ /* 0x000fca00010f0eff */
[----:B------:R-:W-:Y:S04]  /*8160*/  STL.64 [R1+0xe48], R4 ;  /* 0x000e480401007387 */ /* 0x000fe80000100a00 */
[----:B------:R0:W-:Y:S02]  /*8170*/  STL [R1+0x54], R3 ;  /* 0x0000540301007387 */ /* 0x0001e40000100800 */
[----:B0-----:R-:W-:Y:S02]  /*8180*/  IMAD R3, R11, 0x2, R3 ;  /* 0x000000020b037824 */ /* 0x001fe400078e0203 */
[----:B------:R-:W0:Y:S01]  /*8190*/  LDC R11, c[0x0][0x3d8] ;  /* 0x0000f600ff0b7b82 */ /* 0x000e220000000800 */
[----:B---3--:R-:W-:-:S04]  /*81a0*/  LEA R4, P2, R15, R0, 0x1 ;  /* 0x000000000f047211 */ /* 0x008fc800078408ff */
[----:B------:R-:W-:Y:S02]  /*81b0*/  LEA.HI.X.SX32 R5, R15, R2, 0x1, P2 ;  /* 0x000000020f057211 */ /* 0x000fe400010f0eff */
[----:B------:R-:W-:-:S05]  /*81c0*/  MOV R15, R3 ;  /* 0x00000003000f7202 */ /* 0x000fca0000000f00 */
[----:B0-----:R-:W-:Y:S02]  /*81d0*/  IMAD R3, R11, 0x2, R15 ;  /* 0x000000020b037824 */ /* 0x001fe400078e020f */
[----:B------:R-:W0:Y:S01]  /*81e0*/  LDC R11, c[0x0][0x3d8] ;  /* 0x0000f600ff0b7b82 */ /* 0x000e220000000800 */
[CC--:B------:R-:W-:Y:S02]  /*81f0*/  LEA R8, P0, R13.reuse, R0.reuse, 0x1 ;  /* 0x000000000d087211 */ /* 0x0c0fe400078008ff */
[C---:B------:R-:W-:Y:S02]  /*8200*/  LEA R6, P1, R14.reuse, R0, 0x1 ;  /* 0x000000000e067211 */ /* 0x040fe400078208ff */
[-C--:B------:R-:W-:Y:S02]  /*8210*/  LEA.HI.X.SX32 R9, R13, R2.reuse, 0x1, P0 ;  /* 0x000000020d097211 */ /* 0x080fe400000f0eff */
[----:B------:R-:W-:-:S03]  /*8220*/  LEA.HI.X.SX32 R7, R14, R2, 0x1, P1 ;  /* 0x000000020e077211 */ /* 0x000fc600008f0eff */
[----:B------:R-:W-:Y:S04]  /*8230*/  STL.64 [R1+0xca8], R8 ;  /* 0x000ca80801007387 */ /* 0x000fe80000100a00 */
[----:B------:R-:W-:Y:S04]  /*8240*/  STL.64 [R1+0xca0], R6 ;  /* 0x000ca00601007387 */ /* 0x000fe80000100a00 */
[----:B------:R2:W-:Y:S04]  /*8250*/  STL.64 [R1+0xc98], R4 ;  /* 0x000c980401007387 */ /* 0x0005e80000100a00 */
[----:B------:R3:W-:Y:S01]  /*8260*/  STL [R1+0x44], R3 ;  /* 0x0000440301007387 */ /* 0x0007e20000100800 */
[----:B0-----:R-:W-:-:S03]  /*8270*/  LEA R11, R11, R3, 0x1 ;  /* 0x000000030b0b7211 */ /* 0x001fc600078e08ff */
[----:B--2---:R-:W2:Y:S04]  /*8280*/  LDL.LU R4, [R1+0x4] ;  /* 0x0000040001047983 */ /* 0x004ea80000300800 */
[----:B---3--:R-:W3:Y:S01]  /*8290*/  LDL.LU R3, [R1] ;  /* 0x0000000001037983 */ /* 0x008ee20000300800 */
[-C--:B------:R-:W-:Y:S01]  /*82a0*/  LEA R12, P0, R16, R0.reuse, 0x1 ;  /* 0x00000000100c7211 */ /* 0x080fe200078008ff */
[----:B------:R-:W-:Y:S01]  /*82b0*/  IMAD R5, R25, 0x2, R11 ;  /* 0x0000000219057824 */ /* 0x000fe200078e020b */
[-C--:B------:R-:W-:Y:S01]  /*82c0*/  LEA R8, P1, R17, R0.reuse, 0x1 ;  /* 0x0000000011087211 */ /* 0x080fe200078208ff */
[----:B------:R-:W0:Y:S01]  /*82d0*/  LDC R25, c[0x0][0x3d8] ;  /* 0x0000f600ff197b82 */ /* 0x000e220000000800 */
[----:B------:R-:W-:Y:S02]  /*82e0*/  LEA R6, P2, R18, R0, 0x1 ;  /* 0x0000000012067211 */ /* 0x000fe400078408ff */
[----:B------:R-:W-:-:S02]  /*82f0*/  LEA.HI.X.SX32 R13, R16, R2, 0x1, P0 ;  /* 0x00000002100d7211 */ /* 0x000fc400000f0eff */
[-C--:B------:R-:W-:Y:S02]  /*8300*/  LEA.HI.X.SX32 R9, R17, R2.reuse, 0x1, P1 ;  /* 0x0000000211097211 */ /* 0x080fe400008f0eff */
[----:B------:R-:W-:Y:S01]  /*8310*/  LEA.HI.X.SX32 R7, R18, R2, 0x1, P2 ;  /* 0x0000000212077211 */ /* 0x000fe200010f0eff */
[----:B------:R4:W-:Y:S04]  /*8320*/  STL.64 [R1+0xb38], R12 ;  /* 0x000b380c01007387 */ /* 0x0009e80000100a00 */
[----:B------:R-:W-:Y:S04]  /*8330*/  STL.64 [R1+0xb28], R8 ;  /* 0x000b280801007387 */ /* 0x000fe80000100a00 */
[----:B------:R0:W-:Y:S04]  /*8340*/  STL.64 [R1+0xb18], R6 ;  /* 0x000b180601007387 */ /* 0x0001e80000100a00 */
[----:B----4-:R-:W4:Y:S04]  /*8350*/  LDL.LU R12, [R1+0x10] ;  /* 0x00001000010c7983 */ /* 0x010f280000300800 */
[----:B------:R-:W4:Y:S01]  /*8360*/  LDL.LU R10, [R1+0xc] ;  /* 0x00000c00010a7983 */ /* 0x000f220000300800 */
[----:B0-----:R-:W-:-:S02]  /*8370*/  LEA R5, R25, R5, 0x1 ;  /* 0x0000000519057211 */ /* 0x001fc400078e08ff */
[-C--:B------:R-:W-:Y:S01]  /*8380*/  LEA R16, P1, R20, R0.reuse, 0x1 ;  /* 0x0000000014107211 */ /* 0x080fe200078208ff */
[----:B------:R-:W0:Y:S01]  /*8390*/  LDC R25, c[0x0][0x3d8] ;  /* 0x0000f600ff197b82 */ /* 0x000e220000000800 */
[----:B------:R-:W-:-:S04]  /*83a0*/  LEA R6, P0, R19, R0, 0x1 ;  /* 0x0000000013067211 */ /* 0x000fc800078008ff */
[----:B------:R-:W-:Y:S01]  /*83b0*/  LEA.HI.X.SX32 R7, R19, R2, 0x1, P0 ;  /* 0x0000000213077211 */ /* 0x000fe200000f0eff */
[----:B------:R-:W-:Y:S01]  /*83c0*/  STL [R1+0x38], R5 ;  /* 0x0000380501007387 */ /* 0x000fe20000100800 */
[CC--:B------:R-:W-:Y:S02]  /*83d0*/  LEA R8, P2, R21.reuse, R0.reuse, 0x1 ;  /* 0x0000000015087211 */ /* 0x0c0fe400078408ff */
[----:B------:R-:W-:Y:S01]  /*83e0*/  LEA R18, P0, R28, R0, 0x1 ;  /* 0x000000001c127211 */ /* 0x000fe200078008ff */
[----:B------:R1:W-:Y:S01]  /*83f0*/  STL.64 [R1+0xa68], R6 ;  /* 0x000a680601007387 */ /* 0x0003e20000100a00 */
[-C--:B------:R-:W-:Y:S02]  /*8400*/  LEA.HI.X.SX32 R17, R20, R2.reuse, 0x1, P1 ;  /* 0x0000000214117211 */ /* 0x080fe400008f0eff */
[-C--:B------:R-:W-:Y:S02]  /*8410*/  LEA.HI.X.SX32 R9, R21, R2.reuse, 0x1, P2 ;  /* 0x0000000215097211 */ /* 0x080fe400010f0eff */
[----:B------:R-:W-:Y:S01]  /*8420*/  LEA.HI.X.SX32 R19, R28, R2, 0x1, P0 ;  /* 0x000000021c137211 */ /* 0x000fe200000f0eff */
[----:B-1----:R-:W4:Y:S04]  /*8430*/  LDL.LU R6, [R1+0x8] ;  /* 0x0000080001067983 */ /* 0x002f280000300800 */
[----:B------:R-:W-:Y:S04]  /*8440*/  STL.64 [R1+0xa60], R16 ;  /* 0x000a601001007387 */ /* 0x000fe80000100a00 */
[----:B------:R1:W-:Y:S04]  /*8450*/  STL.64 [R1+0xa58], R8 ;  /* 0x000a580801007387 */ /* 0x0003e80000100a00 */
[----:B------:R-:W4:Y:S04]  /*8460*/  LDL.LU R14, [R1+0x1c] ;  /* 0x00001c00010e7983 */ /* 0x000f280000300800 */
[----:B------:R-:W-:Y:S04]  /*8470*/  STL.64 [R1+0xa50], R18 ;  /* 0x000a501201007387 */ /* 0x000fe80000100a00 */
[----:B------:R-:W4:Y:S01]  /*8480*/  LDL.LU R13, [R1+0x18] ;  /* 0x00001800010d7983 */ /* 0x000f220000300800 */
[----:B0-----:R-:W-:Y:S01]  /*8490*/  IMAD R25, R25, 0x2, R5 ;  /* 0x0000000219197824 */ /* 0x001fe200078e0205 */
[----:B------:R-:W-:-:S02]  /*84a0*/  MOV R5, R24 ;  /* 0x0000001800057202 */ /* 0x000fc40000000f00 */
[----:B------:R-:W0:Y:S01]  /*84b0*/  LDC R24, c[0x0][0x3d8] ;  /* 0x0000f600ff187b82 */ /* 0x000e220000000800 */
[CC--:B-1----:R-:W-:Y:S02]  /*84c0*/  LEA R8, P1, R27.reuse, R0.reuse, 0x1 ;  /* 0x000000001b087211 */ /* 0x0c2fe400078208ff */
[C---:B------:R-:W-:Y:S02]  /*84d0*/  LEA R16, P2, R26.reuse, R0, 0x1 ;  /* 0x000000001a107211 */ /* 0x040fe400078408ff */
[-C--:B------:R-:W-:Y:S02]  /*84e0*/  LEA.HI.X.SX32 R9, R27, R2.reuse, 0x1, P1 ;  /* 0x000000021b097211 */ /* 0x080fe400008f0eff */
[----:B------:R-:W-:-:S03]  /*84f0*/  LEA.HI.X.SX32 R17, R26, R2, 0x1, P2 ;  /* 0x000000021a117211 */ /* 0x000fc600010f0eff */
[----:B------:R1:W-:Y:S04]  /*8500*/  STL.64 [R1+0xa48], R8 ;  /* 0x000a480801007387 */ /* 0x0003e80000100a00 */
[----:B-1----:R-:W4:Y:S01]  /*8510*/  LDL.LU R8, [R1+0x14] ;  /* 0x0000140001087983 */ /* 0x002f220000300800 */
[----:B0-----:R-:W-:-:S05]  /*8520*/  IMAD R24, R24, 0x2, R25 ;  /* 0x0000000218187824 */ /* 0x001fca00078e0219 */
[----:B------:R-:W-:Y:S04]  /*8530*/  STL.64 [R1+0x1668], R24 ;  /* 0x0016681801007387 */ /* 0x000fe80000100a00 */
[----:B------:R0:W-:Y:S02]  /*8540*/  STL.64 [R1+0xa40], R16 ;  /* 0x000a401001007387 */ /* 0x0001e40000100a00 */
[----:B0-----:R-:W-:-:S04]  /*8550*/  LEA R16, P2, R29, R0, 0x1 ;  /* 0x000000001d107211 */ /* 0x001fc800078408ff */
[----:B------:R-:W-:Y:S01]  /*8560*/  LEA.HI.X.SX32 R17, R29, R2, 0x1, P2 ;  /* 0x000000021d117211 */ /* 0x000fe200010f0eff */
[----:B------:R-:W-:Y:S02]  /*8570*/  IMAD.MOV.U32 R7, RZ, RZ, R22 ;  /* 0x000000ffff077224 */ /* 0x000fe400078e0016 */
[----:B------:R-:W0:Y:S01]  /*8580*/  LDC R22, c[0x0][0x3d8] ;  /* 0x0000f600ff167b82 */ /* 0x000e220000000800 */
[----:B------:R-:W-:-:S04]  /*8590*/  LEA R23, R23, R24, 0x1 ;  /* 0x0000001817177211 */ /* 0x000fc800078e08ff */
[----:B0-----:R-:W-:Y:S02]  /*85a0*/  LEA R22, R22, R23, 0x1 ;  /* 0x0000001716167211 */ /* 0x001fe400078e08ff */
[CC--:B--2---:R-:W-:Y:S02]  /*85b0*/  LEA R20, P0, R4.reuse, R0.reuse, 0x1 ;  /* 0x0000000004147211 */ /* 0x0c4fe400078008ff */
[C---:B---3--:R-:W-:Y:S02]  /*85c0*/  LEA R18, P1, R3.reuse, R0, 0x1 ;  /* 0x0000000003127211 */ /* 0x048fe400078208ff */
[-C--:B------:R-:W-:Y:S02]  /*85d0*/  LEA.HI.X.SX32 R21, R4, R2.reuse, 0x1, P0 ;  /* 0x0000000204157211 */ /* 0x080fe400000f0eff */
[----:B------:R-:W-:Y:S01]  /*85e0*/  LEA.HI.X.SX32 R19, R3, R2, 0x1, P1 ;  /* 0x0000000203137211 */ /* 0x000fe200008f0eff */
[----:B------:R-:W0:Y:S02]  /*85f0*/  LDC R4, c[0x0][0x3d8] ;  /* 0x0000f600ff047b82 */ /* 0x000e240000000800 */
[----:B------:R-:W-:Y:S04]  /*8600*/  STL.64 [R1+0xa38], R20 ;  /* 0x000a381401007387 */ /* 0x000fe80000100a00 */
[----:B------:R1:W-:Y:S02]  /*8610*/  STL.64 [R1+0xa28], R16 ;  /* 0x000a281001007387 */ /* 0x0003e40000100a00 */
[----:B------:R-:W2:Y:S02]  /*8620*/  LDC R3, c[0x0][0x3d8] ;  /* 0x0000f600ff037b82 */ /* 0x000ea40000000800 */
[----:B------:R4:W-:Y:S04]  /*8630*/  STL.64 [R1+0xa30], R18 ;  /* 0x000a301201007387 */ /* 0x0009e80000100a00 */
[----:B-1----:R-:W3:Y:S04]  /*8640*/  LDL.LU R17, [R1+0x28] ;  /* 0x0000280001117983 */ /* 0x002ee80000300800 */
[----:B------:R-:W3:Y:S01]  /*8650*/  LDL.LU R9, [R1+0x24] ;  /* 0x0000240001097983 */ /* 0x000ee20000300800 */
[----:B----4-:R-:W-:-:S02]  /*8660*/  LEA R18, P1, R10, R0, 0x1 ;  /* 0x000000000a127211 */ /* 0x010fc400078208ff */
[----:B------:R-:W-:Y:S01]  /*8670*/  LEA R24, P0, R12, R0, 0x1 ;  /* 0x000000000c187211 */ /* 0x000fe200078008ff */
[----:B------:R-:W4:Y:S01]  /*8680*/  LDL.LU R16, [R1+0x20] ;  /* 0x0000200001107983 */ /* 0x000f220000300800 */
[-C--:B------:R-:W-:Y:S01]  /*8690*/  LEA.HI.X.SX32 R19, R10, R2.reuse, 0x1, P1 ;  /* 0x000000020a137211 */ /* 0x080fe200008f0eff */
[----:B------:R-:W-:Y:S02]  /*86a0*/  IMAD.MOV.U32 R10, RZ, RZ, R5 ;  /* 0x000000ffff0a7224 */ /* 0x000fe400078e0005 */
[----:B------:R-:W1:Y:S01]  /*86b0*/  LDC R5, c[0x0][0x3d8] ;  /* 0x0000f600ff057b82 */ /* 0x000e620000000800 */
[----:B--2---:R-:W-:Y:S01]  /*86c0*/  IMAD R3, R3, 0x2, R22 ;  /* 0x0000000203037824 */ /* 0x004fe200078e0216 */
[----:B------:R-:W-:Y:S01]  /*86d0*/  LEA.HI.X.SX32 R25, R12, R2, 0x1, P0 ;  /* 0x000000020c197211 */ /* 0x000fe200000f0eff */
[----:B------:R-:W-:Y:S04]  /*86e0*/  STL.64 [R1+0x1658], R22 ;  /* 0x0016581601007387 */ /* 0x000fe80000100a00 */
[----:B------:R-:W-:Y:S01]  /*86f0*/  STL [R1+0x1680], R3 ;  /* 0x0016800301007387 */ /* 0x000fe20000100800 */
[----:B0-----:R-:W-:-:S03]  /*8700*/  LEA R4, R4, R3, 0x1 ;  /* 0x0000000304047211 */ /* 0x001fc600078e08ff */
[----:B------:R-:W2:Y:S01]  /*8710*/  LDL.LU R12, [R1+0x34] ;  /* 0x00003400010c7983 */ /* 0x000ea20000300800 */
[----:B------:R-:W-:-:S03]  /*8720*/  LEA R20, P2, R6, R0, 0x1 ;  /* 0x0000000006147211 */ /* 0x000fc600078408ff */
[----:B------:R0:W-:Y:S01]  /*8730*/  STL.64 [R1+0xa20], R24 ;  /* 0x000a201801007387 */ /* 0x0001e20000100a00 */
[----:B------:R-:W-:-:S03]  /*8740*/  LEA.HI.X.SX32 R21, R6, R2, 0x1, P2 ;  /* 0x0000000206157211 */ /* 0x000fc600010f0eff */
[----:B------:R0:W-:Y:S01]  /*8750*/  STL.64 [R1+0xa18], R18 ;  /* 0x000a181201007387 */ /* 0x0001e20000100a00 */
[----:B-1----:R-:W-:Y:S01]  /*8760*/  LEA R5, R5, R4, 0x1 ;  /* 0x0000000405057211 */ /* 0x002fe200078e08ff */
[----:B------:R-:W1:Y:S02]  /*8770*/  LDC R6, c[0x0][0x3d8] ;  /* 0x0000f600ff067b82 */ /* 0x000e640000000800 */
[----:B------:R-:W2:Y:S01]  /*8780*/  LDL.LU R27, [R1+0x30] ;  /* 0x00003000011b7983 */ /* 0x000ea20000300800 */
[----:B0-----:R-:W-:-:S03]  /*8790*/  LEA R24, P0, R14, R0, 0x1 ;  /* 0x000000000e187211 */ /* 0x001fc600078008ff */
[----:B------:R-:W2:Y:S04]  /*87a0*/  LDL.LU R18, [R1+0x2c] ;  /* 0x00002c0001127983 */ /* 0x000ea80000300800 */
[----:B------:R0:W-:Y:S01]  /*87b0*/  STL.64 [R1+0xa10], R20 ;  /* 0x000a101401007387 */ /* 0x0001e20000100a00 */
[----:B------:R-:W-:-:S03]  /*87c0*/  LEA.HI.X.SX32 R25, R14, R2, 0x1, P0 ;  /* 0x000000020e197211 */ /* 0x000fc600000f0eff */
[----:B------:R-:W-:Y:S04]  /*87d0*/  STL.64 [R1+0x1670], R4 ;  /* 0x0016700401007387 */ /* 0x000fe80000100a00 */
[----:B------:R-:W2:Y:S01]  /*87e0*/  LDL.LU R28, [R1+0x50] ;  /* 0x00005000011c7983 */ /* 0x000ea20000300800 */
[----:B0-----:R-:W-:-:S04]  /*87f0*/  LEA R20, P1, R13, R0, 0x1 ;  /* 0x000000000d147211 */ /* 0x001fc800078208ff */
[----:B------:R-:W-:Y:S01]  /*8800*/  LEA.HI.X.SX32 R21, R13, R2, 0x1, P1 ;  /* 0x000000020d157211 */ /* 0x000fe200008f0eff */
[----:B------:R-:W-:Y:S04]  /*8810*/  STL.64 [R1+0xa08], R24 ;  /* 0x000a081801007387 */ /* 0x000fe80000100a00 */
[----:B------:R0:W-:Y:S04]  /*8820*/  STL.64 [R1+0xa00], R20 ;  /* 0x000a001401007387 */ /* 0x0001e80000100a00 */
[----:B------:R-:W2:Y:S04]  /*8830*/  LDL.LU R14, [R1+0x4c] ;  /* 0x00004c00010e7983 */ /* 0x000ea80000300800 */
[----:B0-----:R-:W2:Y:S01]  /*8840*/  LDL.LU R20, [R1+0x48] ;  /* 0x0000480001147983 */ /* 0x001ea20000300800 */
[----:B------:R-:W-:-:S02]  /*8850*/  MOV R13, R7 ;  /* 0x00000007000d7202 */ /* 0x000fc40000000f00 */
[----:B------:R-:W0:Y:S01]  /*8860*/  LDC R7, c[0x0][0x3d8] ;  /* 0x0000f600ff077b82 */ /* 0x000e220000000800 */
[----:B------:R-:W-:Y:S01]  /*8870*/  LEA R22, P2, R8, R0, 0x1 ;  /* 0x0000000008167211 */ /* 0x000fe200078408ff */
[----:B-1----:R-:W-:-:S03]  /*8880*/  IMAD R6, R6, 0x2, R5 ;  /* 0x0000000206067824 */ /* 0x002fc600078e0205 */
[----:B------:R-:W-:-:S03]  /*8890*/  LEA.HI.X.SX32 R23, R8, R2, 0x1, P2 ;  /* 0x0000000208177211 */ /* 0x000fc600010f0eff */
[----:B------:R-:W1:Y:S02]  /*88a0*/  LDC R8, c[0x0][0x3d8] ;  /* 0x0000f600ff087b82 */ /* 0x000e640000000800 */
[----:B------:R0:W-:Y:S02]  /*88b0*/  STL.64 [R1+0x9f8], R22 ;  /* 0x0009f81601007387 */ /* 0x0001e40000100a00 */
[----:B0-----:R-:W-:-:S05]  /*88c0*/  IMAD R7, R7, 0x2, R6 ;  /* 0x0000000207077824 */ /* 0x001fca00078e0206 */
[----:B------:R-:W-:Y:S04]  /*88d0*/  STL.64 [R1+0x1678], R6 ;  /* 0x0016780601007387 */ /* 0x000fe80000100a00 */
[----:B------:R-:W2:Y:S01]  /*88e0*/  LDL.LU R21, [R1+0x60] ;  /* 0x0000600001157983 */ /* 0x000ea20000300800 */
[----:B-1----:R-:W-:Y:S02]  /*88f0*/  LEA R8, R8, R7, 0x1 ;  /* 0x0000000708087211 */ /* 0x002fe400078e08ff */
[-C--:B---3--:R-:W-:Y:S02]  /*8900*/  LEA R24, P0, R17, R0.reuse, 0x1 ;  /* 0x0000000011187211 */ /* 0x088fe400078008ff */
[----:B------:R-:W-:Y:S02]  /*8910*/  LEA R22, P1, R9, R0, 0x1 ;  /* 0x0000000009167211 */ /* 0x000fe400078208ff */
[----:B------:R-:W-:-:S02]  /*8920*/  LEA.HI.X.SX32 R25, R17, R2, 0x1, P0 ;  /* 0x0000000211197211 */ /* 0x000fc400000f0eff */
[----:B------:R-:W-:Y:S02]  /*8930*/  LEA.HI.X.SX32 R23, R9, R2, 0x1, P1 ;  /* 0x0000000209177211 */ /* 0x000fe400008f0eff */
[----:B------:R-:W0:Y:S01]  /*8940*/  LDC R9, c[0x0][0x3d8] ;  /* 0x0000f600ff097b82 */ /* 0x000e220000000800 */
[----:B------:R-:W-:Y:S04]  /*8950*/  STL.64 [R1+0x9f0], R24 ;  /* 0x0009f01801007387 */ /* 0x000fe80000100a00 */
[----:B------:R-:W3:Y:S04]  /*8960*/  LDL.LU R26, [R1+0x5c] ;  /* 0x00005c00011a7983 */ /* 0x000ee80000300800 */
[----:B------:R2:W-:Y:S04]  /*8970*/  STL.64 [R1+0x9e8], R22 ;  /* 0x0009e81601007387 */ /* 0x0005e80000100a00 */
[----:B------:R-:W3:Y:S01]  /*8980*/  LDL.LU R17, [R1+0x58] ;  /* 0x0000580001117983 */ /* 0x000ee20000300800 */
[----:B----4-:R-:W-:-:S04]  /*8990*/  LEA R4, P2, R16, R0, 0x1 ;  /* 0x0000000010047211 */ /* 0x010fc800078408ff */
[----:B------:R-:W-:Y:S01]  /*89a0*/  LEA.HI.X.SX32 R5, R16, R2, 0x1, P2 ;  /* 0x0000000210057211 */ /* 0x000fe200010f0eff */
[----:B0-----:R-:W-:-:S04]  /*89b0*/  IMAD R9, R9, 0x2, R8 ;  /* 0x0000000209097824 */ /* 0x001fc800078e0208 */
[----:B------:R0:W-:Y:S01]  /*89c0*/  STL.64 [R1+0x9e0], R4 ;  /* 0x0009e00401007387 */ /* 0x0001e20000100a00 */
[----:B--2---:R-:W-:-:S03]  /*89d0*/  LEA R22, P0, R12, R0, 0x1 ;  /* 0x000000000c167211 */ /* 0x004fc600078008ff */
[----:B------:R1:W-:Y:S01]  /*89e0*/  STL.64 [R1+0x1688], R8 ;  /* 0x0016880801007387 */ /* 0x0003e20000100a00 */
[----:B------:R-:W-:Y:S02]  /*89f0*/  MOV R16, R10 ;  /* 0x0000000a00107202 */ /* 0x000fe40000000f00 */
[C---:B------:R-:W-:Y:S01]  /*8a00*/  LEA R6, P1, R27.reuse, R0, 0x1 ;  /* 0x000000001b067211 */ /* 0x040fe200078208ff */
[----:B------:R-:W2:Y:S01]  /*8a10*/  LDL.LU R29, [R1+0x78] ;  /* 0x00007800011d7983 */ /* 0x000ea20000300800 */
[----:B------:R-:W4:Y:S03]  /*8a20*/  LDC R10, c[0x0][0x3d8] ;  /* 0x0000f600ff0a7b82 */ /* 0x000f260000000800 */
[----:B------:R-:W2:Y:S01]  /*8a30*/  LDL.LU R24, [R1+0x74] ;  /* 0x0000740001187983 */ /* 0x000ea20000300800 */
[----:B------:R-:W-:Y:S02]  /*8a40*/  LEA.HI.X.SX32 R23, R12, R2, 0x1, P0 ;  /* 0x000000020c177211 */ /* 0x000fe400000f0eff */
[C---:B0-----:R-:W-:Y:S01]  /*8a50*/  LEA R4, P2, R18.reuse, R0, 0x1 ;  /* 0x0000000012047211 */ /* 0x041fe200078408ff */
[----:B------:R-:W2:Y:S01]  /*8a60*/  LDL.LU R19, [R1+0x70] ;  /* 0x0000700001137983 */ /* 0x000ea20000300800 */
[-C--:B------:R-:W-:Y:S01]  /*8a70*/  LEA.HI.X.SX32 R7, R27, R2.reuse, 0x1, P1 ;  /* 0x000000021b077211 */ /* 0x080fe200008f0eff */
[----:B------:R-:W0:Y:S01]  /*8a80*/  LDC R12, c[0x0][0x3d8] ;  /* 0x0000f600ff0c7b82 */ /* 0x000e220000000800 */
[----:B------:R-:W-:Y:S01]  /*8a90*/  LEA.HI.X.SX32 R5, R18, R2, 0x1, P2 ;  /* 0x0000000212057211 */ /* 0x000fe200010f0eff */
[----:B------:R-:W-:Y:S01]  /*8aa0*/  STL.64 [R1+0x9d8], R22 ;  /* 0x0009d81601007387 */ /* 0x000fe20000100a00 */
[----:B------:R-:W-:-:S03]  /*8ab0*/  MOV R18, R13 ;  /* 0x0000000d00127202 */ /* 0x000fc60000000f00 */
[----:B------:R1:W-:Y:S02]  /*8ac0*/  STL.64 [R1+0x9d0], R6 ;  /* 0x0009d00601007387 */ /* 0x0003e40000100a00 */
[----:B------:R-:W0:Y:S01]  /*8ad0*/  LDC R13, c[0x0][0x3d8] ;  /* 0x0000f600ff0d7b82 */ /* 0x000e220000000800 */
[-C--:B-1----:R-:W-:Y:S02]  /*8ae0*/  LEA R8, P0, R28, R0.reuse, 0x1 ;  /* 0x000000001c087211 */ /* 0x082fe400078008ff */
[----:B------:R-:W-:-:S04]  /*8af0*/  LEA R6, P1, R14, R0, 0x1 ;  /* 0x000000000e067211 */ /* 0x000fc800078208ff */
[-C--:B------:R-:W-:Y:S02]  /*8b00*/  LEA.HI.X.SX32 R7, R14, R2.reuse, 0x1, P1 ;  /* 0x000000020e077211 */ /* 0x080fe400008f0eff */
[----:B------:R-:W1:Y:S01]  /*8b10*/  LDC R14, c[0x0][0x3d8] ;  /* 0x0000f600ff0e7b82 */ /* 0x000e620000000800 */
[----:B----4-:R-:W-:Y:S01]  /*8b20*/  IMAD R10, R10, 0x2, R9 ;  /* 0x000000020a0a7824 */ /* 0x010fe200078e0209 */
[----:B------:R4:W-:Y:S01]  /*8b30*/  STL.64 [R1+0x9c8], R4 ;  /* 0x0009c80401007387 */ /* 0x0009e20000100a00 */
[----:B------:R-:W-:Y:S02]  /*8b40*/  LEA.HI.X.SX32 R9, R28, R2, 0x1, P0 ;  /* 0x000000021c097211 */ /* 0x000fe400000f0eff */
[----:B0-----:R-:W-:-:S03]  /*8b50*/  IMAD R12, R12, 0x2, R10 ;  /* 0x000000020c0c7824 */ /* 0x001fc600078e020a */
[----:B------:R-:W-:Y:S01]  /*8b60*/  STL.64 [R1+0x9c0], R8 ;  /* 0x0009c00801007387 */ /* 0x000fe20000100a00 */
[C---:B----4-:R-:W-:Y:S02]  /*8b70*/  LEA R4, P2, R20.reuse, R0, 0x1 ;  /* 0x0000000014047211 */ /* 0x050fe400078408ff */
[----:B------:R-:W-:Y:S02]  /*8b80*/  LEA R13, R13, R12, 0x1 ;  /* 0x0000000c0d0d7211 */ /* 0x000fe400078e08ff */
[----:B------:R-:W-:Y:S02]  /*8b90*/  LEA.HI.X.SX32 R5, R20, R2, 0x1, P2 ;  /* 0x0000000214057211 */ /* 0x000fe400010f0eff */
[----:B------:R-:W4:Y:S04]  /*8ba0*/  LDL.LU R20, [R1+0x8c] ;  /* 0x00008c0001147983 */ /* 0x000f280000300800 */
[----:B------:R-:W-:Y:S01]  /*8bb0*/  STL.64 [R1+0x9b8], R6 ;  /* 0x0009b80601007387 */ /* 0x000fe20000100a00 */
[----:B-1----:R-:W-:-:S03]  /*8bc0*/  IMAD R14, R14, 0x2, R13 ;  /* 0x000000020e0e7824 */ /* 0x002fc600078e020d */
[----:B------:R-:W4:Y:S04]  /*8bd0*/  LDL.LU R28, [R1+0x88] ;  /* 0x00008800011c7983 */ /* 0x000f280000300800 */
[----:B------:R-:W-:Y:S04]  /*8be0*/  STL.64 [R1+0x9b0], R4 ;  /* 0x0009b00401007387 */ /* 0x000fe80000100a00 */
[----:B------:R0:W-:Y:S04]  /*8bf0*/  STL.64 [R1+0x1650], R12 ;  /* 0x0016500c01007387 */ /* 0x0001e80000100a00 */
[----:B0-----:R-:W4:Y:S01]  /*8c00*/  LDL.LU R13, [R1+0x90] ;  /* 0x00009000010d7983 */ /* 0x001f220000300800 */
[----:B------:R-:W-:-:S02]  /*8c10*/  MOV R23, R15 ;  /* 0x0000000f00177202 */ /* 0x000fc40000000f00 */
[----:B------:R-:W0:Y:S01]  /*8c20*/  LDC R15, c[0x0][0x3d8] ;  /* 0x0000f600ff0f7b82 */ /* 0x000e220000000800 */
[C---:B------:R-:W-:Y:S01]  /*8c30*/  LEA R8, P0, R21.reuse, R0, 0x1 ;  /* 0x0000000015087211 */ /* 0x040fe200078008ff */
[----:B------:R-:W4:Y:S03]  /*8c40*/  LDL.LU R3, [R1+0x98] ;  /* 0x0000980001037983 */ /* 0x000f260000300800 */
[----:B------:R-:W-:-:S05]  /*8c50*/  LEA.HI.X.SX32 R9, R21, R2, 0x1, P0 ;  /* 0x0000000215097211 */ /* 0x000fca00000f0eff */
[----:B------:R2:W-:Y:S04]  /*8c60*/  STL.64 [R1+0x9a8], R8 ;  /* 0x0009a80801007387 */ /* 0x0005e80000100a00 */
[----:B------:R-:W4:Y:S01]  /*8c70*/  LDL.LU R27, [R1+0x84] ;  /* 0x00008400011b7983 */ /* 0x000f220000300800 */
[----:B0-----:R-:W-:-:S05]  /*8c80*/  IMAD R15, R15, 0x2, R14 ;  /* 0x000000020f0f7824 */ /* 0x001fca00078e020e */
[----:B------:R-:W-:Y:S01]  /*8c90*/  STL.64 [R1+0x1648], R14 ;  /* 0x0016480e01007387 */ /* 0x000fe20000100a00 */
[----:B---3--:R-:W-:-:S04]  /*8ca0*/  LEA R6, P1, R26, R0, 0x1 ;  /* 0x000000001a067211 */ /* 0x008fc800078208ff */
[----:B------:R-:W-:Y:S02]  /*8cb0*/  LEA.HI.X.SX32 R7, R26, R2, 0x1, P1 ;  /* 0x000000021a077211 */ /* 0x000fe400008f0eff */
[----:B------:R-:W-:-:S04]  /*8cc0*/  LEA R4, P2, R17, R0, 0x1 ;  /* 0x0000000011047211 */ /* 0x000fc800078408ff */
[----:B------:R-:W-:Y:S01]  /*8cd0*/  LEA.HI.X.SX32 R5, R17, R2, 0x1, P2 ;  /* 0x0000000211057211 */ /* 0x000fe200010f0eff */
[----:B------:R0:W-:Y:S01]  /*8ce0*/  STL.64 [R1+0x9a0], R6 ;  /* 0x0009a00601007387 */ /* 0x0001e20000100a00 */
[----:B------:R-:W-:Y:S01]  /*8cf0*/  MOV R21, R16 ;  /* 0x0000001000157202 */ /* 0x000fe20000000f00 */
[----:B------:R-:W1:Y:S02]  /*8d00*/  LDC R17, c[0x0][0x3d8] ;  /* 0x0000f600ff117b82 */ /* 0x000e640000000800 */
[----:B------:R3:W-:Y:S04]  /*8d10*/  STL.64 [R1+0x998], R4 ;  /* 0x0009980401007387 */ /* 0x0007e80000100a00 */
[----:B------:R-:W4:Y:S02]  /*8d20*/  LDL.LU R12, [R1+0x80] ;  /* 0x00008000010c7983 */ /* 0x000f240000300800 */
[----:B------:R-:W1:Y:S02]  /*8d30*/  LDC R16, c[0x0][0x3d8] ;  /* 0x0000f600ff107b82 */ /* 0x000e640000000800 */
[----:B------:R-:W4:Y:S01]  /*8d40*/  LDL.LU R25, [R1+0x7c] ;  /* 0x00007c0001197983 */ /* 0x000f220000300800 */
[----:B--2---:R-:W-:-:S02]  /*8d50*/  LEA R8, P0, R29, R0, 0x1 ;  /* 0x000000001d087211 */ /* 0x004fc400078008ff */
[C---:B0-----:R-:W-:Y:S02]  /*8d60*/  LEA R6, P1, R24.reuse, R0, 0x1 ;  /* 0x0000000018067211 */ /* 0x041fe400078208ff */
[-C--:B------:R-:W-:Y:S02]  /*8d70*/  LEA.HI.X.SX32 R9, R29, R2.reuse, 0x1, P0 ;  /* 0x000000021d097211 */ /* 0x080fe400000f0eff */
[----:B------:R-:W-:-:S03]  /*8d80*/  LEA.HI.X.SX32 R7, R24, R2, 0x1, P1 ;  /* 0x0000000218077211 */ /* 0x000fc600008f0eff */
[----:B------:R4:W-:Y:S04]  /*8d90*/  STL.64 [R1+0x990], R8 ;  /* 0x0009900801007387 */ /* 0x0009e80000100a00 */
[----:B------:R-:W2:Y:S04]  /*8da0*/  LDL.LU R22, [R1+0x6c] ;  /* 0x00006c0001167983 */ /* 0x000ea80000300800 */
[----:B------:R-:W-:Y:S04]  /*8db0*/  STL.64 [R1+0x988], R6 ;  /* 0x0009880601007387 */ /* 0x000fe80000100a00 */
[----:B------:R-:W2:Y:S01]  /*8dc0*/  LDL.LU R29, [R1+0x68] ;  /* 0x00006800011d7983 */ /* 0x000ea20000300800 */
[----:B---3--:R-:W-:-:S04]  /*8dd0*/  LEA R4, P2, R19, R0, 0x1 ;  /* 0x0000000013047211 */ /* 0x008fc800078408ff */
[----:B------:R-:W-:Y:S01]  /*8de0*/  LEA.HI.X.SX32 R5, R19, R2, 0x1, P2 ;  /* 0x0000000213057211 */ /* 0x000fe200010f0eff */
[----:B------:R-:W-:Y:S01]  /*8df0*/  IMAD.MOV.U32 R26, RZ, RZ, R18 ;  /* 0x000000ffff1a7224 */ /* 0x000fe200078e0012 */
[----:B------:R-:W0:Y:S03]  /*8e00*/  LDC R19, c[0x0][0x3d8] ;  /* 0x0000f600ff137b82 */ /* 0x000e260000000800 */
[----:B------:R3:W-:Y:S04]  /*8e10*/  STL.64 [R1+0x980], R4 ;  /* 0x0009800401007387 */ /* 0x0007e80000100a00 */
[----:B------:R-:W2:Y:S01]  /*8e20*/  LDL.LU R24, [R1+0x54] ;  /* 0x0000540001187983 */ /* 0x000ea20000300800 */
[----:B------:R-:W0:Y:S01]  /*8e30*/  LDC R18, c[0x0][0x3d8] ;  /* 0x0000f600ff127b82 */ /* 0x000e220000000800 */
[----:B----4-:R-:W-:-:S04]  /*8e40*/  LEA R8, P0, R13, R0, 0x1 ;  /* 0x000000000d087211 */ /* 0x010fc800078008ff */
[----:B------:R-:W-:-:S05]  /*8e50*/  LEA.HI.X.SX32 R9, R13, R2, 0x1, P0 ;  /* 0x000000020d097211 */ /* 0x000fca00000f0eff */
[----:B------:R4:W-:Y:S04]  /*8e60*/  STL.64 [R1+0x978], R8 ;  /* 0x0009780801007387 */ /* 0x0009e80000100a00 */
[----:B------:R-:W2:Y:S01]  /*8e70*/  LDL.LU R14, [R1+0x44] ;  /* 0x00004400010e7983 */ /* 0x000ea20000300800 */
[----:B---3--:R-:W-:-:S04]  /*8e80*/  LEA R4, P2, R28, R0, 0x1 ;  /* 0x000000001c047211 */ /* 0x008fc800078408ff */
[----:B------:R-:W-:Y:S02]  /*8e90*/  LEA.HI.X.SX32 R5, R28, R2, 0x1, P2 ;  /* 0x000000021c057211 */ /* 0x000fe400010f0eff */
[----:B------:R-:W3:Y:S01]  /*8ea0*/  LDC R28, c[0x0][0x3d8] ;  /* 0x0000f600ff1c7b82 */ /* 0x000ee20000000800 */
[----:B------:R-:W-:-:S04]  /*8eb0*/  LEA R6, P1, R20, R0, 0x1 ;  /* 0x0000000014067211 */ /* 0x000fc800078208ff */
[----:B------:R-:W-:-:S03]  /*8ec0*/  LEA.HI.X.SX32 R7, R20, R2, 0x1, P1 ;  /* 0x0000000214077211 */ /* 0x000fc600008f0eff */
[----:B------:R-:W4:Y:S02]  /*8ed0*/  LDC R20, c[0x0][0x3d8] ;  /* 0x0000f600ff147b82 */ /* 0x000f240000000800 */
[----:B----4-:R-:W-:Y:S01]  /*8ee0*/  LEA R8, P0, R21, R0, 0x1 ;  /* 0x0000000015087211 */ /* 0x010fe200078008ff */
[----:B------:R-:W-:Y:S02]  /*8ef0*/  IMAD.MOV.U32 R9, RZ, RZ, R21 ;  /* 0x000000ffff097224 */ /* 0x000fe400078e0015 */
[----:B-1----:R-:W-:-:S03]  /*8f00*/  IMAD R16, R16, 0x2, R15 ;  /* 0x0000000210107824 */ /* 0x002fc600078e020f */
[----:B------:R-:W1:Y:S02]  /*8f10*/  LDC R21, c[0x0][0x3d8] ;  /* 0x0000f600ff157b82 */ /* 0x000e640000000800 */
[----:B------:R-:W-:Y:S02]  /*8f20*/  LEA R17, R17, R16, 0x1 ;  /* 0x0000001011117211 */ /* 0x000fe400078e08ff */
[----:B---3--:R-:W-:-:S04]  /*8f30*/  LEA R28, R28, R11, 0x1 ;  /* 0x0000000b1c1c7211 */ /* 0x008fc800078e08ff */
[----:B------:R-:W-:Y:S02]  /*8f40*/  MOV R15, R28 ;  /* 0x0000001c000f7202 */ /* 0x000fe40000000f00 */
[----:B------:R-:W3:Y:S01]  /*8f50*/  LDC R28, c[0x0][0x3d8] ;  /* 0x0000f600ff1c7b82 */ /* 0x000ee20000000800 */
[----:B0-----:R-:W-:-:S05]  /*8f60*/  LEA R18, R18, R17, 0x1 ;  /* 0x0000001112127211 */ /* 0x001fca00078e08ff */
[----:B------:R-:W-:Y:S01]  /*8f70*/  IMAD R19, R19, 0x2, R18 ;  /* 0x0000000213137824 */ /* 0x000fe200078e0212 */
[----:B------:R0:W-:Y:S01]  /*8f80*/  STL.64 [R1+0x970], R6 ;  /* 0x0009700601007387 */ /* 0x0001e20000100a00 */
[----:B------:R-:W-:-:S03]  /*8f90*/  LEA.HI.X.SX32 R9, R9, R2, 0x1, P0 ;  /* 0x0000000209097211 */ /* 0x000fc600000f0eff */
[----:B------:R-:W-:Y:S01]  /*8fa0*/  LEA R20, R20, R19, 0x1 ;  /* 0x0000001314147211 */ /* 0x000fe200078e08ff */
[----:B------:R4:W-:Y:S04]  /*8fb0*/  STL.64 [R1+0x968], R4 ;  /* 0x0009680401007387 */ /* 0x0009e80000100a00 */
[----:B-1----:R-:W-:Y:S01]  /*8fc0*/  IMAD R21, R21, 0x2, R20 ;  /* 0x0000000215157824 */ /* 0x002fe200078e0214 */
[----:B------:R-:W2:Y:S01]  /*8fd0*/  LDL.LU R13, [R1+0x38] ;  /* 0x00003800010d7983 */ /* 0x000ea20000300800 */
[-C--:B0-----:R-:W-:Y:S02]  /*8fe0*/  LEA R6, P1, R3, R0.reuse, 0x1 ;  /* 0x0000000003067211 */ /* 0x081fe400078208ff */
[----:B----4-:R-:W-:Y:S01]  /*8ff0*/  LEA R4, P2, R27, R0, 0x1 ;  /* 0x000000001b047211 */ /* 0x010fe200078408ff */
[----:B------:R0:W-:Y:S01]  /*9000*/  STL.64 [R1+0x960], R8 ;  /* 0x0009600801007387 */ /* 0x0001e20000100a00 */
[----:B------:R-:W-:-:S02]  /*9010*/  LEA.HI.X.SX32 R7, R3, R2, 0x1, P1 ;  /* 0x0000000203077211 */ /* 0x000fc400008f0eff */
[----:B------:R-:W-:Y:S02]  /*9020*/  LEA.HI.X.SX32 R5, R27, R2, 0x1, P2 ;  /* 0x000000021b057211 */ /* 0x000fe400010f0eff */
[----:B------:R-:W1:Y:S01]  /*9030*/  LDC R27, c[0x0][0x3d8] ;  /* 0x0000f600ff1b7b82 */ /* 0x000e620000000800 */
[----:B---3--:R-:W-:Y:S01]  /*9040*/  IMAD R28, R28, 0x2, R21 ;  /* 0x000000021c1c7824 */ /* 0x008fe200078e0215 */
[----:B0-----:R-:W3:Y:S04]  /*9050*/  LDL.LU.64 R8, [R1+0x1688] ;  /* 0x0016880001087983 */ /* 0x001ee80000300a00 */
[----:B------:R-:W4:Y:S04]  /*9060*/  LDL.LU R3, [R1+0x1680] ;  /* 0x0016800001037983 */ /* 0x000f280000300800 */
[----:B------:R0:W-:Y:S04]  /*9070*/  STL.64 [R1+0x1640], R20 ;  /* 0x0016401401007387 */ /* 0x0001e80000100a00 */
[----:B------:R-:W-:Y:S04]  /*9080*/  STL.64 [R1+0x958], R6 ;  /* 0x0009580601007387 */ /* 0x000fe80000100a00 */
[----:B------:R1:W-:Y:S01]  /*9090*/  STL.64 [R1+0x950], R4 ;  /* 0x0009500401007387 */ /* 0x0003e20000100a00 */
[----:B0-----:R-:W-:-:S02]  /*90a0*/  LEA R20, P0, R26, R0, 0x1 ;  /* 0x000000001a147211 */ /* 0x001fc400078008ff */
[----:B------:R-:W-:Y:S02]  /*90b0*/  MOV R21, R26 ;  /* 0x0000001a00157202 */ /* 0x000fe40000000f00 */
[----:B------:R-:W0:Y:S01]  /*90c0*/  LDC R26, c[0x0][0x3d8] ;  /* 0x0000f600ff1a7b82 */ /* 0x000e220000000800 */
[----:B-1----:R-:W-:Y:S01]  /*90d0*/  IMAD R27, R27, 0x2, R28 ;  /* 0x000000021b1b7824 */ /* 0x002fe200078e021c */
[----:B------:R-:W-:-:S05]  /*90e0*/  LEA.HI.X.SX32 R21, R21, R2, 0x1, P0 ;  /* 0x0000000215157211 */ /* 0x000fca00000f0eff */
[----:B------:R-:W-:Y:S01]  /*90f0*/  STL.64 [R1+0x948], R20 ;  /* 0x0009481401007387 */ /* 0x000fe20000100a00 */
[----:B0-----:R-:W-:Y:S02]  /*9100*/  LEA R26, R26, R27, 0x1 ;  /* 0x0000001b1a1a7211 */ /* 0x001fe400078e08ff */
[----:B------:R-:W-:-:S04]  /*9110*/  LEA R4, P2, R25, R0, 0x1 ;  /* 0x0000000019047211 */ /* 0x000fc800078408ff */
[----:B------:R-:W-:Y:S02]  /*9120*/  LEA.HI.X.SX32 R5, R25, R2, 0x1, P2 ;  /* 0x0000000219057211 */ /* 0x000fe400010f0eff */
[----:B------:R-:W0:Y:S01]  /*9130*/  LDC R25, c[0x0][0x3d8] ;  /* 0x0000f600ff197b82 */ /* 0x000e220000000800 */
[----:B------:R-:W-:-:S04]  /*9140*/  LEA R6, P1, R12, R0, 0x1 ;  /* 0x000000000c067211 */ /* 0x000fc800078208ff */
[----:B------:R-:W-:-:S05]  /*9150*/  LEA.HI.X.SX32 R7, R12, R2, 0x1, P1 ;  /* 0x000000020c077211 */ /* 0x000fca00008f0eff */
[----:B------:R-:W-:Y:S04]  /*9160*/  STL.64 [R1+0x940], R6 ;  /* 0x0009400601007387 */ /* 0x000fe80000100a00 */
[----:B------:R2:W-:Y:S01]  /*9170*/  STL.64 [R1+0x938], R4 ;  /* 0x0009380401007387 */ /* 0x0005e20000100a00 */
[----:B0-----:R-:W-:Y:S01]  /*9180*/  IMAD R12, R25, 0x2, R26 ;  /* 0x00000002190c7824 */ /* 0x001fe200078e021a */
[C---:B--2---:R-:W-:Y:S01]  /*9190*/  LEA R4, P1, R29.reuse, R0, 0x1 ;  /* 0x000000001d047211 */ /* 0x044fe200078208ff */
[----:B------:R-:W0:Y:S03]  /*91a0*/  LDC R25, c[0x0][0x3d8] ;  /* 0x0000f600ff197b82 */ /* 0x000e260000000800 */
[----:B------:R-:W-:-:S05]  /*91b0*/  LEA.HI.X.SX32 R5, R29, R2, 0x1, P1 ;  /* 0x000000021d057211 */ /* 0x000fca00008f0eff */
[----:B------:R-:W1:Y:S01]  /*91c0*/  LDC R29, c[0x0][0x3d8] ;  /* 0x0000f600ff1d7b82 */ /* 0x000e620000000800 */
[-C--:B------:R-:W-:Y:S02]  /*91d0*/  LEA R6, P0, R22, R0.reuse, 0x1 ;  /* 0x0000000016067211 */ /* 0x080fe400078008ff */
[----:B------:R-:W-:Y:S02]  /*91e0*/  LEA R20, P2, R24, R0, 0x1 ;  /* 0x0000000018147211 */ /* 0x000fe400078408ff */
[----:B------:R-:W-:Y:S02]  /*91f0*/  LEA.HI.X.SX32 R7, R22, R2, 0x1, P0 ;  /* 0x0000000216077211 */ /* 0x000fe400000f0eff */
[----:B0-----:R-:W-:Y:S01]  /*9200*/  LEA R12, R25, R12, 0x1 ;  /* 0x0000000c190c7211 */ /* 0x001fe200078e08ff */
[----:B------:R-:W-:-:S03]  /*9210*/  IMAD.MOV.U32 R25, RZ, RZ, R23 ;  /* 0x000000ffff197224 */ /* 0x000fc600078e0017 */
[----:B-1----:R-:W-:Y:S02]  /*9220*/  LEA R12, R29, R12, 0x1 ;  /* 0x0000000c1d0c7211 */ /* 0x002fe400078e08ff */
[----:B------:R-:W0:Y:S01]  /*9230*/  LDC R29, c[0x0][0x3d8] ;  /* 0x0000f600ff1d7b82 */ /* 0x000e220000000800 */
[----:B------:R-:W-:Y:S02]  /*9240*/  LEA.HI.X.SX32 R21, R24, R2, 0x1, P2 ;  /* 0x0000000218157211 */ /* 0x000fe400010f0eff */
[----:B------:R-:W-:Y:S01]  /*9250*/  LEA R24, P0, R23, R0, 0x1 ;  /* 0x0000000017187211 */ /* 0x000fe200078008ff */
[----:B------:R1:W-:Y:S03]  /*9260*/  STL.64 [R1+0x930], R6 ;  /* 0x0009300601007387 */ /* 0x0003e60000100a00 */
[----:B------:R-:W-:Y:S01]  /*9270*/  LEA.HI.X.SX32 R25, R25, R2, 0x1, P0 ;  /* 0x0000000219197211 */ /* 0x000fe200000f0eff */
[----:B-1----:R-:W2:Y:S04]  /*9280*/  LDL.LU.64 R6, [R1+0x1678] ;  /* 0x0016780001067983 */ /* 0x002ea80000300a00 */
[----:B------:R1:W-:Y:S04]  /*9290*/  STL.64 [R1+0x928], R4 ;  /* 0x0009280401007387 */ /* 0x0003e80000100a00 */
[----:B-1----:R-:W2:Y:S01]  /*92a0*/  LDL.LU.64 R4, [R1+0x1670] ;  /* 0x0016700001047983 */ /* 0x002ea20000300a00 */
[----:B------:R-:W-:-:S03]  /*92b0*/  LEA R22, P1, R14, R0, 0x1 ;  /* 0x000000000e167211 */ /* 0x000fc600078208ff */
[----:B------:R1:W-:Y:S01]  /*92c0*/  STL.64 [R1+0x920], R20 ;  /* 0x0009201401007387 */ /* 0x0003e20000100a00 */
[----:B------:R-:W-:-:S03]  /*92d0*/  LEA.HI.X.SX32 R23, R14, R2, 0x1, P1 ;  /* 0x000000020e177211 */ /* 0x000fc600008f0eff */
[----:B------:R0:W-:Y:S01]  /*92e0*/  STL.64 [R1+0x918], R24 ;  /* 0x0009181801007387 */ /* 0x0001e20000100a00 */
[----:B-1----:R-:W-:-:S03]  /*92f0*/  LEA R20, P2, R11, R0, 0x1 ;  /* 0x000000000b147211 */ /* 0x002fc600078408ff */
[----:B0-----:R-:W2:Y:S01]  /*9300*/  LDL.LU.64 R24, [R1+0x1668] ;  /* 0x0016680001187983 */ /* 0x001ea20000300a00 */
[----:B------:R-:W-:-:S03]  /*9310*/  LEA.HI.X.SX32 R21, R11, R2, 0x1, P2 ;  /* 0x000000020b157211 */ /* 0x000fc600010f0eff */
[----:B------:R0:W-:Y:S04]  /*9320*/  STL [R1], R12 ;  /* 0x0000000c01007387 */ /* 0x0001e80000100800 */
[----:B------:R-:W3:Y:S04]  /*9330*/  LDL.LU R11, [R1+0x1660] ;  /* 0x00166000010b7983 */ /* 0x000ee80000300800 */
[----:B------:R1:W-:Y:S01]  /*9340*/  STL.64 [R1+0x910], R22 ;  /* 0x0009101601007387 */ /* 0x0003e20000100a00 */
[----:B0-----:R-:W-:-:S03]  /*9350*/  IMAD R12, R29, 0x2, R12 ;  /* 0x000000021d0c7824 */ /* 0x001fc600078e020c */
[----:B------:R-:W-:Y:S01]  /*9360*/  STL.64 [R1+0x908], R20 ;  /* 0x0009081401007387 */ /* 0x000fe20000100a00 */
[----:B------:R-:W0:Y:S01]  /*9370*/  LDC R29, c[0x0][0x3d8] ;  /* 0x0000f600ff1d7b82 */ /* 0x000e220000000800 */
[----:B-1----:R-:W-:Y:S02]  /*9380*/  LEA R22, P0, R15, R0, 0x1 ;  /* 0x000000000f167211 */ /* 0x002fe400078008ff */
[----:B------:R-:W-:-:S04]  /*9390*/  MOV R23, R15 ;  /* 0x0000000f00177202 */ /* 0x000fc80000000f00 */
[----:B------:R-:W-:Y:S01]  /*93a0*/  LEA.HI.X.SX32 R23, R23, R2, 0x1, P0 ;  /* 0x0000000217177211 */ /* 0x000fe200000f0eff */
[----:B------:R-:W-:Y:S04]  /*93b0*/  STL [R1+0x14], R12 ;  /* 0x0000140c01007387 */ /* 0x000fe80000100800 */
[----:B------:R1:W-:Y:S04]  /*93c0*/  STL.64 [R1+0x900], R22 ;  /* 0x0009001601007387 */ /* 0x0003e80000100a00 */
[----:B-1----:R-:W4:Y:S01]  /*93d0*/  LDL.LU.64 R22, [R1+0x1658] ;  /* 0x0016580001167983 */ /* 0x002f220000300a00 */
[----:B0-----:R-:W-:-:S02]  /*93e0*/  IMAD R12, R29, 0x2, R12 ;  /* 0x000000021d0c7824 */ /* 0x001fc400078e020c */
[----:B------:R-:W0:Y:S01]  /*93f0*/  LDC R29, c[0x0][0x3d8] ;  /* 0x0000f600ff1d7b82 */ /* 0x000e220000000800 */
[----:B------:R-:W-:-:S04]  /*9400*/  LEA R20, P1, R13, R0, 0x1 ;  /* 0x000000000d147211 */ /* 0x000fc800078208ff */
[----:B------:R-:W-:Y:S01]  /*9410*/  LEA.HI.X.SX32 R21, R13, R2, 0x1, P1 ;  /* 0x000000020d157211 */ /* 0x000fe200008f0eff */
[----:B------:R-:W-:Y:S04]  /*9420*/  STL [R1+0x10], R12 ;  /* 0x0000100c01007387 */ /* 0x000fe80000100800 */
[----:B------:R1:W-:Y:S01]  /*9430*/  STL.64 [R1+0x8f8], R20 ;  /* 0x0008f81401007387 */ /* 0x0003e20000100a00 */
[----:B0-----:R-:W-:Y:S02]  /*9440*/  LEA R29, R29, R12, 0x1 ;  /* 0x0000000c1d1d7211 */ /* 0x001fe400078e08ff */
[-C--:B--2---:R-:W-:Y:S02]  /*9450*/  LEA R14, P2, R25, R0.reuse, 0x1 ;  /* 0x00000000190e7211 */ /* 0x084fe400078408ff */
[----:B-1----:R-:W-:-:S02]  /*9460*/  LEA R20, P0, R24, R0, 0x1 ;  /* 0x0000000018147211 */ /* 0x002fc400078008ff */
[-C--:B------:R-:W-:Y:S02]  /*9470*/  LEA.HI.X.SX32 R15, R25, R2.reuse, 0x1, P2 ;  /* 0x00000002190f7211 */ /* 0x080fe400010f0eff */
[----:B------:R-:W-:Y:S01]  /*9480*/  LEA.HI.X.SX32 R21, R24, R2, 0x1, P0 ;  /* 0x0000000218157211 */ /* 0x000fe200000f0eff */
[----:B---3--:R-:W-:Y:S02]  /*9490*/  IMAD R11, R11, 0x2, R29 ;  /* 0x000000020b0b7824 */ /* 0x008fe400078e021d */
[----:B------:R-:W-:Y:S04]  /*94a0*/  STL.64 [R1+0x8f0], R14 ;  /* 0x0008f00e01007387 */ /* 0x000fe80000100a00 */
[----:B------:R0:W-:Y:S04]  /*94b0*/  STL [R1+0xc], R29 ;  /* 0x00000c1d01007387 */ /* 0x0001e80000100800 */
[----:B------:R-:W-:Y:S01]  /*94c0*/  STL.64 [R1+0x8e8], R20 ;  /* 0x0008e81401007387 */ /* 0x000fe20000100a00 */
[----:B0-----:R-:W0:Y:S01]  /*94d0*/  LDC R29, c[0x0][0x3d8] ;  /* 0x0000f600ff1d7b82 */ /* 0x001e220000000800 */
[----:B----4-:R-:W-:-:S04]  /*94e0*/  LEA R12, P2, R22, R0, 0x1 ;  /* 0x00000000160c7211 */ /* 0x010fc800078408ff */
[----:B------:R-:W-:-:S05]  /*94f0*/  LEA.HI.X.SX32 R13, R22, R2, 0x1, P2 ;  /* 0x00000002160d7211 */ /* 0x000fca00010f0eff */
[----:B------:R1:W-:Y:S02]  /*9500*/  STL.64 [R1+0x8d8], R12 ;  /* 0x0008d80c01007387 */ /* 0x0003e40000100a00 */
[----:B-1----:R-:W1:Y:S01]  /*9510*/  LDC R13, c[0x0][0x3d8] ;  /* 0x0000f600ff0d7b82 */ /* 0x002e620000000800 */
[----:B0-----:R-:W-:Y:S02]  /*9520*/  LEA R29, R29, R11, 0x1 ;  /* 0x0000000b1d1d7211 */ /* 0x001fe400078e08ff */
[----:B------:R-:W-:-:S04]  /*9530*/  LEA R14, P1, R23, R0, 0x1 ;  /* 0x00000000170e7211 */ /* 0x000fc800078208ff */
[----:B------:R-:W-:Y:S02]  /*9540*/  LEA.HI.X.SX32 R15, R23, R2, 0x1, P1 ;  /* 0x00000002170f7211 */ /* 0x000fe400008f0eff */
[----:B------:R-:W-:-:S03]  /*9550*/  LEA R22, P0, R3, R0, 0x1 ;  /* 0x0000000003167211 */ /* 0x000fc600078008ff */
[----:B------:R0:W-:Y:S01]  /*9560*/  STL.64 [R1+0x8e0], R14 ;  /* 0x0008e00e01007387 */ /* 0x0001e20000100a00 */
[----:B-1----:R-:W-:Y:S02]  /*9570*/  IMAD R25, R13, 0x2, R29 ;  /* 0x000000020d197824 */ /* 0x002fe400078e021d */
[----:B------:R-:W1:Y:S01]  /*9580*/  LDC R13, c[0x0][0x3d8] ;  /* 0x0000f600ff0d7b82 */ /* 0x000e620000000800 */
[----:B0-----:R-:W-:Y:S02]  /*9590*/  LEA R14, P2, R5, R0, 0x1 ;  /* 0x00000000050e7211 */ /* 0x001fe400078408ff */
[-C--:B------:R-:W-:Y:S02]  /*95a0*/  LEA.HI.X.SX32 R23, R3, R2.reuse, 0x1, P0 ;  /* 0x0000000203177211 */ /* 0x080fe400000f0eff */
[----:B------:R-:W-:-:S03]  /*95b0*/  LEA.HI.X.SX32 R15, R5, R2, 0x1, P2 ;  /* 0x00000002050f7211 */ /* 0x000fc600010f0eff */
[----:B------:R-:W-:Y:S01]  /*95c0*/  STL.64 [R1+0x8d0], R22 ;  /* 0x0008d01601007387 */ /* 0x000fe20000100a00 */
[----:B------:R-:W-:-:S03]  /*95d0*/  LEA R20, P1, R4, R0, 0x1 ;  /* 0x0000000004147211 */ /* 0x000fc600078208ff */
[----:B------:R0:W-:Y:S01]  /*95e0*/  STL.64 [R1+0x8c0], R14 ;  /* 0x0008c00e01007387 */ /* 0x0001e20000100a00 */
[----:B------:R-:W-:Y:S02]  /*95f0*/  LEA R12, P0, R6, R0, 0x1 ;  /* 0x00000000060c7211 */ /* 0x000fe400078008ff */
[-C--:B------:R-:W-:Y:S01]  /*9600*/  LEA.HI.X.SX32 R21, R4, R2.reuse, 0x1, P1 ;  /* 0x0000000204157211 */ /* 0x080fe200008f0eff */
[----:B0-----:R-:W0:Y:S01]  /*9610*/  LDC R15, c[0x0][0x3d8] ;  /* 0x0000f600ff0f7b82 */ /* 0x001e220000000800 */
[----:B-1----:R-:W-:Y:S02]  /*9620*/  LEA R24, R13, R25, 0x1 ;  /* 0x000000190d187211 */ /* 0x002fe400078e08ff */
[----:B------:R-:W-:Y:S01]  /*9630*/  LEA.HI.X.SX32 R13, R6, R2, 0x1, P0 ;  /* 0x00000002060d7211 */ /* 0x000fe200000f0eff */
[----:B------:R-:W-:Y:S04]  /*9640*/  STL.64 [R1+0x8c8], R20 ;  /* 0x0008c81401007387 */ /* 0x000fe80000100a00 */
[----:B------:R1:W-:Y:S04]  /*9650*/  STL.64 [R1+0x8b8], R12 ;  /* 0x0008b80c01007387 */ /* 0x0003e80000100a00 */
[----:B-1----:R-:W2:Y:S01]  /*9660*/  LDL.LU.64 R12, [R1+0x1650] ;  /* 0x00165000010c7983 */ /* 0x002ea20000300a00 */
[----:B0-----:R-:W-:-:S02]  /*9670*/  IMAD R23, R15, 0x2, R24 ;  /* 0x000000020f177824 */ /* 0x001fc400078e0218 */
[----:B------:R-:W0:Y:S01]  /*9680*/  LDC R15, c[0x0][0x3d8] ;  /* 0x0000f600ff0f7b82 */ /* 0x000e220000000800 */
[-C--:B------:R-:W-:Y:S02]  /*9690*/  LEA R20, P1, R7, R0.reuse, 0x1 ;  /* 0x0000000007147211 */ /* 0x080fe400078208ff */
[CC--:B------:R-:W-:Y:S02]  /*96a0*/  LEA R4, P2, R8.reuse, R0.reuse, 0x1 ;  /* 0x0000000008047211 */ /* 0x0c0fe400078408ff */
[----:B------:R-:W-:Y:S02]  /*96b0*/  LEA R14, P0, R9, R0, 0x1 ;  /* 0x00000000090e7211 */ /* 0x000fe400078008ff */
[-C--:B------:R-:W-:Y:S02]  /*96c0*/  LEA.HI.X.SX32 R21, R7, R2.reuse, 0x1, P1 ;  /* 0x0000000207157211 */ /* 0x080fe400008f0eff */
[----:B------:R-:W-:-:S03]  /*96d0*/  LEA.HI.X.SX32 R5, R8, R2, 0x1, P2 ;  /* 0x0000000208057211 */ /* 0x000fc600010f0eff */
[----:B------:R1:W-:Y:S04]  /*96e0*/  STL.64 [R1+0x8b0], R20 ;  /* 0x0008b01401007387 */ /* 0x0003e80000100a00 */
[----:B------:R-:W-:Y:S01]  /*96f0*/  STL.64 [R1+0x8a8], R4 ;  /* 0x0008a80401007387 */ /* 0x000fe20000100a00 */
[----:B0-----:R-:W-:Y:S01]  /*9700*/  LEA R3, R15, R23, 0x1 ;  /* 0x000000170f037211 */ /* 0x001fe200078e08ff */
[----:B-1----:R-:W0:Y:S01]  /*9710*/  LDC R21, c[0x0][0x3d8] ;  /* 0x0000f600ff157b82 */ /* 0x002e220000000800 */
[----:B------:R-:W-:-:S05]  /*9720*/  LEA.HI.X.SX32 R15, R9, R2, 0x1, P0 ;  /* 0x00000002090f7211 */ /* 0x000fca00000f0eff */
[----:B------:R1:W-:Y:S04]  /*9730*/  STL.64 [R1+0x8a0], R14 ;  /* 0x0008a00e01007387 */ /* 0x0003e80000100a00 */
[----:B-1----:R-:W3:Y:S01]  /*9740*/  LDL.LU.64 R14, [R1+0x1648] ;  /* 0x00164800010e7983 */ /* 0x002ee20000300a00 */
[----:B0-----:R-:W-:Y:S02]  /*9750*/  IMAD R22, R21, 0x2, R3 ;  /* 0x0000000215167824 */ /* 0x001fe400078e0203 */
[----:B------:R-:W0:Y:S01]  /*9760*/  LDC R21, c[0x0][0x3d8] ;  /* 0x0000f600ff157b82 */ /* 0x000e220000000800 */
[----:B------:R-:W-:-:S04]  /*9770*/  LEA R6, P1, R10, R0, 0x1 ;  /* 0x000000000a067211 */ /* 0x000fc800078208ff */
[----:B------:R-:W-:-:S03]  /*9780*/  LEA.HI.X.SX32 R7, R10, R2, 0x1, P1 ;  /* 0x000000020a077211 */ /* 0x000fc600008f0eff */
[----:B------:R-:W1:Y:S01]  /*9790*/  LDC R10, c[0x0][0x3d8] ;  /* 0x0000f600ff0a7b82 */ /* 0x000e620000000800 */
[----:B--2---:R-:W-:-:S04]  /*97a0*/  LEA R4, P2, R12, R0, 0x1 ;  /* 0x000000000c047211 */ /* 0x004fc800078408ff */
[----:B------:R-:W-:-:S05]  /*97b0*/  LEA.HI.X.SX32 R5, R12, R2, 0x1, P2 ;  /* 0x000000020c057211 */ /* 0x000fca00010f0eff */
[----:B------:R0:W-:Y:S02]  /*97c0*/  STL.64 [R1+0x890], R4 ;  /* 0x0008900401007387 */ /* 0x0001e40000100a00 */
[----:B0-----:R-:W-:Y:S02]  /*97d0*/  LEA R5, R21, R22, 0x1 ;  /* 0x0000001615057211 */ /* 0x001fe400078e08ff */
[----:B------:R-:W0:Y:S01]  /*97e0*/  LDC R21, c[0x0][0x3d8] ;  /* 0x0000f600ff157b82 */ /* 0x000e220000000800 */
[----:B------:R3:W-:Y:S04]  /*97f0*/  STL.64 [R1+0x898], R6 ;  /* 0x0008980601007387 */ /* 0x0007e80000100a00 */
[----:B------:R2:W-:Y:S01]  /*9800*/  STL.64 [R1+0x1630], R22 ;  /* 0x0016301601007387 */ /* 0x0005e20000100a00 */
[----:B0-----:R-:W-:-:S02]  /*9810*/  IMAD R4, R21, 0x2, R5 ;  /* 0x0000000215047824 */ /* 0x001fc400078e0205 */
[----:B------:R-:W0:Y:S01]  /*9820*/  LDC R21, c[0x0][0x3d8] ;  /* 0x0000f600ff157b82 */ /* 0x000e220000000800 */
[-C--:B---3--:R-:W-:Y:S02]  /*9830*/  LEA R6, P2, R15, R0.reuse, 0x1 ;  /* 0x000000000f067211 */ /* 0x088fe400078408ff */
[-C--:B--2---:R-:W-:Y:S02]  /*9840*/  LEA R22, P0, R13, R0.reuse, 0x1 ;  /* 0x000000000d167211 */ /* 0x084fe400078008ff */
[C---:B------:R-:W-:Y:S02]  /*9850*/  LEA R8, P1, R14.reuse, R0, 0x1 ;  /* 0x000000000e087211 */ /* 0x040fe400078208ff */
[-C--:B------:R-:W-:Y:S02]  /*9860*/  LEA.HI.X.SX32 R7, R15, R2.reuse, 0x1, P2 ;  /* 0x000000020f077211 */ /* 0x080fe400010f0eff */
[-C--:B------:R-:W-:Y:S02]  /*9870*/  LEA.HI.X.SX32 R23, R13, R2.reuse, 0x1, P0 ;  /* 0x000000020d177211 */ /* 0x080fe400000f0eff */
[----:B------:R-:W-:Y:S01]  /*9880*/  LEA.HI.X.SX32 R9, R14, R2, 0x1, P1 ;  /* 0x000000020e097211 */ /* 0x000fe200008f0eff */
[----:B------:R0:W-:Y:S01]  /*9890*/  STL.64 [R1+0x878], R6 ;  /* 0x0008780601007387 */ /* 0x0001e20000100a00 */
[----:B------:R-:W2:Y:S03]  /*98a0*/  LDC R14, c[0x0][0x3d8] ;  /* 0x0000f600ff0e7b82 */ /* 0x000ea60000000800 */
[----:B------:R-:W-:Y:S01]  /*98b0*/  STL.64 [R1+0x888], R22 ;  /* 0x0008881601007387 */ /* 0x000fe20000100a00 */
[----:B------:R-:W-:-:S03]  /*98c0*/  LEA R20, P1, R17, R0, 0x1 ;  /* 0x0000000011147211 */ /* 0x000fc600078208ff */
[----:B------:R3:W-:Y:S01]  /*98d0*/  STL.64 [R1+0x880], R8 ;  /* 0x0008800801007387 */ /* 0x0007e20000100a00 */
[----:B0-----:R-:W-:-:S03]  /*98e0*/  LEA R7, R21, R4, 0x1 ;  /* 0x0000000415077211 */ /* 0x001fc600078e08ff */
[----:B------:R-:W4:Y:S01]  /*98f0*/  LDL.LU R13, [R1] ;  /* 0x00000000010d7983 */ /* 0x000f220000300800 */
[----:B------:R-:W-:Y:S01]  /*9900*/  LEA.HI.X.SX32 R21, R17, R2, 0x1, P1 ;  /* 0x0000000211157211 */ /* 0x000fe200008f0eff */
[----:B------:R-:W0:Y:S01]  /*9910*/  LDC R6, c[0x0][0x3d8] ;  /* 0x0000f600ff067b82 */ /* 0x000e220000000800 */
[C---:B---3--:R-:W-:Y:S01]  /*9920*/  LEA R8, P0, R16.reuse, R0, 0x1 ;  /* 0x0000000010087211 */ /* 0x048fe200078008ff */
[----:B------:R-:W-:Y:S06]  /*9930*/  STL.64 [R1+0x1628], R4 ;  /* 0x0016280401007387 */ /* 0x000fec0000100a00 */
[----:B------:R-:W3:Y:S01]  /*9940*/  LDC R23, c[0x0][0x3d8] ;  /* 0x0000f600ff177b82 */ /* 0x000ee20000000800 */
[----:B------:R-:W-:Y:S01]  /*9950*/  LEA.HI.X.SX32 R9, R16, R2, 0x1, P0 ;  /* 0x0000000210097211 */ /* 0x000fe200000f0eff */
[----:B------:R-:W2:Y:S04]  /*9960*/  LDL.LU R15, [R1+0x10] ;  /* 0x00001000010f7983 */ /* 0x000ea80000300800 */
[----:B------:R1:W-:Y:S04]  /*9970*/  STL.64 [R1+0x870], R8 ;  /* 0x0008700801007387 */ /* 0x0003e80000100a00 */
[----:B------:R-:W2:Y:S04]  /*9980*/  LDL.LU R22, [R1+0xc] ;  /* 0x00000c0001167983 */ /* 0x000ea80000300800 */
[----:B------:R1:W-:Y:S02]  /*9990*/  STL.64 [R1+0x868], R20 ;  /* 0x0008681401007387 */ /* 0x0003e40000100a00 */
[----:B-1----:R-:W1:Y:S02]  /*99a0*/  LDC R8, c[0x0][0x3d8] ;  /* 0x0000f600ff087b82 */ /* 0x002e640000000800 */
[----:B------:R-:W2:Y:S01]  /*99b0*/  LDL.LU.64 R20, [R1+0x1640] ;  /* 0x0016400001147983 */ /* 0x000ea20000300a00 */
[----:B0-----:R-:W-:Y:S01]  /*99c0*/  IMAD R6, R6, 0x2, R7 ;  /* 0x0000000206067824 */ /* 0x001fe200078e0207 */
[----:B------:R-:W-:-:S04]  /*99d0*/  LEA R4, P2, R18, R0, 0x1 ;  /* 0x0000000012047211 */ /* 0x000fc800078408ff */
[----:B------:R-:W0:Y:S01]  /*99e0*/  LDC R9, c[0x0][0x3d8] ;  /* 0x0000f600ff097b82 */ /* 0x000e220000000800 */
[----:B------:R-:W-:Y:S01]  /*99f0*/  LEA.HI.X.SX32 R5, R18, R2, 0x1, P2 ;  /* 0x0000000212057211 */ /* 0x000fe200010f0eff */
[----:B------:R1:W-:Y:S04]  /*9a00*/  STL.64 [R1+0x1620], R6 ;  /* 0x0016200601007387 */ /* 0x0003e80000100a00 */
[----:B------:R0:W-:Y:S01]  /*9a10*/  STL.64 [R1+0x860], R4 ;  /* 0x0008600401007387 */ /* 0x0001e20000100a00 */
[----:B-1----:R-:W-:Y:S02]  /*9a20*/  LEA R8, R8, R6, 0x1 ;  /* 0x0000000608087211 */ /* 0x002fe400078e08ff */
[----:B------:R-:W-:-:S04]  /*9a30*/  LEA R6, P0, R19, R0, 0x1 ;  /* 0x0000000013067211 */ /* 0x000fc800078008ff */
[----:B------:R-:W-:Y:S02]  /*9a40*/  LEA.HI.X.SX32 R7, R19, R2, 0x1, P0 ;  /* 0x0000000213077211 */ /* 0x000fe400000f0eff */
[----:B------:R-:W4:Y:S01]  /*9a50*/  LDL.LU R19, [R1+0x14] ;  /* 0x0000140001137983 */ /* 0x000f220000300800 */
[----:B0-----:R-:W-:-:S05]  /*9a60*/  IMAD R9, R9, 0x2, R8 ;  /* 0x0000000209097824 */ /* 0x001fca00078e0208 */
[----:B------:R-:W-:Y:S02]  /*9a70*/  LEA R12, R10, R9, 0x1 ;  /* 0x000000090a0c7211 */ /* 0x000fe400078e08ff */
[----:B------:R-:W0:Y:S01]  /*9a80*/  LDC R10, c[0x0][0x3d8] ;  /* 0x0000f600ff0a7b82 */ /* 0x000e220000000800 */
[----:B------:R-:W-:Y:S02]  /*9a90*/  STL.64 [R1+0x858], R6 ;  /* 0x0008580601007387 */ /* 0x000fe40000100a00 */
[----:B0-----:R-:W-:Y:S01]  /*9aa0*/  IMAD R10, R10, 0x2, R12 ;  /* 0x000000020a0a7824 */ /* 0x001fe200078e020c */
[CC--:B--2---:R-:W-:Y:S02]  /*9ab0*/  LEA R16, P1, R20.reuse, R0.reuse, 0x1 ;  /* 0x0000000014107211 */ /* 0x0c4fe400078208ff */
[----:B------:R-:W-:Y:S02]  /*9ac0*/  LEA R4, P2, R21, R0, 0x1 ;  /* 0x0000000015047211 */ /* 0x000fe400078408ff */
[----:B------:R-:W-:-:S02]  /*9ad0*/  LEA.HI.X.SX32 R17, R20, R2, 0x1, P1 ;  /* 0x0000000214117211 */ /* 0x000fc400008f0eff */
[C---:B------:R-:W-:Y:S02]  /*9ae0*/  LEA R20, P0, R28.reuse, R0, 0x1 ;  /* 0x000000001c147211 */ /* 0x040fe400078008ff */
[-C--:B------:R-:W-:Y:S01]  /*9af0*/  LEA.HI.X.SX32 R5, R21, R2.reuse, 0x1, P2 ;  /* 0x0000000215057211 */ /* 0x080fe200010f0eff */
[----:B------:R0:W-:Y:S01]  /*9b00*/  STL.64 [R1+0x850], R16 ;  /* 0x0008501001007387 */ /* 0x0001e20000100a00 */
[----:B------:R-:W-:-:S03]  /*9b10*/  LEA.HI.X.SX32 R21, R28, R2, 0x1, P0 ;  /* 0x000000021c157211 */ /* 0x000fc600000f0eff */
[----:B------:R-:W-:Y:S04]  /*9b20*/  STL.64 [R1+0x848], R4 ;  /* 0x0008480401007387 */ /* 0x000fe80000100a00 */
[----:B------:R3:W-:Y:S01]  /*9b30*/  STL.64 [R1+0x840], R20 ;  /* 0x0008401401007387 */ /* 0x0007e20000100a00 */
[----:B0-----:R-:W0:Y:S01]  /*9b40*/  LDC R17, c[0x0][0x3d8] ;  /* 0x0000f600ff117b82 */ /* 0x001e220000000800 */
[----:B---3--:R-:W-:Y:S01]  /*9b50*/  IMAD R20, R23, 0x2, R10 ;  /* 0x0000000217147824 */ /* 0x008fe200078e020a */
[----:B------:R-:W-:-:S06]  /*9b60*/  LEA R6, P1, R27, R0, 0x1 ;  /* 0x000000001b067211 */ /* 0x000fcc00078208ff */
[----:B------:R-:W1:Y:S01]  /*9b70*/  LDC R23, c[0x0][0x3d8] ;  /* 0x0000f600ff177b82 */ /* 0x000e620000000800 */
[----:B------:R-:W-:-:S07]  /*9b80*/  LEA R4, P2, R26, R0, 0x1 ;  /* 0x000000001a047211 */ /* 0x000fce00078408ff */
[----:B------:R-:W2:Y:S01]  /*9b90*/  LDC R21, c[0x0][0x3d8] ;  /* 0x0000f600ff157b82 */ /* 0x000ea20000000800 */
[----:B0-----:R-:W-:-:S04]  /*9ba0*/  LEA R16, R17, R26, 0x1 ;  /* 0x0000001a11107211 */ /* 0x001fc800078e08ff */
[----:B------:R-:W-:Y:S02]  /*9bb0*/  LEA R16, R14, R16, 0x1 ;  /* 0x000000100e107211 */ /* 0x000fe400078e08ff */
[----:B-1----:R-:W-:Y:S02]  /*9bc0*/  LEA R14, R23, R20, 0x1 ;  /* 0x00000014170e7211 */ /* 0x002fe400078e08ff */
[----:B------:R-:W0:Y:S01]  /*9bd0*/  LDC R23, c[0x0][0x3d8] ;  /* 0x0000f600ff177b82 */ /* 0x000e220000000800 */
[-C--:B------:R-:W-:Y:S02]  /*9be0*/  LEA.HI.X.SX32 R7, R27, R2.reuse, 0x1, P1 ;  /* 0x000000021b077211 */ /* 0x080fe400008f0eff */
[----:B------:R-:W-:-:S03]  /*9bf0*/  LEA.HI.X.SX32 R5, R26, R2, 0x1, P2 ;  /* 0x000000021a057211 */ /* 0x000fc600010f0eff */
[----:B------:R-:W-:Y:S04]  /*9c00*/  STL.64 [R1+0x838], R6 ;  /* 0x0008380601007387 */ /* 0x000fe80000100a00 */
[----:B------:R4:W-:Y:S02]  /*9c10*/  STL.64 [R1+0x830], R4 ;  /* 0x0008300401007387 */ /* 0x0009e40000100a00 */
[----:B----4-:R-:W-:-:S04]  /*9c20*/  LEA R4, P2, R13, R0, 0x1 ;  /* 0x000000000d047211 */ /* 0x010fc800078408ff */
[----:B------:R-:W-:Y:S01]  /*9c30*/  LEA.HI.X.SX32 R5, R13, R2, 0x1, P2 ;  /* 0x000000020d057211 */ /* 0x000fe200010f0eff */
[----:B0-----:R-:W-:Y:S02]  /*9c40*/  IMAD R13, R23, 0x2, R14 ;  /* 0x00000002170d7824 */ /* 0x001fe400078e020e */
[----:B------:R-:W0:Y:S01]  /*9c50*/  LDC R23, c[0x0][0x3d8] ;  /* 0x0000f600ff177b82 */ /* 0x000e220000000800 */
[----:B------:R-:W-:Y:S01]  /*9c60*/  IMAD R17, R17, 0x2, R26 ;  /* 0x0000000211117824 */ /* 0x000fe200078e021a */
[----:B------:R-:W-:-:S04]  /*9c70*/  LEA R6, P1, R16, R0, 0x1 ;  /* 0x0000000010067211 */ /* 0x000fc800078208ff */
[C---:B------:R-:W-:Y:S02]  /*9c80*/  LEA R26, P0, R17.reuse, R0, 0x1 ;  /* 0x00000000111a7211 */ /* 0x040fe400078008ff */
[-C--:B------:R-:W-:Y:S02]  /*9c90*/  LEA.HI.X.SX32 R7, R16, R2.reuse, 0x1, P1 ;  /* 0x0000000210077211 */ /* 0x080fe400008f0eff */
[----:B------:R-:W-:Y:S02]  /*9ca0*/  LEA.HI.X.SX32 R27, R17, R2, 0x1, P0 ;  /* 0x00000002111b7211 */ /* 0x000fe400000f0eff */
[----:B0-----:R-:W-:Y:S02]  /*9cb0*/  LEA R18, R23, R13, 0x1 ;  /* 0x0000000d17127211 */ /* 0x001fe400078e08ff */
[----:B------:R-:W0:Y:S01]  /*9cc0*/  LDC R23, c[0x0][0x3d8] ;  /* 0x0000f600ff177b82 */ /* 0x000e220000000800 */
[----:B------:R-:W-:Y:S01]  /*9cd0*/  STL.64 [R1+0x828], R26 ;  /* 0x0008281a01007387 */ /* 0x000fe20000100a00 */
[----:B------:R-:W-:-:S03]  /*9ce0*/  LEA R16, P0, R19, R0, 0x1 ;  /* 0x0000000013107211 */ /* 0x000fc600078008ff */
[----:B------:R1:W-:Y:S01]  /*9cf0*/  STL.64 [R1+0x820], R6 ;  /* 0x0008200601007387 */ /* 0x0003e20000100a00 */
[----:B------:R-:W-:-:S03]  /*9d00*/  LEA.HI.X.SX32 R17, R19, R2, 0x1, P0 ;  /* 0x0000000213117211 */ /* 0x000fc600000f0eff */
[----:B------:R3:W-:Y:S01]  /*9d10*/  STL.64 [R1+0x818], R4 ;  /* 0x0008180401007387 */ /* 0x0007e20000100a00 */
[CC--:B-1----:R-:W-:Y:S02]  /*9d20*/  LEA R6, P1, R15.reuse, R0.reuse, 0x1 ;  /* 0x000000000f067211 */ /* 0x0c2fe400078208ff */
[C---:B---3--:R-:W-:Y:S01]  /*9d30*/  LEA R4, P2, R22.reuse, R0, 0x1 ;  /* 0x0000000016047211 */ /* 0x048fe200078408ff */
[----:B------:R0:W-:Y:S01]  /*9d40*/  STL.64 [R1+0x810], R16 ;  /* 0x0008101001007387 */ /* 0x0001e20000100a00 */
[-C--:B------:R-:W-:Y:S02]  /*9d50*/  LEA.HI.X.SX32 R7, R15, R2.reuse, 0x1, P1 ;  /* 0x000000020f077211 */ /* 0x080fe400008f0eff */
[----:B------:R-:W-:Y:S01]  /*9d60*/  LEA.HI.X.SX32 R5, R22, R2, 0x1, P2 ;  /* 0x0000000216057211 */ /* 0x000fe200010f0eff */
[----:B------:R-:W1:Y:S01]  /*9d70*/  LDC R15, c[0x0][0x3d8] ;  /* 0x0000f600ff0f7b82 */ /* 0x000e620000000800 */
[----:B------:R-:W-:Y:S01]  /*9d80*/  LEA R22, P0, R11, R0, 0x1 ;  /* 0x000000000b167211 */ /* 0x000fe200078008ff */
[----:B------:R-:W-:Y:S01]  /*9d90*/  STL.64 [R1+0x808], R6 ;  /* 0x0008080601007387 */ /* 0x000fe20000100a00 */
[----:B0-----:R-:W-:-:S02]  /*9da0*/  IMAD R16, R23, 0x2, R18 ;  /* 0x0000000217107824 */ /* 0x001fc400078e0212 */
[----:B------:R-:W-:Y:S01]  /*9db0*/  LEA.HI.X.SX32 R23, R11, R2, 0x1, P0 ;  /* 0x000000020b177211 */ /* 0x000fe200000f0eff */
[----:B------:R0:W-:Y:S02]  /*9dc0*/  STL.64 [R1+0x800], R4 ;  /* 0x0008000401007387 */ /* 0x0001e40000100a00 */
[----:B------:R-:W3:Y:S02]  /*9dd0*/  LDC R17, c[0x0][0x3d8] ;  /* 0x0000f600ff117b82 */ /* 0x000ee40000000800 */
[----:B------:R-:W4:Y:S04]  /*9de0*/  LDL.LU R11, [R1+0x1638] ;  /* 0x00163800010b7983 */ /* 0x000f280000300800 */
[----:B------:R2:W-:Y:S02]  /*9df0*/  STL.64 [R1+0x7f8], R22 ;  /* 0x0007f81601007387 */ /* 0x0005e40000100a00 */
[----:B0-----:R-:W0:Y:S02]  /*9e00*/  LDC R5, c[0x0][0x3d8] ;  /* 0x0000f600ff057b82 */ /* 0x001e240000000800 */
[----:B--2---:R-:W2:Y:S01]  /*9e10*/  LDL.LU.64 R22, [R1+0x1630] ;  /* 0x0016300001167983 */ /* 0x004ea20000300a00 */
[----:B------:R-:W-:-:S02]  /*9e20*/  LEA R26, P1, R29, R0, 0x1 ;  /* 0x000000001d1a7211 */ /* 0x000fc400078208ff */
[----:B-1----:R-:W-:Y:S02]  /*9e30*/  LEA R15, R15, R16, 0x1 ;  /* 0x000000100f0f7211 */ /* 0x002fe400078e08ff */
[-C--:B------:R-:W-:Y:S02]  /*9e40*/  LEA R6, P2, R25, R0.reuse, 0x1 ;  /* 0x0000000019067211 */ /* 0x080fe400078408ff */
[C---:B------:R-:W-:Y:S02]  /*9e50*/  LEA R4, P0, R24.reuse, R0, 0x1 ;  /* 0x0000000018047211 */ /* 0x040fe400078008ff */
[-C--:B------:R-:W-:Y:S02]  /*9e60*/  LEA.HI.X.SX32 R27, R29, R2.reuse, 0x1, P1 ;  /* 0x000000021d1b7211 */ /* 0x080fe400008f0eff */
[-C--:B------:R-:W-:Y:S01]  /*9e70*/  LEA.HI.X.SX32 R7, R25, R2.reuse, 0x1, P2 ;  /* 0x0000000219077211 */ /* 0x080fe200010f0eff */
[----:B0-----:R-:W-:Y:S01]  /*9e80*/  IMAD R19, R5, 0x2, R15 ;  /* 0x0000000205137824 */ /* 0x001fe200078e020f */
[----:B------:R-:W-:Y:S01]  /*9e90*/  LEA.HI.X.SX32 R5, R24, R2, 0x1, P0 ;  /* 0x0000000218057211 */ /* 0x000fe200000f0eff */
[----:B------:R-:W-:Y:S04]  /*9ea0*/  STL.64 [R1+0x7f0], R26 ;  /* 0x0007f01a01007387 */ /* 0x000fe80000100a00 */
[----:B------:R0:W-:Y:S04]  /*9eb0*/  STL.64 [R1+0x7e8], R6 ;  /* 0x0007e80601007387 */ /* 0x0001e80000100a00 */
[----:B------:R1:W-:Y:S01]  /*9ec0*/  STL.64 [R1+0x7e0], R4 ;  /* 0x0007e00401007387 */ /* 0x0003e20000100a00 */
[----:B0-----:R-:W0:Y:S03]  /*9ed0*/  LDC R7, c[0x0][0x3d8] ;  /* 0x0000f600ff077b82 */ /* 0x001e260000000800 */
[----:B-1----:R-:W4:Y:S01]  /*9ee0*/  LDL.LU.64 R4, [R1+0x1628] ;  /* 0x0016280001047983 */ /* 0x002f220000300a00 */
[----:B------:R-:W-:-:S02]  /*9ef0*/  LEA R26, P2, R3, R0, 0x1 ;  /* 0x00000000031a7211 */ /* 0x000fc400078408ff */
[----:B---3--:R-:W-:Y:S02]  /*9f00*/  LEA R17, R17, R19, 0x1 ;  /* 0x0000001311117211 */ /* 0x008fe400078e08ff */
[----:B------:R-:W-:-:S03]  /*9f10*/  LEA.HI.X.SX32 R27, R3, R2, 0x1, P2 ;  /* 0x00000002031b7211 */ /* 0x000fc600010f0eff */
[----:B0-----:R-:W-:Y:S01]  /*9f20*/  IMAD R3, R7, 0x2, R17 ;  /* 0x0000000207037824 */ /* 0x001fe200078e0211 */
[CC--:B--2---:R-:W-:Y:S02]  /*9f30*/  LEA R28, P1, R23.reuse, R0.reuse, 0x1 ;  /* 0x00000000171c7211 */ /* 0x0c4fe400078208ff */
[C---:B------:R-:W-:Y:S02]  /*9f40*/  LEA R6, P0, R22.reuse, R0, 0x1 ;  /* 0x0000000016067211 */ /* 0x040fe400078008ff */
[-C--:B------:R-:W-:Y:S02]  /*9f50*/  LEA.HI.X.SX32 R29, R23, R2.reuse, 0x1, P1 ;  /* 0x00000002171d7211 */ /* 0x080fe400008f0eff */
[----:B------:R-:W-:-:S03]  /*9f60*/  LEA.HI.X.SX32 R7, R22, R2, 0x1, P0 ;  /* 0x0000000216077211 */ /* 0x000fc600000f0eff */
[----:B------:R0:W-:Y:S04]  /*9f70*/  STL.64 [R1+0x7d8], R28 ;  /* 0x0007d81c01007387 */ /* 0x0001e80000100a00 */
[----:B------:R-:W-:Y:S04]  /*9f80*/  STL.64 [R1+0x7d0], R26 ;  /* 0x0007d01a01007387 */ /* 0x000fe80000100a00 */
[----:B------:R1:W-:Y:S01]  /*9f90*/  STL.64 [R1+0x7c8], R6 ;  /* 0x0007c80601007387 */ /* 0x0003e20000100a00 */
[----:B0-----:R-:W0:Y:S03]  /*9fa0*/  LDC R28, c[0x0][0x3d8] ;  /* 0x0000f600ff1c7b82 */ /* 0x001e260000000800 */
[----:B-1----:R-:W2:Y:S01]  /*9fb0*/  LDL.LU.64 R6, [R1+0x1620] ;  /* 0x0016200001067983 */ /* 0x002ea20000300a00 */
[----:B------:R-:W-:-:S02]  /*9fc0*/  LEA R21, R21, R3, 0x1 ;  /* 0x0000000315157211 */ /* 0x000fc400078e08ff */
[----:B----4-:R-:W-:-:S04]  /*9fd0*/  LEA R24, P2, R4, R0, 0x1 ;  /* 0x0000000004187211 */ /* 0x010fc800078408ff */
[----:B------:R-:W-:Y:S01]  /*9fe0*/  LEA.HI.X.SX32 R25, R4, R2, 0x1, P2 ;  /* 0x0000000204197211 */ /* 0x000fe200010f0eff */
[----:B0-----:R-:W-:Y:S02]  /*9ff0*/  IMAD R4, R28, 0x2, R21 ;  /* 0x000000021c047824 */ /* 0x001fe400078e0215 */
[----:B------:R-:W0:Y:S01]  /*a000*/  LDC R28, c[0x0][0x3d8] ;  /* 0x0000f600ff1c7b82 */ /* 0x000e220000000800 */
[----:B------:R-:W-:-:S04]  /*a010*/  LEA R26, P1, R5, R0, 0x1 ;  /* 0x00000000051a7211 */ /* 0x000fc800078208ff */
[----:B------:R-:W-:Y:S02]  /*a020*/  LEA.HI.X.SX32 R27, R5, R2, 0x1, P1 ;  /* 0x00000002051b7211 */ /* 0x000fe400008f0eff */
[----:B0-----:R-:W-:Y:S02]  /*a030*/  LEA R5, R28, R4, 0x1 ;  /* 0x000000041c057211 */ /* 0x001fe400078e08ff */
[----:B------:R-:W0:Y:S01]  /*a040*/  LDC R28, c[0x0][0x3d8] ;  /* 0x0000f600ff1c7b82 */ /* 0x000e220000000800 */
[----:B------:R-:W-:Y:S04]  /*a050*/  STL.64 [R1+0x7c0], R26 ;  /* 0x0007c01a01007387 */ /* 0x000fe80000100a00 */
[----:B------:R2:W-:Y:S01]  /*a060*/  STL.64 [R1+0x7b8], R24 ;  /* 0x0007b81801007387 */ /* 0x0005e20000100a00 */
[----:B------:R-:W-:-:S04]  /*a070*/  LEA R22, P2, R8, R0, 0x1 ;  /* 0x0000000008167211 */ /* 0x000fc800078408ff */
[----:B------:R-:W-:Y:S02]  /*a080*/  LEA.HI.X.SX32 R23, R8, R2, 0x1, P2 ;  /* 0x0000000208177211 */ /* 0x000fe400010f0eff */
[----:B--2---:R-:W-:-:S04]  /*a090*/  LEA R24, P1, R6, R0, 0x1 ;  /* 0x0000000006187211 */ /* 0x004fc800078208ff */
[----:B------:R-:W-:Y:S01]  /*a0a0*/  LEA.HI.X.SX32 R25, R6, R2, 0x1, P1 ;  /* 0x0000000206197211 */ /* 0x000fe200008f0eff */
[----:B0-----:R-:W-:Y:S02]  /*a0b0*/  IMAD R6, R28, 0x2, R5 ;  /* 0x000000021c067824 */ /* 0x001fe400078e0205 */
[----:B------:R-:W0:Y:S01]  /*a0c0*/  LDC R28, c[0x0][0x3d8] ;  /* 0x0000f600ff1c7b82 */ /* 0x000e220000000800 */
[----:B------:R-:W-:-:S04]  /*a0d0*/  LEA R26, P0, R7, R0, 0x1 ;  /* 0x00000000071a7211 */ /* 0x000fc800078008ff */
[----:B------:R-:W-:Y:S02]  /*a0e0*/  LEA.HI.X.SX32 R27, R7, R2, 0x1, P0 ;  /* 0x00000002071b7211 */ /* 0x000fe400000f0eff */
[----:B0-----:R-:W-:Y:S02]  /*a0f0*/  LEA R7, R28, R6, 0x1 ;  /* 0x000000061c077211 */ /* 0x001fe400078e08ff */
[----:B------:R-:W0:Y:S01]  /*a100*/  LDC R28, c[0x0][0x3d8] ;  /* 0x0000f600ff1c7b82 */ /* 0x000e220000000800 */
[----:B------:R1:W-:Y:S02]  /*a110*/  STL.64 [R1+0x7b0], R26 ;  /* 0x0007b01a01007387 */ /* 0x0003e40000100a00 */
[----:B0-----:R-:W-:-:S05]  /*a120*/  IMAD R8, R28, 0x2, R7 ;  /* 0x000000021c087824 */ /* 0x001fca00078e0207 */
[----:B------:R-:W0:Y:S01]  /*a130*/  LDC R28, c[0x0][0x3d8] ;  /* 0x0000f600ff1c7b82 */ /* 0x000e220000000800 */
[----:B-1----:R-:W-:-:S04]  /*a140*/  LEA R26, P0, R9, R0, 0x1 ;  /* 0x00000000091a7211 */ /* 0x002fc800078008ff */
[----:B------:R-:W-:Y:S01]  /*a150*/  LEA.HI.X.SX32 R27, R9, R2, 0x1, P0 ;  /* 0x00000002091b7211 */ /* 0x000fe200000f0eff */
[----:B------:R-:W-:Y:S01]  /*a160*/  STL.64 [R1+0x7a8], R24 ;  /* 0x0007a81801007387 */ /* 0x000fe20000100a00 */
[----:B0-----:R-:W-:Y:S02]  /*a170*/  LEA R9, R28, R8, 0x1 ;  /* 0x000000081c097211 */ /* 0x001fe400078e08ff */
[----:B------:R-:W0:Y:S01]  /*a180*/  LDC R28, c[0x0][0x3d8] ;  /* 0x0000f600ff1c7b82 */ /* 0x000e220000000800 */
[----:B------:R1:W-:Y:S02]  /*a190*/  STL.64 [R1+0x7a0], R22 ;  /* 0x0007a01601007387 */ /* 0x0003e40000100a00 */
[----:B-1----:R-:W-:-:S04]  /*a1a0*/  LEA R22, P2, R10, R0, 0x1 ;  /* 0x000000000a167211 */ /* 0x002fc800078408ff */
[----:B------:R-:W-:Y:S01]  /*a1b0*/  LEA.HI.X.SX32 R23, R10, R2, 0x1, P2 ;  /* 0x000000020a177211 */ /* 0x000fe200010f0eff */
[----:B0-----:R-:W-:Y:S02]  /*a1c0*/  IMAD R10, R28, 0x2, R9 ;  /* 0x000000021c0a7824 */ /* 0x001fe400078e0209 */
[----:B------:R-:W0:Y:S01]  /*a1d0*/  LDC R28, c[0x0][0x3d8] ;  /* 0x0000f600ff1c7b82 */ /* 0x000e220000000800 */
[----:B------:R-:W-:-:S04]  /*a1e0*/  LEA R24, P1, R12, R0, 0x1 ;  /* 0x000000000c187211 */ /* 0x000fc800078208ff */
        /* <DEDUP_REMOVED lines=9> */
[----:B------:R1:W-:Y:S01]  /*a280*/  STL.64 [R1+0x788], R22 ;  /* 0x0007881601007387 */ /* 0x0003e20000100a00 */
[----:B------:R-:W-:-:S04]  /*a290*/  LEA R26, P0, R20, R0, 0x1 ;  /* 0x00000000141a7211 */ /* 0x000fc800078008ff */
[----:B------:R-:W-:Y:S02]  /*a2a0*/  LEA.HI.X.SX32 R27, R20, R2, 0x1, P0 ;  /* 0x00000002141b7211 */ /* 0x000fe400000f0eff */
[----:B-1----:R-:W-:-:S04]  /*a2b0*/  LEA R22, P2, R13, R0, 0x1 ;  /* 0x000000000d167211 */ /* 0x002fc800078408ff */
[----:B------:R-:W-:Y:S02]  /*a2c0*/  LEA.HI.X.SX32 R23, R13, R2, 0x1, P2 ;  /* 0x000000020d177211 */ /* 0x000fe400010f0eff */
[----:B0-----:R-:W-:Y:S02]  /*a2d0*/  LEA R13, R28, R14, 0x1 ;  /* 0x0000000e1c0d7211 */ /* 0x001fe400078e08ff */
[----:B------:R-:W0:Y:S01]  /*a2e0*/  LDC R28, c[0x0][0x3d8] ;  /* 0x0000f600ff1c7b82 */ /* 0x000e220000000800 */
[----:B------:R1:W-:Y:S04]  /*a2f0*/  STL.64 [R1+0x780], R26 ;  /* 0x0007801a01007387 */ /* 0x0003e80000100a00 */
[----:B------:R2:W-:Y:S04]  /*a300*/  STL.64 [R1+0x778], R24 ;  /* 0x0007781801007387 */ /* 0x0005e80000100a00 */
[----:B------:R3:W-:Y:S01]  /*a310*/  STL.64 [R1+0x770], R22 ;  /* 0x0007701601007387 */ /* 0x0007e20000100a00 */
[----:B-1----:R-:W-:-:S02]  /*a320*/  LEA R26, P0, R18, R0, 0x1 ;  /* 0x00000000121a7211 */ /* 0x002fc400078008ff */
[----:B--2---:R-:W-:Y:S02]  /*a330*/  LEA R24, P1, R16, R0, 0x1 ;  /* 0x0000000010187211 */ /* 0x004fe400078208ff */
[----:B------:R-:W-:Y:S02]  /*a340*/  LEA.HI.X.SX32 R27, R18, R2, 0x1, P0 ;  /* 0x00000002121b7211 */ /* 0x000fe400000f0eff */
[C---:B---3--:R-:W-:Y:S02]  /*a350*/  LEA R22, P2, R15.reuse, R0, 0x1 ;  /* 0x000000000f167211 */ /* 0x048fe400078408ff */
[-C--:B------:R-:W-:Y:S02]  /*a360*/  LEA.HI.X.SX32 R25, R16, R2.reuse, 0x1, P1 ;  /* 0x0000000210197211 */ /* 0x080fe400008f0eff */
[----:B------:R-:W-:Y:S01]  /*a370*/  LEA.HI.X.SX32 R23, R15, R2, 0x1, P2 ;  /* 0x000000020f177211 */ /* 0x000fe200010f0eff */
[----:B------:R-:W-:Y:S04]  /*a380*/  STL.64 [R1+0x768], R26 ;  /* 0x0007681a01007387 */ /* 0x000fe80000100a00 */
[----:B------:R-:W-:Y:S04]  /*a390*/  STL.64 [R1+0x760], R24 ;  /* 0x0007601801007387 */ /* 0x000fe80000100a00 */
[----:B------:R1:W-:Y:S02]  /*a3a0*/  STL.64 [R1+0x758], R22 ;  /* 0x0007581601007387 */ /* 0x0003e40000100a00 */
[----:B-1----:R-:W-:-:S04]  /*a3b0*/  LEA R22, P2, R3, R0, 0x1 ;  /* 0x0000000003167211 */ /* 0x002fc800078408ff */
[----:B------:R-:W-:Y:S01]  /*a3c0*/  LEA.HI.X.SX32 R23, R3, R2, 0x1, P2 ;  /* 0x0000000203177211 */ /* 0x000fe200010f0eff */
[----:B0-----:R-:W-:Y:S02]  /*a3d0*/  IMAD R3, R28, 0x2, R13 ;  /* 0x000000021c037824 */ /* 0x001fe400078e020d */
[----:B------:R-:W0:Y:S01]  /*a3e0*/  LDC R28, c[0x0][0x3d8] ;  /* 0x0000f600ff1c7b82 */ /* 0x000e220000000800 */
[-C--:B------:R-:W-:Y:S02]  /*a3f0*/  LEA R24, P1, R17, R0.reuse, 0x1 ;  /* 0x0000000011187211 */ /* 0x080fe400078208ff */
[----:B------:R-:W-:Y:S02]  /*a400*/  LEA R16, P2, R5, R0, 0x1 ;  /* 0x0000000005107211 */ /* 0x000fe400078408ff */
[----:B0-----:R-:W-:-:S03]  /*a410*/  LEA R15, R28, R3, 0x1 ;  /* 0x000000031c0f7211 */ /* 0x001fc600078e08ff */
[----:B------:R-:W0:Y:S01]  /*a420*/  LDC R28, c[0x0][0x3d8] ;  /* 0x0000f600ff1c7b82 */ /* 0x000e220000000800 */
[-C--:B------:R-:W-:Y:S02]  /*a430*/  LEA.HI.X.SX32 R25, R17, R2.reuse, 0x1, P1 ;  /* 0x0000000211197211 */ /* 0x080fe400008f0eff */
[----:B------:R-:W-:Y:S02]  /*a440*/  LEA.HI.X.SX32 R17, R5, R2, 0x1, P2 ;  /* 0x0000000205117211 */ /* 0x000fe400010f0eff */
[C---:B------:R-:W-:Y:S01]  /*a450*/  LEA R26, P0, R19.reuse, R0, 0x1 ;  /* 0x00000000131a7211 */ /* 0x040fe200078008ff */
[----:B0-----:R-:W-:Y:S02]  /*a460*/  IMAD R5, R28, 0x2, R15 ;  /* 0x000000021c057824 */ /* 0x001fe400078e020f */
[----:B------:R-:W0:Y:S01]  /*a470*/  LDC R28, c[0x0][0x3d8] ;  /* 0x0000f600ff1c7b82 */ /* 0x000e220000000800 */
[----:B------:R-:W-:Y:S02]  /*a480*/  LEA.HI.X.SX32 R27, R19, R2, 0x1, P0 ;  /* 0x00000002131b7211 */ /* 0x000fe400000f0eff */
[----:B------:R-:W-:-:S03]  /*a490*/  LEA R18, P1, R4, R0, 0x1 ;  /* 0x0000000004127211 */ /* 0x000fc600078208ff */
[----:B------:R-:W-:Y:S01]  /*a4a0*/  STL.64 [R1+0x750], R26 ;  /* 0x0007501a01007387 */ /* 0x000fe20000100a00 */
[----:B------:R-:W-:-:S03]  /*a4b0*/  LEA.HI.X.SX32 R19, R4, R2, 0x1, P1 ;  /* 0x0000000204137211 */ /* 0x000fc600008f0eff */
[----:B------:R-:W-:Y:S04]  /*a4c0*/  STL.64 [R1+0x748], R24 ;  /* 0x0007481801007387 */ /* 0x000fe80000100a00 */
[----:B------:R1:W-:Y:S01]  /*a4d0*/  STL.64 [R1+0x740], R22 ;  /* 0x0007401601007387 */ /* 0x0003e20000100a00 */
[----:B0-----:R-:W-:Y:S02]  /*a4e0*/  LEA R4, R28, R5, 0x1 ;  /* 0x000000051c047211 */ /* 0x001fe400078e08ff */
[----:B------:R-:W0:Y:S01]  /*a4f0*/  LDC R28, c[0x0][0x3d8] ;  /* 0x0000f600ff1c7b82 */ /* 0x000e220000000800 */
[----:B-1----:R-:W-:-:S04]  /*a500*/  LEA R22, P0, R21, R0, 0x1 ;  /* 0x0000000015167211 */ /* 0x002fc800078008ff */
[----:B------:R-:W-:-:S05]  /*a510*/  LEA.HI.X.SX32 R23, R21, R2, 0x1, P0 ;  /* 0x0000000215177211 */ /* 0x000fca00000f0eff */
[----:B------:R-:W-:Y:S04]  /*a520*/  STL.64 [R1+0x738], R22 ;  /* 0x0007381601007387 */ /* 0x000fe80000100a00 */
[----:B------:R-:W-:Y:S04]  /*a530*/  STL.64 [R1+0x730], R18 ;  /* 0x0007301201007387 */ /* 0x000fe80000100a00 */
[----:B------:R1:W-:Y:S02]  /*a540*/  STL.64 [R1+0x728], R16 ;  /* 0x0007281001007387 */ /* 0x0003e40000100a00 */
[----:B-1----:R-:W-:-:S04]  /*a550*/  LEA R16, P2, R8, R0, 0x1 ;  /* 0x0000000008107211 */ /* 0x002fc800078408ff */
[----:B------:R-:W-:-:S05]  /*a560*/  LEA.HI.X.SX32 R17, R8, R2, 0x1, P2 ;  /* 0x0000000208117211 */ /* 0x000fca00010f0eff */
[----:B------:R0:W-:Y:S02]  /*a570*/  STL.64 [R1+0x710], R16 ;  /* 0x0007101001007387 */ /* 0x0001e40000100a00 */
[----:B0-----:R-:W-:Y:S02]  /*a580*/  IMAD R16, R28, 0x2, R4 ;  /* 0x000000021c107824 */ /* 0x001fe400078e0204 */
[----:B------:R-:W0:Y:S03]  /*a590*/  LDC R28, c[0x0][0x3d8] ;  /* 0x0000f600ff1c7b82 */ /* 0x000e260000000800 */
[----:B0-----:R-:W-:-:S05]  /*a5a0*/  LEA R8, R28, R16, 0x1 ;  /* 0x000000101c087211 */ /* 0x001fca00078e08ff */
[----:B------:R-:W0:Y:S01]  /*a5b0*/  LDC R28, c[0x0][0x3d8] ;  /* 0x0000f600ff1c7b82 */ /* 0x000e220000000800 */
[----:B------:R-:W-:-:S04]  /*a5c0*/  LEA R20, P0, R6, R0, 0x1 ;  /* 0x0000000006147211 */ /* 0x000fc800078008ff */
[----:B------:R-:W-:Y:S01]  /*a5d0*/  LEA.HI.X.SX32 R21, R6, R2, 0x1, P0 ;  /* 0x0000000206157211 */ /* 0x000fe200000f0eff */
[----:B0-----:R-:W-:Y:S02]  /*a5e0*/  IMAD R17, R28, 0x2, R8 ;  /* 0x000000021c117824 */ /* 0x001fe400078e0208 */
[----:B------:R-:W0:Y:S02]  /*a5f0*/  LDC R28, c[0x0][0x3d8] ;  /* 0x0000f600ff1c7b82 */ /* 0x000e240000000800 */
[----:B------:R1:W-:Y:S02]  /*a600*/  STL.64 [R1+0x720], R20 ;  /* 0x0007201401007387 */ /* 0x0003e40000100a00 */
[----:B-1----:R-:W-:-:S04]  /*a610*/  LEA R20, P0, R9, R0, 0x1 ;  /* 0x0000000009147211 */ /* 0x002fc800078008ff */
[----:B------:R-:W-:Y:S02]  /*a620*/  LEA.HI.X.SX32 R21, R9, R2, 0x1, P0 ;  /* 0x0000000209157211 */ /* 0x000fe400000f0eff */
[----:B0-----:R-:W-:Y:S02]  /*a630*/  LEA R9, R28, R17, 0x1 ;  /* 0x000000111c097211 */ /* 0x001fe400078e08ff */
[----:B------:R-:W0:Y:S01]  /*a640*/  LDC R28, c[0x0][0x3d8] ;  /* 0x0000f600ff1c7b82 */ /* 0x000e220000000800 */
[----:B------:R-:W-:-:S04]  /*a650*/  LEA R18, P1, R7, R0, 0x1 ;  /* 0x0000000007127211 */ /* 0x000fc800078208ff */
[----:B------:R-:W-:-:S05]  /*a660*/  LEA.HI.X.SX32 R19, R7, R2, 0x1, P1 ;  /* 0x0000000207137211 */ /* 0x000fca00008f0eff */
[----:B------:R1:W-:Y:S02]  /*a670*/  STL.64 [R1+0x718], R18 ;  /* 0x0007181201007387 */ /* 0x0003e40000100a00 */
[----:B-1----:R-:W-:-:S04]  /*a680*/  LEA R18, P1, R10, R0, 0x1 ;  /* 0x000000000a127211 */ /* 0x002fc800078208ff */
[----:B------:R-:W-:Y:S01]  /*a690*/  LEA.HI.X.SX32 R19, R10, R2, 0x1, P1 ;  /* 0x000000020a137211 */ /* 0x000fe200008f0eff */
[----:B0-----:R-:W-:Y:S02]  /*a6a0*/  IMAD R10, R28, 0x2, R9 ;  /* 0x000000021c0a7824 */ /* 0x001fe400078e0209 */
[----:B------:R-:W0:Y:S01]  /*a6b0*/  LDC R28, c[0x0][0x3d8] ;  /* 0x0000f600ff1c7b82 */ /* 0x000e220000000800 */
[C---:B------:R-:W-:Y:S01]  /*a6c0*/  LEA R6, P2, R12.reuse, R0, 0x1 ;  /* 0x000000000c067211 */ /* 0x040fe200078408ff */
[----:B------:R1:W-:Y:S03]  /*a6d0*/  STL.64 [R1+0x708], R20 ;  /* 0x0007081401007387 */ /* 0x0003e60000100a00 */
[----:B------:R-:W-:Y:S01]  /*a6e0*/  LEA.HI.X.SX32 R7, R12, R2, 0x1, P2 ;  /* 0x000000020c077211 */ /* 0x000fe200010f0eff */
[----:B------:R2:W-:Y:S04]  /*a6f0*/  STL.64 [R1+0x700], R18 ;  /* 0x0007001201007387 */ /* 0x0005e80000100a00 */
[----:B------:R3:W-:Y:S01]  /*a700*/  STL.64 [R1+0x6f8], R6 ;  /* 0x0006f80601007387 */ /* 0x0007e20000100a00 */
[----:B-1----:R-:W-:-:S02]  /*a710*/  LEA R20, P0, R14, R0, 0x1 ;  /* 0x000000000e147211 */ /* 0x002fc400078008ff */
[----:B--2---:R-:W-:Y:S02]  /*a720*/  LEA R18, P1, R13, R0, 0x1 ;  /* 0x000000000d127211 */ /* 0x004fe400078208ff */
[----:B0-----:R-:W-:Y:S02]  /*a730*/  LEA R12, R28, R10, 0x1 ;  /* 0x0000000a1c0c7211 */ /* 0x001fe400078e08ff */
[----:B------:R-:W0:Y:S01]  /*a740*/  LDC R28, c[0x0][0x3d8] ;  /* 0x0000f600ff1c7b82 */ /* 0x000e220000000800 */
[----:B---3--:R-:W-:Y:S02]  /*a750*/  LEA R6, P2, R3, R0, 0x1 ;  /* 0x0000000003067211 */ /* 0x008fe400078408ff */
[-C--:B------:R-:W-:Y:S02]  /*a760*/  LEA.HI.X.SX32 R21, R14, R2.reuse, 0x1, P0 ;  /* 0x000000020e157211 */ /* 0x080fe400000f0eff */
[-C--:B------:R-:W-:Y:S02]  /*a770*/  LEA.HI.X.SX32 R19, R13, R2.reuse, 0x1, P1 ;  /* 0x000000020d137211 */ /* 0x080fe400008f0eff */
[----:B------:R-:W-:Y:S01]  /*a780*/  LEA.HI.X.SX32 R7, R3, R2, 0x1, P2 ;  /* 0x0000000203077211 */ /* 0x000fe200010f0eff */
[----:B------:R-:W-:Y:S04]  /*a790*/  STL.64 [R1+0x6f0], R20 ;  /* 0x0006f01401007387 */ /* 0x000fe80000100a00 */
[----:B------:R-:W-:Y:S04]  /*a7a0*/  STL.64 [R1+0x6e8], R18 ;  /* 0x0006e81201007387 */ /* 0x000fe80000100a00 */
[----:B------:R1:W-:Y:S02]  /*a7b0*/  STL.64 [R1+0x6e0], R6 ;  /* 0x0006e00601007387 */ /* 0x0003e40000100a00 */
[----:B-1----:R-:W-:-:S04]  /*a7c0*/  LEA R6, P2, R4, R0, 0x1 ;  /* 0x0000000004067211 */ /* 0x002fc800078408ff */
[----:B------:R-:W-:-:S05]  /*a7d0*/  LEA.HI.X.SX32 R7, R4, R2, 0x1, P2 ;  /* 0x0000000204077211 */ /* 0x000fca00010f0eff */
[----:B------:R0:W-:Y:S02]  /*a7e0*/  STL.64 [R1+0x6c8], R6 ;  /* 0x0006c80601007387 */ /* 0x0001e40000100a00 */
[----:B0-----:R-:W-:Y:S02]  /*a7f0*/  IMAD R6, R28, 0x2, R12 ;  /* 0x000000021c067824 */ /* 0x001fe400078e020c */
[----:B------:R-:W0:Y:S01]  /*a800*/  LDC R28, c[0x0][0x3d8] ;  /* 0x0000f600ff1c7b82 */ /* 0x000e220000000800 */
[-C--:B------:R-:W-:Y:S02]  /*a810*/  LEA R18, P1, R5, R0.reuse, 0x1 ;  /* 0x0000000005127211 */ /* 0x080fe400078208ff */
[----:B------:R-:W-:Y:S02]  /*a820*/  LEA R20, P0, R15, R0, 0x1 ;  /* 0x000000000f147211 */ /* 0x000fe400078008ff */
[----:B------:R-:W-:Y:S02]  /*a830*/  LEA.HI.X.SX32 R19, R5, R2, 0x1, P1 ;  /* 0x0000000205137211 */ /* 0x000fe400008f0eff */
[----:B0-----:R-:W-:-:S02]  /*a840*/  LEA R7, R28, R6, 0x1 ;  /* 0x000000061c077211 */ /* 0x001fc400078e08ff */
[----:B------:R-:W0:Y:S01]  /*a850*/  LDC R28, c[0x0][0x3d8] ;  /* 0x0000f600ff1c7b82 */ /* 0x000e220000000800 */
[C---:B------:R-:W-:Y:S02]  /*a860*/  LEA R14, P1, R8.reuse, R0, 0x1 ;  /* 0x00000000080e7211 */ /* 0x040fe400078208ff */
[-C--:B------:R-:W-:Y:S02]  /*a870*/  LEA.HI.X.SX32 R21, R15, R2.reuse, 0x1, P0 ;  /* 0x000000020f157211 */ /* 0x080fe400000f0eff */
[----:B------:R-:W-:Y:S01]  /*a880*/  LEA.HI.X.SX32 R15, R8, R2, 0x1, P1 ;  /* 0x00000002080f7211 */ /* 0x000fe200008f0eff */
[----:B0-----:R-:W-:Y:S02]  /*a890*/  IMAD R8, R28, 0x2, R7 ;  /* 0x000000021c087824 */ /* 0x001fe400078e0207 */
[----:B------:R-:W0:Y:S01]  /*a8a0*/  LDC R28, c[0x0][0x3d8] ;  /* 0x0000f600ff1c7b82 */ /* 0x000e220000000800 */
[----:B------:R-:W-:Y:S01]  /*a8b0*/  STL.64 [R1+0x6d8], R20 ;  /* 0x0006d81401007387 */ /* 0x000fe20000100a00 */
[----:B------:R-:W-:-:S03]  /*a8c0*/  LEA R4, P2, R17, R0, 0x1 ;  /* 0x0000000011047211 */ /* 0x000fc600078408ff */
[----:B------:R1:W-:Y:S01]  /*a8d0*/  STL.64 [R1+0x6d0], R18 ;  /* 0x0006d01201007387 */ /* 0x0003e20000100a00 */
[----:B------:R-:W-:Y:S02]  /*a8e0*/  LEA.HI.X.SX32 R5, R17, R2, 0x1, P2 ;  /* 0x0000000211057211 */ /* 0x000fe400010f0eff */
[----:B-1----:R-:W-:Y:S02]  /*a8f0*/  LEA R18, P0, R16, R0, 0x1 ;  /* 0x0000000010127211 */ /* 0x002fe400078008ff */
[----:B0-----:R-:W-:Y:S02]  /*a900*/  LEA R3, R28, R8, 0x1 ;  /* 0x000000081c037211 */ /* 0x001fe400078e08ff */
[----:B------:R-:W0:Y:S01]  /*a910*/  LDC R28, c[0x0][0x3d8] ;  /* 0x0000f600ff1c7b82 */ /* 0x000e220000000800 */
        /* <DEDUP_REMOVED lines=9> */
[CC--:B------:R-:W-:Y:S02]  /*a9b0*/  LEA R16, P0, R9.reuse, R0.reuse, 0x1 ;  /* 0x0000000009107211 */ /* 0x0c0fe400078008ff */
[C---:B------:R-:W-:Y:S02]  /*a9c0*/  LEA R14, P1, R10.reuse, R0, 0x1 ;  /* 0x000000000a0e7211 */ /* 0x040fe400078208ff */
[-C--:B------:R-:W-:Y:S02]  /*a9d0*/  LEA.HI.X.SX32 R17, R9, R2.reuse, 0x1, P0 ;  /* 0x0000000209117211 */ /* 0x080fe400000f0eff */
[----:B------:R-:W-:-:S02]  /*a9e0*/  LEA.HI.X.SX32 R15, R10, R2, 0x1, P1 ;  /* 0x000000020a0f7211 */ /* 0x000fc400008f0eff */
[----:B0-----:R-:W-:Y:S02]  /*a9f0*/  LEA R5, R28, R4, 0x1 ;  /* 0x000000041c057211 */ /* 0x001fe400078e08ff */
[----:B------:R-:W0:Y:S01]  /*aa00*/  LDC R28, c[0x0][0x3d8] ;  /* 0x0000f600ff1c7b82 */ /* 0x000e220000000800 */
[----:B------:R1:W-:Y:S01]  /*aa10*/  STL.64 [R1+0x6a8], R16 ;  /* 0x0006a81001007387 */ /* 0x0003e20000100a00 */
[----:B------:R-:W-:-:S03]  /*aa20*/  LEA R12, P2, R8, R0, 0x1 ;  /* 0x00000000080c7211 */ /* 0x000fc600078408ff */
[----:B------:R2:W-:Y:S01]  /*aa30*/  STL.64 [R1+0x6a0], R14 ;  /* 0x0006a00e01007387 */ /* 0x0005e20000100a00 */
[----:B------:R-:W-:Y:S02]  /*aa40*/  LEA.HI.X.SX32 R13, R8, R2, 0x1, P2 ;  /* 0x00000002080d7211 */ /* 0x000fe400010f0eff */
[CC--:B-1----:R-:W-:Y:S02]  /*aa50*/  LEA R16, P0, R6.reuse, R0.reuse, 0x1 ;  /* 0x0000000006107211 */ /* 0x0c2fe400078008ff */
[C---:B--2---:R-:W-:Y:S02]  /*aa60*/  LEA R14, P1, R7.reuse, R0, 0x1 ;  /* 0x00000000070e7211 */ /* 0x044fe400078208ff */
[-C--:B------:R-:W-:Y:S02]  /*aa70*/  LEA.HI.X.SX32 R17, R6, R2.reuse, 0x1, P0 ;  /* 0x0000000206117211 */ /* 0x080fe400000f0eff */
[----:B------:R-:W-:Y:S01]  /*aa80*/  LEA.HI.X.SX32 R15, R7, R2, 0x1, P1 ;  /* 0x00000002070f7211 */ /* 0x000fe200008f0eff */
[----:B0-----:R-:W-:-:S02]  /*aa90*/  IMAD R6, R28, 0x2, R5 ;  /* 0x000000021c067824 */ /* 0x001fc400078e0205 */
[----:B------:R0:W-:Y:S04]  /*aaa0*/  STL.64 [R1+0x690], R16 ;  /* 0x0006901001007387 */ /* 0x0001e80000100a00 */
[----:B------:R1:W-:Y:S01]  /*aab0*/  STL.64 [R1+0x688], R14 ;  /* 0x0006880e01007387 */ /* 0x0003e20000100a00 */
[----:B------:R-:W-:-:S03]  /*aac0*/  LEA R8, P3, R6, R0, 0x1 ;  /* 0x0000000006087211 */ /* 0x000fc600078608ff */
[----:B------:R2:W-:Y:S01]  /*aad0*/  STL.64 [R1+0x680], R12 ;  /* 0x0006800c01007387 */ /* 0x0005e20000100a00 */
[CC--:B0-----:R-:W-:Y:S02]  /*aae0*/  LEA R16, P0, R3.reuse, R0.reuse, 0x1 ;  /* 0x0000000003107211 */ /* 0x0c1fe400078008ff */
[C---:B-1----:R-:W-:Y:S02]  /*aaf0*/  LEA R14, P1, R4.reuse, R0, 0x1 ;  /* 0x00000000040e7211 */ /* 0x042fe400078208ff */
[----:B------:R-:W-:Y:S02]  /*ab00*/  LEA.HI.X.SX32 R17, R3, R2, 0x1, P0 ;  /* 0x0000000203117211 */ /* 0x000fe400000f0eff */
[C---:B--2---:R-:W-:Y:S02]  /*ab10*/  LEA R12, P2, R5.reuse, R0, 0x1 ;  /* 0x00000000050c7211 */ /* 0x044fe400078408ff */
[-C--:B------:R-:W-:Y:S02]  /*ab20*/  LEA.HI.X.SX32 R15, R4, R2.reuse, 0x1, P1 ;  /* 0x00000002040f7211 */ /* 0x080fe400008f0eff */
[-C--:B------:R-:W-:Y:S01]  /*ab30*/  LEA.HI.X.SX32 R13, R5, R2.reuse, 0x1, P2 ;  /* 0x00000002050d7211 */ /* 0x080fe200010f0eff */
[C---:B------:R-:W-:Y:S01]  /*ab40*/  IMAD R0, R11.reuse, 0x9, RZ ;  /* 0x000000090b007824 */ /* 0x040fe200078e02ff */
[----:B------:R-:W-:Y:S01]  /*ab50*/  LEA.HI.X.SX32 R9, R6, R2, 0x1, P3 ;  /* 0x0000000206097211 */ /* 0x000fe200018f0eff */
[----:B------:R-:W-:Y:S01]  /*ab60*/  STL.64 [R1+0x678], R16 ;  /* 0x0006781001007387 */ /* 0x000fe20000100a00 */
[----:B------:R-:W-:-:S03]  /*ab70*/  IMAD R6, R11, 0xd, RZ ;  /* 0x0000000d0b067824 */ /* 0x000fc600078e02ff */
[----:B------:R-:W-:Y:S01]  /*ab80*/  STL.64 [R1+0x670], R14 ;  /* 0x0006700e01007387 */ /* 0x000fe20000100a00 */
[----:B------:R-:W-:-:S03]  /*ab90*/  IMAD R7, R11, 0xe, RZ ;  /* 0x0000000e0b077824 */ /* 0x000fc600078e02ff */
[----:B------:R-:W-:Y:S04]  /*aba0*/  STL.64 [R1+0x668], R12 ;  /* 0x0006680c01007387 */ /* 0x000fe80000100a00 */
[----:B------:R0:W-:Y:S04]  /*abb0*/  STL.64 [R1+0x660], R8 ;  /* 0x0006600801007387 */ /* 0x0001e80000100a00 */
[----:B------:R1:W-:Y:S01]  /*abc0*/  STL [R1+0x6c], R0 ;  /* 0x00006c0001007387 */ /* 0x0003e20000100800 */
[----:B------:R-:W-:-:S03]  /*abd0*/  IMAD R2, R11, 0x26, RZ ;  /* 0x000000260b027824 */ /* 0x000fc600078e02ff */
[----:B------:R2:W-:Y:S01]  /*abe0*/  STL.64 [R1+0x1618], R6 ;  /* 0x0016180601007387 */ /* 0x0005e20000100a00 */
[C---:B0-----:R-:W-:Y:S01]  /*abf0*/  IMAD R8, R11.reuse, 0xf, RZ ;  /* 0x0000000f0b087824 */ /* 0x041fe200078e02ff */
[C---:B------:R-:W-:Y:S01]  /*ac00*/  SHF.L.U32 R9, R11.reuse, 0x4, RZ ;  /* 0x000000040b097819 */ /* 0x040fe200000006ff */
[----:B-1----:R-:W-:-:S04]  /*ac10*/  IMAD R0, R11, 0x24, RZ ;  /* 0x000000240b007824 */ /* 0x002fc800078e02ff */
[----:B------:R-:W-:Y:S01]  /*ac20*/  STL.64 [R1+0x1610], R8 ;  /* 0x0016100801007387 */ /* 0x000fe20000100a00 */
[----:B--2---:R-:W-:-:S03]  /*ac30*/  IMAD R6, R11, 0x25, RZ ;  /* 0x000000250b067824 */ /* 0x004fc600078e02ff */
[----:B------:R0:W-:Y:S04]  /*ac40*/  STL [R1], R0 ;  /* 0x0000000001007387 */ /* 0x0001e80000100800 */
[----:B------:R1:W-:Y:S01]  /*ac50*/  STL [R1+0x4], R6 ;  /* 0x0000040601007387 */ /* 0x0003e20000100800 */
[----:B0-----:R-:W-:-:S03]  /*ac60*/  IMAD R0, R11, 0x27, RZ ;  /* 0x000000270b007824 */ /* 0x001fc600078e02ff */
[----:B------:R0:W-:Y:S01]  /*ac70*/  STL [R1+0x8], R2 ;  /* 0x0000080201007387 */ /* 0x0001e20000100800 */
[----:B-1----:R-:W-:-:S03]  /*ac80*/  IMAD R6, R11, 0x28, RZ ;  /* 0x000000280b067824 */ /* 0x002fc600078e02ff */
[----:B------:R1:W-:Y:S01]  /*ac90*/  STL [R1+0xc], R0 ;  /* 0x00000c0001007387 */ /* 0x0003e20000100800 */
[----:B0-----:R-:W-:-:S03]  /*aca0*/  IMAD R2, R11, 0x29, RZ ;  /* 0x000000290b027824 */ /* 0x001fc600078e02ff */
[----:B------:R0:W-:Y:S01]  /*acb0*/  STL [R1+0x10], R6 ;  /* 0x0000100601007387 */ /* 0x0001e20000100800 */
[----:B-1----:R-:W-:-:S03]  /*acc0*/  IMAD R0, R11, 0x2a, RZ ;  /* 0x0000002a0b007824 */ /* 0x002fc600078e02ff */
[----:B------:R1:W-:Y:S04]  /*acd0*/  STL [R1+0x14], R2 ;  /* 0x0000140201007387 */ /* 0x0003e80000100800 */
[----:B------:R2:W-:Y:S01]  /*ace0*/  STL [R1+0x18], R0 ;  /* 0x0000180001007387 */ /* 0x0005e20000100800 */
[C---:B0-----:R-:W-:Y:S02]  /*acf0*/  IMAD R6, R11.reuse, 0x2b, RZ ;  /* 0x0000002b0b067824 */ /* 0x041fe400078e02ff */
[----:B-1----:R-:W-:-:S03]  /*ad00*/  IMAD R2, R11, 0x2c, RZ ;  /* 0x0000002c0b027824 */ /* 0x002fc600078e02ff */
[----:B------:R0:W-:Y:S01]  /*ad10*/  STL [R1+0x1c], R6 ;  /* 0x00001c0601007387 */ /* 0x0001e20000100800 */
[----:B--2---:R-:W-:-:S03]  /*ad20*/  IMAD R0, R11, 0x2d, RZ ;  /* 0x0000002d0b007824 */ /* 0x004fc600078e02ff */
        /* <DEDUP_REMOVED lines=28> */
[----:B------:R-:W-:Y:S01]  /*aef0*/  STL [R1+0x58], R6 ;  /* 0x0000580601007387 */ /* 0x000fe20000100800 */
[----:B--2---:R-:W-:-:S03]  /*af00*/  IMAD R0, R11, 0x3c, RZ ;  /* 0x0000003c0b007824 */ /* 0x004fc600078e02ff */
[----:B------:R-:W-:Y:S04]  /*af10*/  STL [R1+0x5c], R2 ;  /* 0x00005c0201007387 */ /* 0x000fe80000100800 */
[----:B------:R0:W-:Y:S02]  /*af20*/  STL [R1+0x60], R0 ;  /* 0x0000600001007387 */ /* 0x0001e40000100800 */
[----:B0-----:R-:W0:Y:S01]  /*af30*/  S2R R0, SR_TID.X ;  /* 0x0000000000007919 */ /* 0x001e220000002100 */
[C---:B------:R-:W-:Y:S02]  /*af40*/  IMAD R6, R11.reuse, 0x3d, RZ ;  /* 0x0000003d0b067824 */ /* 0x040fe400078e02ff */
[C---:B------:R-:W-:Y:S02]  /*af50*/  IMAD R2, R11.reuse, 0x3e, RZ ;  /* 0x0000003e0b027824 */ /* 0x040fe400078e02ff */
[----:B------:R-:W-:-:S02]  /*af60*/  IMAD R3, R11, 0xa, RZ ;  /* 0x0000000a0b037824 */ /* 0x000fc400078e02ff */
[C---:B------:R-:W-:Y:S02]  /*af70*/  IMAD R4, R11.reuse, 0xb, RZ ;  /* 0x0000000b0b047824 */ /* 0x040fe400078e02ff */
[C---:B------:R-:W-:Y:S02]  /*af80*/  IMAD R5, R11.reuse, 0xc, RZ ;  /* 0x0000000c0b057824 */ /* 0x040fe400078e02ff */
[C---:B------:R-:W-:Y:S02]  /*af90*/  IMAD R10, R11.reuse, 0x11, RZ ;  /* 0x000000110b0a7824 */ /* 0x040fe400078e02ff */
        /* <DEDUP_REMOVED lines=9> */
[C---:B------:R-:W-:Y:S01]  /*b030*/  IMAD R21, R11.reuse, 0x1b, RZ ;  /* 0x0000001b0b157824 */ /* 0x040fe200078e02ff */
[----:B0-----:R-:W-:Y:S01]  /*b040*/  LOP3.LUT P0, RZ, R0, 0x3, RZ, 0xc0, !PT ;  /* 0x0000000300ff7812 */ /* 0x001fe2000780c0ff */
[C---:B------:R-:W-:Y:S02]  /*b050*/  IMAD R22, R11.reuse, 0x1c, RZ ;  /* 0x0000001c0b167824 */ /* 0x040fe400078e02ff */
[C---:B------:R-:W-:Y:S02]  /*b060*/  IMAD R23, R11.reuse, 0x1d, RZ ;  /* 0x0000001d0b177824 */ /* 0x040fe400078e02ff */
[C---:B------:R-:W-:Y:S02]  /*b070*/  IMAD R24, R11.reuse, 0x1e, RZ ;  /* 0x0000001e0b187824 */ /* 0x040fe400078e02ff */
[C---:B------:R-:W-:Y:S02]  /*b080*/  IMAD R25, R11.reuse, 0x1f, RZ ;  /* 0x0000001f0b197824 */ /* 0x040fe400078e02ff */
[----:B------:R-:W-:-:S02]  /*b090*/  IMAD.SHL.U32 R26, R11, 0x20, RZ ;  /* 0x000000200b1a7824 */ /* 0x000fc400078e00ff */
[C---:B------:R-:W-:Y:S02]  /*b0a0*/  IMAD R27, R11.reuse, 0x21, RZ ;  /* 0x000000210b1b7824 */ /* 0x040fe400078e02ff */
[C---:B------:R-:W-:Y:S02]  /*b0b0*/  IMAD R28, R11.reuse, 0x22, RZ ;  /* 0x000000220b1c7824 */ /* 0x040fe400078e02ff */
[C---:B------:R-:W-:Y:S01]  /*b0c0*/  IMAD R29, R11.reuse, 0x23, RZ ;  /* 0x000000230b1d7824 */ /* 0x040fe200078e02ff */
[----:B------:R0:W-:Y:S01]  /*b0d0*/  STL [R1+0x64], R6 ;  /* 0x0000640601007387 */ /* 0x0001e20000100800 */
[----:B------:R-:W-:Y:S02]  /*b0e0*/  IMAD R11, R11, 0x3f, RZ ;  /* 0x0000003f0b0b7824 */ /* 0x000fe400078e02ff */
[----:B------:R-:W-:Y:S01]  /*b0f0*/  IMAD.MOV.U32 R0, RZ, RZ, RZ ;  /* 0x000000ffff007224 */ /* 0x000fe200078e00ff */
[----:B------:R1:W-:Y:S01]  /*b100*/  STL [R1+0x68], R2 ;  /* 0x0000680201007387 */ /* 0x0003e20000100800 */
[----:B------:R-:W-:-:S03]  /*b110*/  IMAD.MOV.U32 R7, RZ, RZ, -0x800000 ;  /* 0xff800000ff077424 */ /* 0x000fc600078e00ff */
[----:B------:R-:W-:Y:S01]  /*b120*/  STL [R1+0x1538], R11 ;  /* 0x0015380b01007387 */ /* 0x000fe20000100800 */
[----:B0-----:R-:W-:Y:S02]  /*b130*/  MOV R6, 0xff800000 ;  /* 0xff80000000067802 */ /* 0x001fe40000000f00 */
[----:B-1----:R-:W-:Y:S01]  /*b140*/  MOV R2, 0xff800000 ;  /* 0xff80000000027802 */ /* 0x002fe20000000f00 */
[----:B------:R0:W-:Y:S04]  /*b150*/  STL [R1+0x153c], R0 ;  /* 0x00153c0001007387 */ /* 0x0001e80000100800 */
[----:B------:R-:W-:Y:S04]  /*b160*/  STL [R1+0x638], R2 ;  /* 0x0006380201007387 */ /* 0x000fe80000100800 */
[----:B------:R-:W-:Y:S01]  /*b170*/  STL [R1+0x63c], R7 ;  /* 0x00063c0701007387 */ /* 0x000fe20000100800 */
[----:B0-----:R-:W-:-:S03]  /*b180*/  IMAD.MOV.U32 R0, RZ, RZ, -0x800000 ;  /* 0xff800000ff007424 */ /* 0x001fc600078e00ff */
[----:B------:R0:W-:Y:S04]  /*b190*/  STL [R1+0x658], R6 ;  /* 0x0006580601007387 */ /* 0x0001e80000100800 */
[----:B------:R-:W-:Y:S04]  /*b1a0*/  STL [R1+0x2b0], RZ ;  /* 0x0002b0ff01007387 */ /* 0x000fe80000100800 */
[----:B------:R-:W-:Y:S04]  /*b1b0*/  STL [R1+0x65c], R0 ;  /* 0x00065c0001007387 */ /* 0x000fe80000100800 */
[----:B------:R-:W-:Y:S04]  /*b1c0*/  STL [R1+0x2b4], RZ ;  /* 0x0002b4ff01007387 */ /* 0x000fe80000100800 */
        /* <DEDUP_REMOVED lines=94> */
[----:B0-----:R-:W2:Y:S04]  /*b7b0*/  LDL.64 R6, [R1+0x438] ;  /* 0x0004380001067983 */ /* 0x001ea80000100a00 */
[----:B------:R-:W3:Y:S04]  /*b7c0*/  LDL.64 R8, [R1+0x430] ;  /* 0x0004300001087983 */ /* 0x000ee80000100a00 */
        /* <DEDUP_REMOVED lines=24> */
[----:B------:R-:W-:Y:S01]  /*b950*/  STL [R1+0x4d0], RZ ;  /* 0x0004d0ff01007387 */ /* 0x000fe20000100800 */
[----:B------:R-:W-:-:S03]  /*b960*/  MOV R2, RZ ;  /* 0x000000ff00027202 */ /* 0x000fc60000000f00 */
[----:B------:R-:W-:Y:S04]  /*b970*/  STL [R1+0x4d4], RZ ;  /* 0x0004d4ff01007387 */ /* 0x000fe80000100800 */
[----:B------:R-:W-:Y:S04]  /*b980*/  STL [R1+0x4d8], RZ ;  /* 0x0004d8ff01007387 */ /* 0x000fe80000100800 */
[----:B------:R-:W-:Y:S04]  /*b990*/  STL [R1+0x4dc], RZ ;  /* 0x0004dcff01007387 */ /* 0x000fe80000100800 */
[----:B------:R-:W-:Y:S04]  /*b9a0*/  STL [R1+0x4e0], RZ ;  /* 0x0004e0ff01007387 */ /* 0x000fe80000100800 */
[----:B------:R-:W-:Y:S04]  /*b9b0*/  STL [R1+0x4e4], RZ ;  /* 0x0004e4ff01007387 */ /* 0x000fe80000100800 */
[----:B------:R-:W-:Y:S04]  /*b9c0*/  STL [R1+0x4e8], RZ ;  /* 0x0004e8ff01007387 */ /* 0x000fe80000100800 */
[----:B------:R-:W-:Y:S01]  /*b9d0*/  STL [R1+0x4ec], RZ ;  /* 0x0004ecff01007387 */ /* 0x000fe20000100800 */
[----:B--2---:R-:W-:-:S05]  /*b9e0*/  IMAD.WIDE R6, R3, 0x2, R6 ;  /* 0x0000000203067825 */ /* 0x004fca00078e0206 */
[----:B------:R3:W-:Y:S04]  /*b9f0*/  STL.64 [R1+0x11a0], R6 ;  /* 0x0011a00601007387 */ /* 0x0007e80000100a00 */
[----:B------:R0:W-:Y:S01]  /*ba00*/  STL.64 [R1+0x15c8], R2 ;  /* 0x0015c80201007387 */ /* 0x0001e20000100a00 */
[----:B---3--:R-:W-:-:S03]  /*ba10*/  IMAD.WIDE R6, R3, 0x2, R8 ;  /* 0x0000000203067825 */ /* 0x008fc600078e0208 */
[----:B0-----:R-:W2:Y:S04]  /*ba20*/  LDL.64 R2, [R1+0x438] ;  /* 0x0004380001027983 */ /* 0x001ea80000100a00 */
[----:B------:R2:W-:Y:S02]  /*ba30*/  STL.64 [R1+0x1190], R6 ;  /* 0x0011900601007387 */ /* 0x0005e40000100a00 */
[----:B--2---:R-:W-:-:S05]  /*ba40*/  IMAD.WIDE R6, R4, 0x2, R2 ;  /* 0x0000000204067825 */ /* 0x004fca00078e0202 */
[----:B------:R0:W-:Y:S02]  /*ba50*/  STL.64 [R1+0x1168], R6 ;  /* 0x0011680601007387 */ /* 0x0001e40000100a00 */
[----:B0-----:R-:W-:-:S05]  /*ba60*/  IMAD.WIDE R6, R4, 0x2, R8 ;  /* 0x0000000204067825 */ /* 0x001fca00078e0208 */
[----:B------:R0:W-:Y:S01]  /*ba70*/  STL.64 [R1+0x1160], R6 ;  /* 0x0011600601007387 */ /* 0x0001e20000100a00 */
[----:B------:R-:W-:-:S04]  /*ba80*/  IMAD.WIDE R8, R5, 0x2, R8 ;  /* 0x0000000205087825 */ /* 0x000fc800078e0208 */
[----:B0-----:R-:W-:-:S05]  /*ba90*/  IMAD.WIDE R6, R5, 0x2, R2 ;  /* 0x0000000205067825 */ /* 0x001fca00078e0202 */
[----:B------:R0:W-:Y:S04]  /*baa0*/  STL.64 [R1+0x1148], R6 ;  /* 0x0011480601007387 */ /* 0x0001e80000100a00 */
[----:B0-----:R-:W2:Y:S04]  /*bab0*/  LDL.LU.64 R6, [R1+0x1618] ;  /* 0x0016180001067983 */ /* 0x001ea80000300a00 */
[----:B------:R0:W-:Y:S04]  /*bac0*/  STL.64 [R1+0x15c0], R4 ;  /* 0x0015c00401007387 */ /* 0x0001e80000100a00 */
[----:B0-----:R-:W3:Y:S04]  /*bad0*/  LDL.64 R4, [R1+0x430] ;  /* 0x0004300001047983 */ /* 0x001ee80000100a00 */
[----:B------:R2:W-:Y:S02]  /*bae0*/  STL.64 [R1+0x1140], R8 ;  /* 0x0011400801007387 */ /* 0x0005e40000100a00 */
[----:B--2---:R-:W-:-:S05]  /*baf0*/  IMAD.WIDE R8, R6, 0x2, R2 ;  /* 0x0000000206087825 */ /* 0x004fca00078e0202 */
[----:B------:R3:W-:Y:S02]  /*bb00*/  STL.64 [R1+0x1128], R8 ;  /* 0x0011280801007387 */ /* 0x0007e40000100a00 */
[----:B---3--:R-:W-:-:S05]  /*bb10*/  IMAD.WIDE R8, R6, 0x2, R4 ;  /* 0x0000000206087825 */ /* 0x008fca00078e0204 */
[----:B------:R0:W-:Y:S02]  /*bb20*/  STL.64 [R1+0x1120], R8 ;  /* 0x0011200801007387 */ /* 0x0001e40000100a00 */
[----:B0-----:R-:W-:-:S05]  /*bb30*/  IMAD.WIDE R8, R7, 0x2, R2 ;  /* 0x0000000207087825 */ /* 0x001fca00078e0202 */
[----:B------:R0:W-:Y:S02]  /*bb40*/  STL.64 [R1+0x1108], R8 ;  /* 0x0011080801007387 */ /* 0x0001e40000100a00 */
[----:B0-----:R-:W-:-:S05]  /*bb50*/  IMAD.WIDE R8, R7, 0x2, R4 ;  /* 0x0000000207087825 */ /* 0x001fca00078e0204 */
[----:B------:R0:W-:Y:S04]  /*bb60*/  STL.64 [R1+0x1100], R8 ;  /* 0x0011000801007387 */ /* 0x0001e80000100a00 */
[----:B0-----:R-:W2:Y:S04]  /*bb70*/  LDL.LU.64 R8, [R1+0x1610] ;  /* 0x0016100001087983 */ /* 0x001ea80000300a00 */
[----:B------:R2:W-:Y:S02]  /*bb80*/  STL.64 [R1+0x15d0], R6 ;  /* 0x0015d00601007387 */ /* 0x0005e40000100a00 */
[----:B--2---:R-:W-:-:S05]  /*bb90*/  IMAD.WIDE R6, R8, 0x2, R2 ;  /* 0x0000000208067825 */ /* 0x004fca00078e0202 */
[----:B------:R0:W-:Y:S02]  /*bba0*/  STL.64 [R1+0x10e8], R6 ;  /* 0x0010e80601007387 */ /* 0x0001e40000100a00 */
[----:B0-----:R-:W-:-:S05]  /*bbb0*/  IMAD.WIDE R6, R8, 0x2, R4 ;  /* 0x0000000208067825 */ /* 0x001fca00078e0204 */
[----:B------:R0:W-:Y:S02]  /*bbc0*/  STL.64 [R1+0x10e0], R6 ;  /* 0x0010e00601007387 */ /* 0x0001e40000100a00 */
[----:B0-----:R-:W-:-:S05]  /*bbd0*/  IMAD.WIDE R6, R9, 0x2, R2 ;  /* 0x0000000209067825 */ /* 0x001fca00078e0202 */
[----:B------:R0:W-:Y:S04]  /*bbe0*/  STL.64 [R1+0x10c8], R6 ;  /* 0x0010c80601007387 */ /* 0x0001e80000100a00 */
[----:B------:R1:W-:Y:S01]  /*bbf0*/  STL.64 [R1+0x15d8], R8 ;  /* 0x0015d80801007387 */ /* 0x0003e20000100a00 */
[----:B0-----:R-:W-:-:S04]  /*bc00*/  IMAD.WIDE R6, R9, 0x2, R4 ;  /* 0x0000000209067825 */ /* 0x001fc800078e0204 */
[C---:B-1----:R-:W-:Y:S01]  /*bc10*/  IMAD.WIDE R8, R10.reuse, 0x2, R2 ;  /* 0x000000020a087825 */ /* 0x042fe200078e0202 */
        /* <DEDUP_REMOVED lines=9> */
[----:B------:R1:W-:Y:S04]  /*bcb0*/  STL.64 [R1+0x15b8], R12 ;  /* 0x0015b80c01007387 */ /* 0x0003e80000100a00 */
[----:B------:R2:W-:Y:S01]  /*bcc0*/  STL.64 [R1+0x1068], R8 ;  /* 0x0010680801007387 */ /* 0x0005e20000100a00 */
[----:B0-----:R-:W-:-:S04]  /*bcd0*/  IMAD.WIDE R6, R13, 0x2, R4 ;  /* 0x000000020d067825 */ /* 0x001fc800078e0204 */
[C---:B-1----:R-:W-:Y:S01]  /*bce0*/  IMAD.WIDE R12, R14.reuse, 0x2, R4 ;  /* 0x000000020e0c7825 */ /* 0x042fe200078e0204 */
[----:B------:R0:W-:Y:S03]  /*bcf0*/  STL.64 [R1+0x1060], R6 ;  /* 0x0010600601007387 */ /* 0x0001e60000100a00 */
[----:B--2---:R-:W-:-:S05]  /*bd00*/  IMAD.WIDE R8, R14, 0x2, R2 ;  /* 0x000000020e087825 */ /* 0x004fca00078e0202 */
[----:B------:R1:W-:Y:S01]  /*bd10*/  STL.64 [R1+0x1048], R8 ;  /* 0x0010480801007387 */ /* 0x0003e20000100a00 */
[----:B0-----:R-:W-:-:S03]  /*bd20*/  IMAD.WIDE R6, R15, 0x2, R2 ;  /* 0x000000020f067825 */ /* 0x001fc600078e0202 */
[----:B------:R0:W-:Y:S04]  /*bd30*/  STL.64 [R1+0x1040], R12 ;  /* 0x0010400c01007387 */ /* 0x0001e80000100a00 */
[----:B------:R-:W-:Y:S01]  /*bd40*/  STL.64 [R1+0x15e0], R14 ;  /* 0x0015e00e01007387 */ /* 0x000fe20000100a00 */
[----:B-1----:R-:W-:-:S03]  /*bd50*/  IMAD.WIDE R8, R15, 0x2, R4 ;  /* 0x000000020f087825 */ /* 0x002fc600078e0204 */
[----:B------:R1:W-:Y:S01]  /*bd60*/  STL.64 [R1+0x1028], R6 ;  /* 0x0010280601007387 */ /* 0x0003e20000100a00 */
[----:B0-----:R-:W-:-:S03]  /*bd70*/  IMAD.WIDE R12, R16, 0x2, R4 ;  /* 0x00000002100c7825 */ /* 0x001fc600078e0204 */
[----:B------:R0:W-:Y:S01]  /*bd80*/  STL.64 [R1+0x1020], R8 ;  /* 0x0010200801007387 */ /* 0x0001e20000100a00 */
[----:B-1----:R-:W-:-:S04]  /*bd90*/  IMAD.WIDE R6, R16, 0x2, R2 ;  /* 0x0000000210067825 */ /* 0x002fc800078e0202 */
[C---:B0-----:R-:W-:Y:S01]  /*bda0*/  IMAD.WIDE R8, R17.reuse, 0x2, R2 ;  /* 0x0000000211087825 */ /* 0x041fe200078e0202 */
[----:B------:R0:W-:Y:S04]  /*bdb0*/  STL.64 [R1+0x1008], R6 ;  /* 0x0010080601007387 */ /* 0x0001e80000100a00 */
[----:B------:R1:W-:Y:S04]  /*bdc0*/  STL.64 [R1+0x1000], R12 ;  /* 0x0010000c01007387 */ /* 0x0003e80000100a00 */
[----:B------:R-:W-:Y:S01]  /*bdd0*/  STL.64 [R1+0x15e8], R16 ;  /* 0x0015e81001007387 */ /* 0x000fe20000100a00 */
[----:B0-----:R-:W-:-:S03]  /*bde0*/  IMAD.WIDE R6, R17, 0x2, R4 ;  /* 0x0000000211067825 */ /* 0x001fc600078e0204 */
[----:B------:R0:W-:Y:S01]  /*bdf0*/  STL.64 [R1+0xfe8], R8 ;  /* 0x000fe80801007387 */ /* 0x0001e20000100a00 */
[----:B-1----:R-:W-:-:S03]  /*be00*/  IMAD.WIDE R12, R18, 0x2, R4 ;  /* 0x00000002120c7825 */ /* 0x002fc600078e0204 */
[----:B------:R1:W-:Y:S01]  /*be10*/  STL.64 [R1+0xfe0], R6 ;  /* 0x000fe00601007387 */ /* 0x0003e20000100a00 */
[----:B0-----:R-:W-:-:S04]  /*be20*/  IMAD.WIDE R8, R18, 0x2, R2 ;  /* 0x0000000212087825 */ /* 0x001fc800078e0202 */
[C---:B-1----:R-:W-:Y:S01]  /*be30*/  IMAD.WIDE R6, R19.reuse, 0x2, R2 ;  /* 0x0000000213067825 */ /* 0x042fe200078e0202 */
[----:B------:R0:W-:Y:S04]  /*be40*/  STL.64 [R1+0xfb0], R8 ;  /* 0x000fb00801007387 */ /* 0x0001e80000100a00 */
[----:B------:R-:W-:Y:S04]  /*be50*/  STL.64 [R1+0xfa8], R12 ;  /* 0x000fa80c01007387 */ /* 0x000fe80000100a00 */
[----:B------:R-:W-:Y:S01]  /*be60*/  STL.64 [R1+0x15f0], R18 ;  /* 0x0015f01201007387 */ /* 0x000fe20000100a00 */
[----:B0-----:R-:W-:-:S03]  /*be70*/  IMAD.WIDE R8, R19, 0x2, R4 ;  /* 0x0000000213087825 */ /* 0x001fc600078e0204 */
[----:B------:R0:W-:Y:S04]  /*be80*/  STL.64 [R1+0xf90], R6 ;  /* 0x000f900601007387 */ /* 0x0001e80000100a00 */
[----:B------:R-:W-:Y:S01]  /*be90*/  STL.64 [R1+0xf88], R8 ;  /* 0x000f880801007387 */ /* 0x000fe20000100a00 */
[----:B0-----:R-:W-:-:S05]  /*bea0*/  IMAD.WIDE R6, R20, 0x2, R2 ;  /* 0x0000000214067825 */ /* 0x001fca00078e0202 */
[----:B------:R0:W-:Y:S01]  /*beb0*/  STL.64 [R1+0xf70], R6 ;  /* 0x000f700601007387 */ /* 0x0001e20000100a00 */
[----:B------:R-:W-:-:S03]  /*bec0*/  IMAD.WIDE R12, R20, 0x2, R4 ;  /* 0x00000002140c7825 */ /* 0x000fc600078e0204 */
[----:B0-----:R-:W2:Y:S01]  /*bed0*/  LDL R6, [R1] ;  /* 0x0000000001067983 */ /* 0x001ea20000100800 */
[----:B------:R-:W-:-:S03]  /*bee0*/  IMAD.WIDE R8, R21, 0x2, R2 ;  /* 0x0000000215087825 */ /* 0x000fc600078e0202 */
[----:B------:R0:W-:Y:S04]  /*bef0*/  STL.64 [R1+0xf68], R12 ;  /* 0x000f680c01007387 */ /* 0x0001e80000100a00 */
[----:B------:R1:W-:Y:S04]  /*bf00*/  STL.64 [R1+0xf50], R8 ;  /* 0x000f500801007387 */ /* 0x0003e80000100a00 */
[----:B------:R-:W-:Y:S01]  /*bf10*/  STL.64 [R1+0x15f8], R20 ;  /* 0x0015f81401007387 */ /* 0x000fe20000100a00 */
[----:B0-----:R-:W-:-:S05]  /*bf20*/  IMAD.WIDE R12, R21, 0x2, R4 ;  /* 0x00000002150c7825 */ /* 0x001fca00078e0204 */
[----:B------:R0:W-:Y:S04]  /*bf30*/  STL.64 [R1+0xf48], R12 ;  /* 0x000f480c01007387 */ /* 0x0001e80000100a00 */
[----:B------:R-:W3:Y:S01]  /*bf40*/  LDL R7, [R1+0x4] ;  /* 0x0000040001077983 */ /* 0x000ee20000100800 */
[----:B-1----:R-:W-:-:S04]  /*bf50*/  IMAD.WIDE R8, R22, 0x2, R2 ;  /* 0x0000000216087825 */ /* 0x002fc800078e0202 */
[----:B------:R-:W-:Y:S01]  /*bf60*/  IMAD.WIDE R14, R22, 0x2, R4 ;  /* 0x00000002160e7825 */ /* 0x000fe200078e0204 */
[----:B------:R1:W-:Y:S04]  /*bf70*/  STL.64 [R1+0xf30], R8 ;  /* 0x000f300801007387 */ /* 0x0003e80000100a00 */
[----:B------:R-:W-:Y:S04]  /*bf80*/  STL.64 [R1+0xf28], R14 ;  /* 0x000f280e01007387 */ /* 0x000fe80000100a00 */
[----:B------:R-:W4:Y:S01]  /*bf90*/  LDL R0, [R1+0x8] ;  /* 0x0000080001007983 */ /* 0x000f220000100800 */
[----:B0-----:R-:W-:-:S04]  /*bfa0*/  IMAD.WIDE R12, R23, 0x2, R2 ;  /* 0x00000002170c7825 */ /* 0x001fc800078e0202 */
[--C-:B-1----:R-:W-:Y:S01]  /*bfb0*/  IMAD.WIDE R8, R23, 0x2, R4.reuse ;  /* 0x0000000217087825 */ /* 0x102fe200078e0204 */
[----:B------:R0:W-:Y:S04]  /*bfc0*/  STL.64 [R1+0xf10], R12 ;  /* 0x000f100c01007387 */ /* 0x0001e80000100a00 */
[----:B------:R-:W-:Y:S04]  /*bfd0*/  STL.64 [R1+0x1600], R22 ;  /* 0x0016001601007387 */ /* 0x000fe80000100a00 */
[----:B------:R1:W-:Y:S04]  /*bfe0*/  STL.64 [R1+0xf08], R8 ;  /* 0x000f080801007387 */ /* 0x0003e80000100a00 */
[----:B------:R-:W4:Y:S01]  /*bff0*/  LDL R11, [R1+0xc] ;  /* 0x00000c00010b7983 */ /* 0x000f220000100800 */
[----:B0-----:R-:W-:-:S04]  /*c000*/  IMAD.WIDE R12, R24, 0x2, R4 ;  /* 0x00000002180c7825 */ /* 0x001fc800078e0204 */
[----:B-1----:R-:W-:-:S05]  /*c010*/  IMAD.WIDE R8, R24, 0x2, R2 ;  /* 0x0000000218087825 */ /* 0x002fca00078e0202 */
[----:B------:R0:W-:Y:S04]  /*c020*/  STL.64 [R1+0xef0], R8 ;  /* 0x000ef00801007387 */ /* 0x0001e80000100a00 */
[----:B------:R1:W-:Y:S04]  /*c030*/  STL.64 [R1+0xee8], R12 ;  /* 0x000ee80c01007387 */ /* 0x0003e80000100a00 */
[----:B------:R-:W-:Y:S01]  /*c040*/  STL.64 [R1+0x1608], R24 ;  /* 0x0016081801007387 */ /* 0x000fe20000100a00 */
[----:B0-----:R-:W-:-:S04]  /*c050*/  IMAD.WIDE R8, R25, 0x2, R2 ;  /* 0x0000000219087825 */ /* 0x001fc800078e0202 */
[----:B-1----:R-:W-:Y:S01]  /*c060*/  IMAD.WIDE R12, R25, 0x2, R4 ;  /* 0x00000002190c7825 */ /* 0x002fe200078e0204 */
[----:B------:R0:W-:Y:S04]  /*c070*/  STL.64 [R1+0xed0], R8 ;  /* 0x000ed00801007387 */ /* 0x0001e80000100a00 */
[----:B------:R1:W-:Y:S01]  /*c080*/  STL.64 [R1+0xec8], R12 ;  /* 0x000ec80c01007387 */ /* 0x0003e20000100a00 */
[----:B0-----:R-:W-:-:S03]  /*c090*/  IMAD.WIDE R8, R26, 0x2, R2 ;  /* 0x000000021a087825 */ /* 0x001fc600078e0202 */
[----:B-1----:R-:W4:Y:S01]  /*c0a0*/  LDL R13, [R1+0x10] ;  /* 0x00001000010d7983 */ /* 0x002f220000100800 */
[----:B------:R-:W-:-:S03]  /*c0b0*/  IMAD.WIDE R14, R26, 0x2, R4 ;  /* 0x000000021a0e7825 */ /* 0x000fc600078e0204 */
[----:B------:R0:W-:Y:S04]  /*c0c0*/  STL.64 [R1+0xeb0], R8 ;  /* 0x000eb00801007387 */ /* 0x0001e80000100a00 */
[----:B------:R-:W4:Y:S04]  /*c0d0*/  LDL R23, [R1+0x14] ;  /* 0x0000140001177983 */ /* 0x000f280000100800 */
[----:B------:R1:W-:Y:S04]  /*c0e0*/  STL.64 [R1+0xea8], R14 ;  /* 0x000ea80e01007387 */ /* 0x0003e80000100a00 */
[----:B------:R-:W4:Y:S01]  /*c0f0*/  LDL R20, [R1+0x18] ;  /* 0x0000180001147983 */ /* 0x000f220000100800 */
[----:B0-----:R-:W-:-:S04]  /*c100*/  IMAD.WIDE R8, R27, 0x2, R2 ;  /* 0x000000021b087825 */ /* 0x001fc800078e0202 */
[----:B-1----:R-:W-:Y:S01]  /*c110*/  IMAD.WIDE R14, R27, 0x2, R4 ;  /* 0x000000021b0e7825 */ /* 0x002fe200078e0204 */
[----:B------:R0:W-:Y:S04]  /*c120*/  STL.64 [R1+0xe90], R8 ;  /* 0x000e900801007387 */ /* 0x0001e80000100a00 */
[----:B------:R1:W-:Y:S04]  /*c130*/  STL.64 [R1+0xe88], R14 ;  /* 0x000e880e01007387 */ /* 0x0003e80000100a00 */
[----:B------:R-:W4:Y:S01]  /*c140*/  LDL R21, [R1+0x1c] ;  /* 0x00001c0001157983 */ /* 0x000f220000100800 */
[----:B0-----:R-:W-:-:S05]  /*c150*/  IMAD.WIDE R8, R28, 0x2, R2 ;  /* 0x000000021c087825 */ /* 0x001fca00078e0202 */
[----:B------:R0:W-:Y:S04]  /*c160*/  STL.64 [R1+0xe70], R8 ;  /* 0x000e700801007387 */ /* 0x0001e80000100a00 */
[----:B------:R-:W4:Y:S01]  /*c170*/  LDL R18, [R1+0x20] ;  /* 0x0000200001127983 */ /* 0x000f220000100800 */
[----:B-1----:R-:W-:-:S05]  /*c180*/  IMAD.WIDE R14, R28, 0x2, R4 ;  /* 0x000000021c0e7825 */ /* 0x002fca00078e0204 */
[----:B------:R1:W-:Y:S01]  /*c190*/  STL.64 [R1+0xe60], R14 ;  /* 0x000e600e01007387 */ /* 0x0003e20000100a00 */
[----:B0-----:R-:W-:-:S03]  /*c1a0*/  IMAD.WIDE R8, R29, 0x2, R2 ;  /* 0x000000021d087825 */ /* 0x001fc600078e0202 */
[----:B------:R-:W4:Y:S04]  /*c1b0*/  LDL R19, [R1+0x24] ;  /* 0x0000240001137983 */ /* 0x000f280000100800 */
[----:B------:R2:W-:Y:S04]  /*c1c0*/  STL.64 [R1+0xe38], R8 ;  /* 0x000e380801007387 */ /* 0x0005e80000100a00 */
[----:B------:R-:W4:Y:S01]  /*c1d0*/  LDL R16, [R1+0x28] ;  /* 0x0000280001107983 */ /* 0x000f220000100800 */
[----:B-1----:R-:W-:-:S05]  /*c1e0*/  IMAD.WIDE R14, R29, 0x2, R4 ;  /* 0x000000021d0e7825 */ /* 0x002fca00078e0204 */
[----:B------:R0:W-:Y:S04]  /*c1f0*/  STL.64 [R1+0xe30], R14 ;  /* 0x000e300e01007387 */ /* 0x0001e80000100a00 */
[----:B------:R-:W4:Y:S01]  /*c200*/  LDL R17, [R1+0x2c] ;  /* 0x00002c0001117983 */ /* 0x000f220000100800 */
[----:B--2---:R-:W-:-:S05]  /*c210*/  IMAD.WIDE R8, R6, 0x2, R2 ;  /* 0x0000000206087825 */ /* 0x004fca00078e0202 */
[----:B------:R3:W-:Y:S04]  /*c220*/  STL.64 [R1+0xe18], R8 ;  /* 0x000e180801007387 */ /* 0x0007e80000100a00 */
[----:B0-----:R-:W2:Y:S01]  /*c230*/  LDL R14, [R1+0x30] ;  /* 0x00003000010e7983 */ /* 0x001ea20000100800 */
[----:B------:R-:W-:-:S05]  /*c240*/  IMAD.WIDE R24, R6, 0x2, R4 ;  /* 0x0000000206187825 */ /* 0x000fca00078e0204 */
[----:B------:R0:W-:Y:S04]  /*c250*/  STL.64 [R1+0xe10], R24 ;  /* 0x000e101801007387 */ /* 0x0001e80000100a00 */
[----:B------:R-:W2:Y:S01]  /*c260*/  LDL R15, [R1+0x34] ;  /* 0x00003400010f7983 */ /* 0x000ea20000100800 */
[----:B---3--:R-:W-:-:S05]  /*c270*/  IMAD.WIDE R8, R7, 0x2, R2 ;  /* 0x0000000207087825 */ /* 0x008fca00078e0202 */
[----:B------:R1:W-:Y:S01]  /*c280*/  STL.64 [R1+0xdf8], R8 ;  /* 0x000df80801007387 */ /* 0x0003e20000100a00 */
[----:B0-----:R-:W-:-:S03]  /*c290*/  IMAD.WIDE R24, R7, 0x2, R4 ;  /* 0x0000000207187825 */ /* 0x001fc600078e0204 */
[----:B-1----:R-:W3:Y:S01]  /*c2a0*/  LDL R8, [R1+0x38] ;  /* 0x0000380001087983 */ /* 0x002ee20000100800 */
[----:B----4-:R-:W-:-:S03]  /*c2b0*/  IMAD.WIDE R6, R0, 0x2, R2 ;  /* 0x0000000200067825 */ /* 0x010fc600078e0202 */
[----:B------:R0:W-:Y:S04]  /*c2c0*/  STL.64 [R1+0xdf0], R24 ;  /* 0x000df01801007387 */ /* 0x0001e80000100a00 */
[----:B------:R-:W4:Y:S04]  /*c2d0*/  LDL R9, [R1+0x3c] ;  /* 0x00003c0001097983 */ /* 0x000f280000100800 */
[----:B------:R1:W-:Y:S01]  /*c2e0*/  STL.64 [R1+0xdd8], R6 ;  /* 0x000dd80601007387 */ /* 0x0003e20000100a00 */
[----:B0-----:R-:W-:-:S03]  /*c2f0*/  IMAD.WIDE R24, R0, 0x2, R4 ;  /* 0x0000000200187825 */ /* 0x001fc600078e0204 */
[----:B-1----:R-:W2:Y:S04]  /*c300*/  LDL R6, [R1+0x40] ;  /* 0x0000400001067983 */ /* 0x002ea80000100800 */
[----:B------:R0:W-:Y:S04]  /*c310*/  STL.64 [R1+0xdd0], R24 ;  /* 0x000dd01801007387 */ /* 0x0001e80000100a00 */
[----:B------:R-:W2:Y:S04]  /*c320*/  LDL R7, [R1+0x44] ;  /* 0x0000440001077983 */ /* 0x000ea80000100800 */
[----:B------:R-:W2:Y:S01]  /*c330*/  LDL.LU R0, [R1+0x48] ;  /* 0x0000480001007983 */ /* 0x000ea20000300800 */
[----:B0-----:R-:W-:-:S05]  /*c340*/  IMAD.WIDE R24, R11, 0x2, R2 ;  /* 0x000000020b187825 */ /* 0x001fca00078e0202 */
[----:B------:R0:W-:Y:S02]  /*c350*/  STL.64 [R1+0xdb8], R24 ;  /* 0x000db81801007387 */ /* 0x0001e40000100a00 */
[----:B0-----:R-:W-:Y:S02]  /*c360*/  IMAD.WIDE R24, R11, 0x2, R4 ;  /* 0x000000020b187825 */ /* 0x001fe400078e0204 */
[----:B------:R-:W3:Y:S04]  /*c370*/  LDL.LU R11, [R1+0x4c] ;  /* 0x00004c00010b7983 */ /* 0x000ee80000300800 */
[----:B------:R0:W-:Y:S02]  /*c380*/  STL.64 [R1+0xdb0], R24 ;  /* 0x000db01801007387 */ /* 0x0001e40000100a00 */
[----:B0-----:R-:W-:-:S04]  /*c390*/  IMAD.WIDE R24, R13, 0x2, R2 ;  /* 0x000000020d187825 */ /* 0x001fc800078e0202 */
[----:B------:R-:W-:Y:S01]  /*c3a0*/  IMAD.WIDE R12, R13, 0x2, R4 ;  /* 0x000000020d0c7825 */ /* 0x000fe200078e0204 */
[----:B------:R0:W-:Y:S04]  /*c3b0*/  STL.64 [R1+0xd98], R24 ;  /* 0x000d981801007387 */ /* 0x0001e80000100a00 */
[----:B0-----:R-:W3:Y:S04]  /*c3c0*/  LDL.LU.64 R24, [R1+0x1608] ;  /* 0x0016080001187983 */ /* 0x001ee80000300a00 */
[----:B------:R0:W-:Y:S02]  /*c3d0*/  STL.64 [R1+0xd90], R12 ;  /* 0x000d900c01007387 */ /* 0x0001e40000100a00 */
[----:B0-----:R-:W-:-:S04]  /*c3e0*/  IMAD.WIDE R12, R23, 0x2, R2 ;  /* 0x00000002170c7825 */ /* 0x001fc800078e0202 */
[----:B------:R-:W-:Y:S01]  /*c3f0*/  IMAD.WIDE R22, R23, 0x2, R4 ;  /* 0x0000000217167825 */ /* 0x000fe200078e0204 */
[----:B------:R0:W-:Y:S04]  /*c400*/  STL.64 [R1+0xd78], R12 ;  /* 0x000d780c01007387 */ /* 0x0001e80000100a00 */
[----:B0-----:R-:W4:Y:S04]  /*c410*/  LDL.64 R12, [R1+0x428] ;  /* 0x00042800010c7983 */ /* 0x001f280000100a00 */
[----:B------:R0:W-:Y:S02]  /*c420*/  STL.64 [R1+0xd70], R22 ;  /* 0x000d701601007387 */ /* 0x0001e40000100a00 */
[----:B0-----:R-:W-:-:S05]  /*c430*/  IMAD.WIDE R22, R20, 0x2, R2 ;  /* 0x0000000214167825 */ /* 0x001fca00078e0202 */
[----:B------:R0:W-:Y:S02]  /*c440*/  STL.64 [R1+0xd58], R22 ;  /* 0x000d581601007387 */ /* 0x0001e40000100a00 */
[----:B0-----:R-:W-:-:S05]  /*c450*/  IMAD.WIDE R22, R20, 0x2, R4 ;  /* 0x0000000214167825 */ /* 0x001fca00078e0204 */
[----:B------:R0:W-:Y:S02]  /*c460*/  STL.64 [R1+0xd50], R22 ;  /* 0x000d501601007387 */ /* 0x0001e40000100a00 */
[----:B0-----:R-:W-:-:S04]  /*c470*/  IMAD.WIDE R22, R21, 0x2, R2 ;  /* 0x0000000215167825 */ /* 0x001fc800078e0202 */
[----:B------:R-:W-:Y:S01]  /*c480*/  IMAD.WIDE R20, R21, 0x2, R4 ;  /* 0x0000000215147825 */ /* 0x000fe200078e0204 */
[----:B------:R0:W-:Y:S04]  /*c490*/  STL.64 [R1+0xd38], R22 ;  /* 0x000d381601007387 */ /* 0x0001e80000100a00 */
[----:B0-----:R-:W4:Y:S04]  /*c4a0*/  LDL.LU.64 R22, [R1+0x1600] ;  /* 0x0016000001167983 */ /* 0x001f280000300a00 */
        /* <DEDUP_REMOVED lines=19> */
[----:B--2---:R-:W-:-:S05]  /*c5e0*/  IMAD.WIDE R16, R14, 0x2, R2 ;  /* 0x000000020e107825 */ /* 0x004fca00078e0202 */
[----:B------:R0:W-:Y:S02]  /*c5f0*/  STL.64 [R1+0xc80], R16 ;  /* 0x000c801001007387 */ /* 0x0001e40000100a00 */
[----:B0-----:R-:W-:-:S05]  /*c600*/  IMAD.WIDE R16, R14, 0x2, R4 ;  /* 0x000000020e107825 */ /* 0x001fca00078e0204 */
[----:B------:R0:W-:Y:S02]  /*c610*/  STL.64 [R1+0xc78], R16 ;  /* 0x000c781001007387 */ /* 0x0001e40000100a00 */
[----:B0-----:R-:W-:-:S04]  /*c620*/  IMAD.WIDE R16, R15, 0x2, R2 ;  /* 0x000000020f107825 */ /* 0x001fc800078e0202 */
[----:B------:R-:W-:Y:S01]  /*c630*/  IMAD.WIDE R14, R15, 0x2, R4 ;  /* 0x000000020f0e7825 */ /* 0x000fe200078e0204 */
[----:B------:R0:W-:Y:S04]  /*c640*/  STL.64 [R1+0xc60], R16 ;  /* 0x000c601001007387 */ /* 0x0001e80000100a00 */
[----:B0-----:R-:W2:Y:S04]  /*c650*/  LDL.LU.64 R16, [R1+0x15e8] ;  /* 0x0015e80001107983 */ /* 0x001ea80000300a00 */
[----:B------:R3:W-:Y:S02]  /*c660*/  STL.64 [R1+0xc58], R14 ;  /* 0x000c580e01007387 */ /* 0x0007e40000100a00 */
[----:B---3--:R-:W-:-:S05]  /*c670*/  IMAD.WIDE R14, R8, 0x2, R2 ;  /* 0x00000002080e7825 */ /* 0x008fca00078e0202 */
[----:B------:R0:W-:Y:S02]  /*c680*/  STL.64 [R1+0xc40], R14 ;  /* 0x000c400e01007387 */ /* 0x0001e40000100a00 */
[----:B0-----:R-:W-:-:S05]  /*c690*/  IMAD.WIDE R14, R8, 0x2, R4 ;  /* 0x00000002080e7825 */ /* 0x001fca00078e0204 */
[----:B------:R4:W-:Y:S02]  /*c6a0*/  STL.64 [R1+0xc38], R14 ;  /* 0x000c380e01007387 */ /* 0x0009e40000100a00 */
[----:B----4-:R-:W-:-:S04]  /*c6b0*/  IMAD.WIDE R14, R9, 0x2, R2 ;  /* 0x00000002090e7825 */ /* 0x010fc800078e0202 */
[----:B------:R-:W-:Y:S01]  /*c6c0*/  IMAD.WIDE R8, R9, 0x2, R4 ;  /* 0x0000000209087825 */ /* 0x000fe200078e0204 */
[----:B------:R0:W-:Y:S04]  /*c6d0*/  STL.64 [R1+0xc20], R14 ;  /* 0x000c200e01007387 */ /* 0x0001e80000100a00 */
[----:B0-----:R-:W3:Y:S04]  /*c6e0*/  LDL.LU.64 R14, [R1+0x15e0] ;  /* 0x0015e000010e7983 */ /* 0x001ee80000300a00 */
        /* <DEDUP_REMOVED lines=17> */
[----:B0-----:R-:W2:Y:S01]  /*c800*/  LDL.LU.64 R2, [R1+0x15c8] ;  /* 0x0015c80001027983 */ /* 0x001ea20000300a00 */
[----:B------:R-:W-:-:S03]  /*c810*/  IMAD.WIDE R4, R11, 0x2, R4 ;  /* 0x000000020b047825 */ /* 0x000fc600078e0204 */
[----:B------:R-:W-:Y:S04]  /*c820*/  STL [R1+0x1540], R11 ;  /* 0x0015400b01007387 */ /* 0x000fe80000100800 */
[----:B------:R2:W-:Y:S02]  /*c830*/  STL.64 [R1+0xb98], R4 ;  /* 0x000b980401007387 */ /* 0x0005e40000100a00 */
[----:B--2---:R-:W-:-:S05]  /*c840*/  IMAD.WIDE R4, R3, 0x2, R12 ;  /* 0x0000000203047825 */ /* 0x004fca00078e020c */
[----:B------:R0:W-:Y:S04]  /*c850*/  STL.64 [R1+0x1180], R4 ;  /* 0x0011800401007387 */ /* 0x0001e80000100a00 */
[----:B0-----:R-:W2:Y:S04]  /*c860*/  LDL.LU.64 R4, [R1+0x15c0] ;  /* 0x0015c00001047983 */ /* 0x001ea80000300a00 */
[----:B------:R2:W-:Y:S02]  /*c870*/  STL.64 [R1+0x1560], R2 ;  /* 0x0015600201007387 */ /* 0x0005e40000100a00 */
[----:B--2---:R-:W-:-:S05]  /*c880*/  IMAD.WIDE R2, R4, 0x2, R12 ;  /* 0x0000000204027825 */ /* 0x004fca00078e020c */
[----:B------:R0:W-:Y:S02]  /*c890*/  STL.64 [R1+0x1158], R2 ;  /* 0x0011580201007387 */ /* 0x0001e40000100a00 */
[----:B0-----:R-:W-:Y:S02]  /*c8a0*/  IMAD.WIDE R2, R5, 0x2, R12 ;  /* 0x0000000205027825 */ /* 0x001fe400078e020c */
[----:B------:R-:W2:Y:S04]  /*c8b0*/  LDL.LU.64 R12, [R1+0x15b8] ;  /* 0x0015b800010c7983 */ /* 0x000ea80000300a00 */
[----:B------:R0:W-:Y:S04]  /*c8c0*/  STL.64 [R1+0x1568], R4 ;  /* 0x0015680401007387 */ /* 0x0001e80000100a00 */
[----:B0-----:R-:W2:Y:S04]  /*c8d0*/  LDL.64 R4, [R1+0x428] ;  /* 0x0004280001047983 */ /* 0x001ea80000100a00 */
[----:B------:R2:W-:Y:S02]  /*c8e0*/  STL.64 [R1+0x1138], R2 ;  /* 0x0011380201007387 */ /* 0x0005e40000100a00 */
[----:B--2---:R-:W-:-:S05]  /*c8f0*/  IMAD.WIDE R2, R6, 0x2, R4 ;  /* 0x0000000206027825 */ /* 0x004fca00078e0204 */
[----:B------:R0:W-:Y:S04]  /*c900*/  STL.64 [R1+0x1118], R2 ;  /* 0x0011180201007387 */ /* 0x0001e80000100a00 */
[----:B------:R4:W-:Y:S01]  /*c910*/  STL.64 [R1+0x1558], R6 ;  /* 0x0015580601007387 */ /* 0x0009e20000100a00 */
[----:B0-----:R-:W-:-:S04]  /*c920*/  IMAD.WIDE R2, R7, 0x2, R4 ;  /* 0x0000000207027825 */ /* 0x001fc800078e0204 */
[--C-:B----4-:R-:W-:Y:S01]  /*c930*/  IMAD.WIDE R6, R8, 0x2, R4.reuse ;  /* 0x0000000208067825 */ /* 0x110fe200078e0204 */
[----:B------:R0:W-:Y:S04]  /*c940*/  STL.64 [R1+0x10f8], R2 ;  /* 0x0010f80201007387 */ /* 0x0001e80000100a00 */
[----:B------:R1:W-:Y:S04]  /*c950*/  STL.64 [R1+0x1570], R8 ;  /* 0x0015700801007387 */ /* 0x0003e80000100a00 */
[----:B------:R2:W-:Y:S01]  /*c960*/  STL.64 [R1+0x10d8], R6 ;  /* 0x0010d80601007387 */ /* 0x0005e20000100a00 */
[----:B0-----:R-:W-:-:S04]  /*c970*/  IMAD.WIDE R2, R9, 0x2, R4 ;  /* 0x0000000209027825 */ /* 0x001fc800078e0204 */
[--C-:B-1----:R-:W-:Y:S01]  /*c980*/  IMAD.WIDE R8, R10, 0x2, R4.reuse ;  /* 0x000000020a087825 */ /* 0x102fe200078e0204 */
[----:B------:R0:W-:Y:S03]  /*c990*/  STL.64 [R1+0x10b8], R2 ;  /* 0x0010b80201007387 */ /* 0x0001e60000100a00 */
[--C-:B--2---:R-:W-:Y:S01]  /*c9a0*/  IMAD.WIDE R6, R12, 0x2, R4.reuse ;  /* 0x000000020c067825 */ /* 0x104fe200078e0204 */
[----:B------:R-:W-:Y:S04]  /*c9b0*/  STL.64 [R1+0x1098], R8 ;  /* 0x0010980801007387 */ /* 0x000fe80000100a00 */
[----:B------:R-:W-:Y:S04]  /*c9c0*/  STL.64 [R1+0x1578], R12 ;  /* 0x0015780c01007387 */ /* 0x000fe80000100a00 */
[----:B------:R3:W-:Y:S04]  /*c9d0*/  STL.64 [R1+0x1078], R6 ;  /* 0x0010780601007387 */ /* 0x0007e80000100a00 */
[----:B------:R-:W2:Y:S01]  /*c9e0*/  LDL.LU R11, [R1+0x38] ;  /* 0x00003800010b7983 */ /* 0x000ea20000300800 */
[----:B0-----:R-:W-:-:S05]  /*c9f0*/  IMAD.WIDE R2, R13, 0x2, R4 ;  /* 0x000000020d027825 */ /* 0x001fca00078e0204 */
[----:B------:R0:W-:Y:S01]  /*ca00*/  STL.64 [R1+0x1058], R2 ;  /* 0x0010580201007387 */ /* 0x0001e20000100a00 */
[----:B---3--:R-:W-:-:S04]  /*ca10*/  IMAD.WIDE R6, R14, 0x2, R4 ;  /* 0x000000020e067825 */ /* 0x008fc800078e0204 */
[--C-:B0-----:R-:W-:Y:S01]  /*ca20*/  IMAD.WIDE R2, R15, 0x2, R4.reuse ;  /* 0x000000020f027825 */ /* 0x101fe200078e0204 */
[----:B--2---:R-:W-:Y:S04]  /*ca30*/  STL.64 [R1+0x1580], R10 ;  /* 0x0015800a01007387 */ /* 0x004fe80000100a00 */
[----:B------:R0:W-:Y:S04]  /*ca40*/  STL.64 [R1+0x1588], R14 ;  /* 0x0015880e01007387 */ /* 0x0001e80000100a00 */
[----:B------:R1:W-:Y:S04]  /*ca50*/  STL.64 [R1+0x1038], R6 ;  /* 0x0010380601007387 */ /* 0x0003e80000100a00 */
[----:B------:R2:W-:Y:S04]  /*ca60*/  STL.64 [R1+0x1018], R2 ;  /* 0x0010180201007387 */ /* 0x0005e80000100a00 */
[----:B0-----:R-:W3:Y:S01]  /*ca70*/  LDL R14, [R1+0x20] ;  /* 0x00002000010e7983 */ /* 0x001ee20000100800 */
[----:B-1----:R-:W-:-:S04]  /*ca80*/  IMAD.WIDE R6, R16, 0x2, R4 ;  /* 0x0000000210067825 */ /* 0x002fc800078e0204 */
[--C-:B--2---:R-:W-:Y:S01]  /*ca90*/  IMAD.WIDE R2, R17, 0x2, R4.reuse ;  /* 0x0000000211027825 */ /* 0x104fe200078e0204 */
[----:B------:R-:W-:Y:S04]  /*caa0*/  STL.64 [R1+0xff8], R6 ;  /* 0x000ff80601007387 */ /* 0x000fe80000100a00 */
[----:B------:R0:W-:Y:S04]  /*cab0*/  STL.64 [R1+0x1590], R16 ;  /* 0x0015901001007387 */ /* 0x0001e80000100a00 */
[----:B------:R-:W-:Y:S04]  /*cac0*/  STL.64 [R1+0xfc0], R2 ;  /* 0x000fc00201007387 */ /* 0x000fe80000100a00 */
[----:B0-----:R-:W2:Y:S04]  /*cad0*/  LDL R17, [R1+0x1c] ;  /* 0x00001c0001117983 */ /* 0x001ea80000100800 */
[----:B------:R-:W4:Y:S04]  /*cae0*/  LDL R16, [R1+0x18] ;  /* 0x0000180001107983 */ /* 0x000f280000100800 */
[----:B--2---:R0:W-:Y:S04]  /*caf0*/  STL [R1+0x1598], R17 ;  /* 0x0015981101007387 */ /* 0x0041e80000100800 */
[----:B0-----:R-:W2:Y:S04]  /*cb00*/  LDL R17, [R1+0x14] ;  /* 0x0000140001117983 */ /* 0x001ea80000100800 */
[----:B----4-:R0:W-:Y:S04]  /*cb10*/  STL [R1+0x159c], R16 ;  /* 0x00159c1001007387 */ /* 0x0101e80000100800 */
[----:B0-----:R-:W4:Y:S04]  /*cb20*/  LDL R16, [R1+0x10] ;  /* 0x0000100001107983 */ /* 0x001f280000100800 */
[----:B--2---:R0:W-:Y:S04]  /*cb30*/  STL [R1+0x15a0], R17 ;  /* 0x0015a01101007387 */ /* 0x0041e80000100800 */
[----:B0-----:R-:W2:Y:S04]  /*cb40*/  LDL R17, [R1+0xc] ;  /* 0x00000c0001117983 */ /* 0x001ea80000100800 */
[----:B----4-:R0:W-:Y:S04]  /*cb50*/  STL [R1+0x15a4], R16 ;  /* 0x0015a41001007387 */ /* 0x0101e80000100800 */
[----:B0-----:R-:W4:Y:S04]  /*cb60*/  LDL R16, [R1+0x8] ;  /* 0x0000080001107983 */ /* 0x001f280000100800 */
[----:B--2---:R0:W-:Y:S04]  /*cb70*/  STL [R1+0x15a8], R17 ;  /* 0x0015a81101007387 */ /* 0x0041e80000100800 */
[----:B0-----:R-:W2:Y:S04]  /*cb80*/  LDL R17, [R1+0x4] ;  /* 0x0000040001117983 */ /* 0x001ea80000100800 */
[----:B----4-:R0:W-:Y:S04]  /*cb90*/  STL [R1+0x15ac], R16 ;  /* 0x0015ac1001007387 */ /* 0x0101e80000100800 */
[----:B0-----:R-:W4:Y:S01]  /*cba0*/  LDL R16, [R1] ;  /* 0x0000000001107983 */ /* 0x001f220000100800 */
[----:B------:R-:W-:-:S03]  /*cbb0*/  IMAD.WIDE R2, R18, 0x2, R4 ;  /* 0x0000000212027825 */ /* 0x000fc600078e0204 */
[----:B--2---:R-:W-:Y:S04]  /*cbc0*/  STL [R1+0x15b0], R17 ;  /* 0x0015b01101007387 */ /* 0x004fe80000100800 */
[----:B----4-:R0:W-:Y:S04]  /*cbd0*/  STL [R1+0x15b4], R16 ;  /* 0x0015b41001007387 */ /* 0x0101e80000100800 */
[----:B------:R-:W2:Y:S04]  /*cbe0*/  LDL R15, [R1+0x24] ;  /* 0x00002400010f7983 */ /* 0x000ea80000100800 */
[----:B------:R-:W4:Y:S01]  /*cbf0*/  LDL R10, [R1+0x28] ;  /* 0x00002800010a7983 */ /* 0x000f220000100800 */
[----:B0-----:R-:W-:-:S03]  /*cc00*/  IMAD.WIDE R16, R19, 0x2, R4 ;  /* 0x0000000213107825 */ /* 0x001fc600078e0204 */
[----:B------:R-:W2:Y:S04]  /*cc10*/  LDL R11, [R1+0x2c] ;  /* 0x00002c00010b7983 */ /* 0x000ea80000100800 */
[----:B------:R-:W2:Y:S04]  /*cc20*/  LDL R12, [R1+0x30] ;  /* 0x00003000010c7983 */ /* 0x000ea80000100800 */
[----:B------:R-:W2:Y:S04]  /*cc30*/  LDL R13, [R1+0x34] ;  /* 0x00003400010d7983 */ /* 0x000ea80000100800 */
[----:B------:R-:W2:Y:S04]  /*cc40*/  LDL R8, [R1+0x3c] ;  /* 0x00003c0001087983 */ /* 0x000ea80000100800 */
[----:B------:R-:W2:Y:S04]  /*cc50*/  LDL R9, [R1+0x40] ;  /* 0x0000400001097983 */ /* 0x000ea80000100800 */
[----:B------:R0:W-:Y:S04]  /*cc60*/  STL.64 [R1+0xfa0], R2 ;  /* 0x000fa00201007387 */ /* 0x0001e80000100a00 */
[----:B0-----:R-:W2:Y:S04]  /*cc70*/  LDL R2, [R1+0x44] ;  /* 0x0000440001027983 */ /* 0x001ea80000100800 */
[----:B------:R-:W2:Y:S04]  /*cc80*/  LDL.LU R3, [R1+0x6c] ;  /* 0x00006c0001037983 */ /* 0x000ea80000300800 */
[----:B------:R-:W2:Y:S04]  /*cc90*/  LDL.64 R6, [R1+0x440] ;  /* 0x0004400001067983 */ /* 0x000ea80000100a00 */
[----:B------:R0:W-:Y:S02]  /*cca0*/  STL.64 [R1+0xf80], R16 ;  /* 0x000f801001007387 */ /* 0x0001e40000100a00 */
[----:B0-----:R-:W-:-:S05]  /*ccb0*/  IMAD.WIDE R16, R20, 0x2, R4 ;  /* 0x0000000214107825 */ /* 0x001fca00078e0204 */
        /* <DEDUP_REMOVED lines=18> */
[----:B------:R0:W-:Y:S04]  /*cde0*/  STL.64 [R1+0xe28], R16 ;  /* 0x000e281001007387 */ /* 0x0001e80000100a00 */
[----:B0-----:R-:W2:Y:S02]  /*cdf0*/  LDL.LU R16, [R1+0x15b4] ;  /* 0x0015b40001107983 */ /* 0x001ea40000300800 */
[----:B--2---:R-:W-:-:S05]  /*ce00*/  IMAD.WIDE R16, R16, 0x2, R4 ;  /* 0x0000000210107825 */ /* 0x004fca00078e0204 */
        /* <DEDUP_REMOVED lines=21> */
[----:B------:R3:W-:Y:S02]  /*cf60*/  STL.64 [R1+0xd28], R16 ;  /* 0x000d281001007387 */ /* 0x0007e40000100a00 */
[----:B---3--:R-:W-:-:S04]  /*cf70*/  IMAD.WIDE R16, R14, 0x2, R4 ;  /* 0x000000020e107825 */ /* 0x008fc800078e0204 */
[--C-:B------:R-:W-:Y:S01]  /*cf80*/  IMAD.WIDE R14, R15, 0x2, R4.reuse ;  /* 0x000000020f0e7825 */ /* 0x100fe200078e0204 */
[----:B------:R0:W-:Y:S04]  /*cf90*/  STL.64 [R1+0xd08], R16 ;  /* 0x000d081001007387 */ /* 0x0001e80000100a00 */
[----:B0-----:R-:W2:Y:S04]  /*cfa0*/  LDL.LU.64 R16, [R1+0x1590] ;  /* 0x0015900001107983 */ /* 0x001ea80000300a00 */
[----:B------:R4:W-:Y:S02]  /*cfb0*/  STL.64 [R1+0xce8], R14 ;  /* 0x000ce80e01007387 */ /* 0x0009e40000100a00 */
[----:B----4-:R-:W-:-:S04]  /*cfc0*/  IMAD.WIDE R14, R10, 0x2, R4 ;  /* 0x000000020a0e7825 */ /* 0x010fc800078e0204 */
[--C-:B------:R-:W-:Y:S01]  /*cfd0*/  IMAD.WIDE R10, R11, 0x2, R4.reuse ;  /* 0x000000020b0a7825 */ /* 0x100fe200078e0204 */
[----:B------:R0:W-:Y:S04]  /*cfe0*/  STL.64 [R1+0xcc8], R14 ;  /* 0x000cc80e01007387 */ /* 0x0001e80000100a00 */
[----:B0-----:R-:W3:Y:S04]  /*cff0*/  LDL.LU.64 R14, [R1+0x1588] ;  /* 0x00158800010e7983 */ /* 0x001ee80000300a00 */
[----:B------:R0:W-:Y:S02]  /*d000*/  STL.64 [R1+0xc90], R10 ;  /* 0x000c900a01007387 */ /* 0x0001e40000100a00 */
[----:B0-----:R-:W-:-:S05]  /*d010*/  IMAD.WIDE R10, R12, 0x2, R4 ;  /* 0x000000020c0a7825 */ /* 0x001fca00078e0204 */
[----:B------:R0:W-:Y:S04]  /*d020*/  STL.64 [R1+0xc70], R10 ;  /* 0x000c700a01007387 */ /* 0x0001e80000100a00 */
[----:B0-----:R-:W4:Y:S01]  /*d030*/  LDL.LU.64 R10, [R1+0x1580] ;  /* 0x00158000010a7983 */ /* 0x001f220000300a00 */
[----:B------:R-:W-:-:S05]  /*d040*/  IMAD.WIDE R12, R13, 0x2, R4 ;  /* 0x000000020d0c7825 */ /* 0x000fca00078e0204 */
[----:B------:R4:W-:Y:S02]  /*d050*/  STL.64 [R1+0xc50], R12 ;  /* 0x000c500c01007387 */ /* 0x0009e40000100a00 */
[----:B----4-:R-:W-:-:S05]  /*d060*/  IMAD.WIDE R12, R11, 0x2, R4 ;  /* 0x000000020b0c7825 */ /* 0x010fca00078e0204 */
[----:B------:R0:W-:Y:S02]  /*d070*/  STL.64 [R1+0xc30], R12 ;  /* 0x000c300c01007387 */ /* 0x0001e40000100a00 */
[----:B0-----:R-:W-:-:S04]  /*d080*/  IMAD.WIDE R12, R8, 0x2, R4 ;  /* 0x00000002080c7825 */ /* 0x001fc800078e0204 */
[--C-:B------:R-:W-:Y:S01]  /*d090*/  IMAD.WIDE R8, R9, 0x2, R4.reuse ;  /* 0x0000000209087825 */ /* 0x100fe200078e0204 */
[----:B------:R0:W-:Y:S04]  /*d0a0*/  STL.64 [R1+0xc10], R12 ;  /* 0x000c100c01007387 */ /* 0x0001e80000100a00 */
[----:B0-----:R-:W4:Y:S04]  /*d0b0*/  LDL.LU.64 R12, [R1+0x1578] ;  /* 0x00157800010c7983 */ /* 0x001f280000300a00 */
[----:B------:R0:W-:Y:S02]  /*d0c0*/  STL.64 [R1+0xbf0], R8 ;  /* 0x000bf00801007387 */ /* 0x0001e40000100a00 */
[----:B0-----:R-:W-:-:S04]  /*d0d0*/  IMAD.WIDE R8, R2, 0x2, R4 ;  /* 0x0000000202087825 */ /* 0x001fc800078e0204 */
[----:B------:R-:W-:Y:S01]  /*d0e0*/  IMAD.WIDE R4, R0, 0x2, R4 ;  /* 0x0000000200047825 */ /* 0x000fe200078e0204 */
[----:B------:R0:W-:Y:S03]  /*d0f0*/  STL.64 [R1+0xbd0], R8 ;  /* 0x000bd00801007387 */ /* 0x0001e60000100a00 */
[--C-:B------:R-:W-:Y:S01]  /*d100*/  IMAD.WIDE R2, R3, 0x2, R6.reuse ;  /* 0x0000000203027825 */ /* 0x100fe200078e0206 */
[----:B0-----:R-:W2:Y:S04]  /*d110*/  LDL.LU.64 R8, [R1+0x1570] ;  /* 0x0015700001087983 */ /* 0x001ea80000300a00 */
[----:B------:R0:W-:Y:S04]  /*d120*/  STL.64 [R1+0xbb0], R4 ;  /* 0x000bb00401007387 */ /* 0x0001e80000100a00 */
[----:B0-----:R-:W2:Y:S04]  /*d130*/  LDL.LU.64 R4, [R1+0x1568] ;  /* 0x0015680001047983 */ /* 0x001ea80000300a00 */
[----:B------:R0:W-:Y:S04]  /*d140*/  STL.64 [R1+0x11a8], R2 ;  /* 0x0011a80201007387 */ /* 0x0001e80000100a00 */
[----:B0-----:R-:W2:Y:S02]  /*d150*/  LDL.LU.64 R2, [R1+0x1560] ;  /* 0x0015600001027983 */ /* 0x001ea40000300a00 */
[----:B--2---:R-:W-:-:S02]  /*d160*/  IMAD.WIDE R6, R3, 0x2, R6 ;  /* 0x0000000203067825 */ /* 0x004fc400078e0206 */
[----:B------:R0:W-:Y:S04]  /*d170*/  STL [R1+0x1534], R2 ;  /* 0x0015340201007387 */ /* 0x0001e80000100800 */
[----:B0-----:R-:W2:Y:S04]  /*d180*/  LDL.64 R2, [R1+0x440] ;  /* 0x0004400001027983 */ /* 0x001ea80000100a00 */
[----:B------:R2:W-:Y:S02]  /*d190*/  STL.64 [R1+0x1170], R6 ;  /* 0x0011700601007387 */ /* 0x0005e40000100a00 */
[----:B--2---:R-:W-:-:S05]  /*d1a0*/  IMAD.WIDE R6, R4, 0x2, R2 ;  /* 0x0000000204067825 */ /* 0x004fca00078e0202 */
[----:B------:R0:W-:Y:S04]  /*d1b0*/  STL.64 [R1+0x1150], R6 ;  /* 0x0011500601007387 */ /* 0x0001e80000100a00 */
[----:B0-----:R-:W2:Y:S01]  /*d1c0*/  LDL.LU.64 R6, [R1+0x1558] ;  /* 0x0015580001067983 */ /* 0x001ea20000300a00 */
[----:B------:R-:W-:-:S05]  /*d1d0*/  IMAD.WIDE R4, R5, 0x2, R2 ;  /* 0x0000000205047825 */ /* 0x000fca00078e0202 */
[----:B------:R2:W-:Y:S02]  /*d1e0*/  STL.64 [R1+0x1130], R4 ;  /* 0x0011300401007387 */ /* 0x0005e40000100a00 */
[----:B--2---:R-:W-:-:S05]  /*d1f0*/  IMAD.WIDE R4, R6, 0x2, R2 ;  /* 0x0000000206047825 */ /* 0x004fca00078e0202 */
[----:B------:R0:W-:Y:S02]  /*d200*/  STL.64 [R1+0x1110], R4 ;  /* 0x0011100401007387 */ /* 0x0001e40000100a00 */
[----:B0-----:R-:W-:-:S04]  /*d210*/  IMAD.WIDE R4, R7, 0x2, R2 ;  /* 0x0000000207047825 */ /* 0x001fc800078e0202 */
[--C-:B------:R-:W-:Y:S01]  /*d220*/  IMAD.WIDE R6, R8, 0x2, R2.reuse ;  /* 0x0000000208067825 */ /* 0x100fe200078e0202 */
[----:B------:R0:W-:Y:S04]  /*d230*/  STL.64 [R1+0x10f0], R4 ;  /* 0x0010f00401007387 */ /* 0x0001e80000100a00 */
[----:B------:R4:W-:Y:S01]  /*d240*/  STL.64 [R1+0x10d0], R6 ;  /* 0x0010d00601007387 */ /* 0x0009e20000100a00 */
[----:B0-----:R-:W-:-:S04]  /*d250*/  IMAD.WIDE R4, R9, 0x2, R2 ;  /* 0x0000000209047825 */ /* 0x001fc800078e0202 */
[--C-:B------:R-:W-:Y:S01]  /*d260*/  IMAD.WIDE R8, R10, 0x2, R2.reuse ;  /* 0x000000020a087825 */ /* 0x100fe200078e0202 */
[----:B------:R0:W-:Y:S03]  /*d270*/  STL.64 [R1+0x10b0], R4 ;  /* 0x0010b00401007387 */ /* 0x0001e60000100a00 */
[--C-:B----4-:R-:W-:Y:S01]  /*d280*/  IMAD.WIDE R6, R12, 0x2, R2.reuse ;  /* 0x000000020c067825 */ /* 0x110fe200078e0202 */
[----:B------:R3:W-:Y:S04]  /*d290*/  STL.64 [R1+0x1090], R8 ;  /* 0x0010900801007387 */ /* 0x0007e80000100a00 */
[----:B------:R1:W-:Y:S01]  /*d2a0*/  STL.64 [R1+0x1070], R6 ;  /* 0x0010700601007387 */ /* 0x0003e20000100a00 */
[----:B0-----:R-:W-:-:S04]  /*d2b0*/  IMAD.WIDE R4, R13, 0x2, R2 ;  /* 0x000000020d047825 */ /* 0x001fc800078e0202 */
[--C-:B---3--:R-:W-:Y:S01]  /*d2c0*/  IMAD.WIDE R8, R14, 0x2, R2.reuse ;  /* 0x000000020e087825 */ /* 0x108fe200078e0202 */
[----:B------:R0:W-:Y:S03]  /*d2d0*/  STL.64 [R1+0x1050], R4 ;  /* 0x0010500401007387 */ /* 0x0001e60000100a00 */
[--C-:B-1----:R-:W-:Y:S01]  /*d2e0*/  IMAD.WIDE R6, R15, 0x2, R2.reuse ;  /* 0x000000020f067825 */ /* 0x102fe200078e0202 */
[----:B------:R-:W-:Y:S04]  /*d2f0*/  STL.64 [R1+0x1030], R8 ;  /* 0x0010300801007387 */ /* 0x000fe80000100a00 */
[----:B------:R-:W-:Y:S01]  /*d300*/  STL.64 [R1+0x1010], R6 ;  /* 0x0010100601007387 */ /* 0x000fe20000100a00 */
[----:B0-----:R-:W-:-:S05]  /*d310*/  IMAD.WIDE R4, R16, 0x2, R2 ;  /* 0x0000000210047825 */ /* 0x001fca00078e0202 */
[----:B------:R0:W-:Y:S04]  /*d320*/  STL.64 [R1+0xff0], R4 ;  /* 0x000ff00401007387 */ /* 0x0001e80000100a00 */
[----:B0-----:R-:W2:Y:S01]  /*d330*/  LDL.64 R4, [R1+0x428] ;  /* 0x0004280001047983 */ /* 0x001ea20000100a00 */
[----:B------:R-:W-:-:S04]  /*d340*/  IMAD.WIDE R8, R17, 0x2, R2 ;  /* 0x0000000211087825 */ /* 0x000fc800078e0202 */
[--C-:B------:R-:W-:Y:S01]  /*d350*/  IMAD.WIDE R6, R18, 0x2, R2.reuse ;  /* 0x0000000212067825 */ /* 0x100fe200078e0202 */
[----:B------:R-:W-:Y:S04]  /*d360*/  STL.64 [R1+0xfb8], R8 ;  /* 0x000fb80801007387 */ /* 0x000fe80000100a00 */
[----:B--2---:R0:W-:Y:S04]  /*d370*/  STL.64 [R1+0x1548], R4 ;  /* 0x0015480401007387 */ /* 0x0041e80000100a00 */
[----:B------:R1:W-:Y:S04]  /*d380*/  STL.64 [R1+0xf98], R6 ;  /* 0x000f980601007387 */ /* 0x0003e80000100a00 */
[----:B0-----:R-:W2:Y:S01]  /*d390*/  LDL.LU R5, [R1] ;  /* 0x0000000001057983 */ /* 0x001ea20000300800 */
[----:B-1----:R-:W-:-:S04]  /*d3a0*/  IMAD.WIDE R6, R19, 0x2, R2 ;  /* 0x0000000213067825 */ /* 0x002fc800078e0202 */
[--C-:B------:R-:W-:Y:S01]  /*d3b0*/  IMAD.WIDE R16, R22, 0x2, R2.reuse ;  /* 0x0000000216107825 */ /* 0x100fe200078e0202 */
[----:B--2---:R0:W-:Y:S04]  /*d3c0*/  STL [R1+0x1550], R5 ;  /* 0x0015500501007387 */ /* 0x0041e80000100800 */
[----:B------:R1:W-:Y:S04]  /*d3d0*/  STL.64 [R1+0xf78], R6 ;  /* 0x000f780601007387 */ /* 0x0003e80000100a00 */
[----:B------:R-:W2:Y:S01]  /*d3e0*/  LDL.LU R15, [R1+0x8] ;  /* 0x00000800010f7983 */ /* 0x000ea20000300800 */
[----:B0-----:R-:W-:-:S03]  /*d3f0*/  IMAD.WIDE R4, R21, 0x2, R2 ;  /* 0x0000000215047825 */ /* 0x001fc600078e0202 */
[----:B------:R-:W3:Y:S01]  /*d400*/  LDL.LU R14, [R1+0x14] ;  /* 0x00001400010e7983 */ /* 0x000ee20000300800 */
[----:B-1----:R-:W-:-:S05]  /*d410*/  IMAD.WIDE R6, R20, 0x2, R2 ;  /* 0x0000000214067825 */ /* 0x002fca00078e0202 */
[----:B------:R-:W-:Y:S04]  /*d420*/  STL.64 [R1+0xf58], R6 ;  /* 0x000f580601007387 */ /* 0x000fe80000100a00 */
[----:B------:R-:W4:Y:S04]  /*d430*/  LDL.LU R13, [R1+0x20] ;  /* 0x00002000010d7983 */ /* 0x000f280000300800 */
[----:B------:R-:W2:Y:S04]  /*d440*/  LDL.LU R12, [R1+0x2c] ;  /* 0x00002c00010c7983 */ /* 0x000ea80000300800 */
[----:B------:R0:W-:Y:S04]  /*d450*/  STL.64 [R1+0xf38], R4 ;  /* 0x000f380401007387 */ /* 0x0001e80000100a00 */
[----:B------:R-:W2:Y:S04]  /*d460*/  LDL.LU R21, [R1+0x30] ;  /* 0x0000300001157983 */ /* 0x000ea80000300800 */
[----:B------:R-:W2:Y:S04]  /*d470*/  LDL.LU R10, [R1+0x34] ;  /* 0x00003400010a7983 */ /* 0x000ea80000300800 */
[----:B------:R-:W2:Y:S01]  /*d480*/  LDL.64 R8, [R1+0x438] ;  /* 0x0004380001087983 */ /* 0x000ea20000100a00 */
[----:B0-----:R-:W-:-:S03]  /*d490*/  IMAD.WIDE R4, R23, 0x2, R2 ;  /* 0x0000000217047825 */ /* 0x001fc600078e0202 */
[----:B------:R-:W2:Y:S04]  /*d4a0*/  LDL.64 R6, [R1+0x430] ;  /* 0x0004300001067983 */ /* 0x000ea80000100a00 */
[----:B------:R-:W2:Y:S04]  /*d4b0*/  LDL.LU R22, [R1+0x28] ;  /* 0x0000280001167983 */ /* 0x000ea80000300800 */
[----:B------:R0:W-:Y:S04]  /*d4c0*/  STL.64 [R1+0xf18], R16 ;  /* 0x000f181001007387 */ /* 0x0001e80000100a00 */
[----:B------:R-:W2:Y:S04]  /*d4d0*/  LDL.LU R23, [R1+0x24] ;  /* 0x0000240001177983 */ /* 0x000ea80000300800 */
[----:B------:R-:W2:Y:S04]  /*d4e0*/  LDL.LU R20, [R1+0x3c] ;  /* 0x00003c0001147983 */ /* 0x000ea80000300800 */
[----:B------:R1:W-:Y:S01]  /*d4f0*/  STL.64 [R1+0xef8], R4 ;  /* 0x000ef80401007387 */ /* 0x0003e20000100a00 */
[----:B0-----:R-:W-:-:S03]  /*d500*/  IMAD.WIDE R16, R25, 0x2, R2 ;  /* 0x0000000219107825 */ /* 0x001fc600078e0202 */
[----:B------:R-:W2:Y:S04]  /*d510*/  LDL.LU R19, [R1+0x40] ;  /* 0x0000400001137983 */ /* 0x000ea80000300800 */
[----:B------:R-:W2:Y:S01]  /*d520*/  LDL.LU R18, [R1+0x44] ;  /* 0x0000440001127983 */ /* 0x000ea20000300800 */
[----:B-1----:R-:W-:-:S03]  /*d530*/  IMAD.WIDE R4, R24, 0x2, R2 ;  /* 0x0000000218047825 */ /* 0x002fc600078e0202 */
[----:B------:R-:W2:Y:S04]  /*d540*/  LDL.LU R24, [R1+0x1c] ;  /* 0x00001c0001187983 */ /* 0x000ea80000300800 */
[----:B------:R0:W-:Y:S04]  /*d550*/  STL.64 [R1+0xed8], R4 ;  /* 0x000ed80401007387 */ /* 0x0001e80000100a00 */
[----:B------:R-:W2:Y:S04]  /*d560*/  LDL.LU R25, [R1+0x18] ;  /* 0x0000180001197983 */ /* 0x000ea80000300800 */
[----:B------:R1:W-:Y:S01]  /*d570*/  STL.64 [R1+0xeb8], R16 ;  /* 0x000eb81001007387 */ /* 0x0003e20000100a00 */
[----:B0-----:R-:W-:-:S03]  /*d580*/  IMAD.WIDE R4, R26, 0x2, R2 ;  /* 0x000000021a047825 */ /* 0x001fc600078e0202 */
[----:B------:R-:W2:Y:S04]  /*d590*/  LDL.LU R26, [R1+0x10] ;  /* 0x00001000011a7983 */ /* 0x000ea80000300800 */
[----:B-1----:R-:W2:Y:S04]  /*d5a0*/  LDL.LU R17, [R1+0x50] ;  /* 0x0000500001117983 */ /* 0x002ea80000300800 */
[----:B------:R0:W-:Y:S02]  /*d5b0*/  STL.64 [R1+0xe98], R4 ;  /* 0x000e980401007387 */ /* 0x0001e40000100a00 */
[----:B0-----:R-:W-:-:S02]  /*d5c0*/  IMAD.WIDE R4, R27, 0x2, R2 ;  /* 0x000000021b047825 */ /* 0x001fc400078e0202 */
[----:B------:R-:W2:Y:S04]  /*d5d0*/  LDL.LU R27, [R1+0xc] ;  /* 0x00000c00011b7983 */ /* 0x000ea80000300800 */
[----:B------:R0:W-:Y:S02]  /*d5e0*/  STL.64 [R1+0xe78], R4 ;  /* 0x000e780401007387 */ /* 0x0001e40000100a00 */
[--C-:B0-----:R-:W-:Y:S02]  /*d5f0*/  IMAD.WIDE R4, R28, 0x2, R2.reuse ;  /* 0x000000021c047825 */ /* 0x101fe400078e0202 */
[----:B------:R-:W2:Y:S04]  /*d600*/  LDL.LU R28, [R1+0x4] ;  /* 0x00000400011c7983 */ /* 0x000ea80000300800 */
[----:B------:R0:W-:Y:S02]  /*d610*/  STL.64 [R1+0xe40], R4 ;  /* 0x000e400401007387 */ /* 0x0001e40000100a00 */
[----:B0-----:R-:W-:-:S05]  /*d620*/  IMAD.WIDE R4, R29, 0x2, R2 ;  /* 0x000000021d047825 */ /* 0x001fca00078e0202 */
[----:B------:R0:W-:Y:S04]  /*d630*/  STL.64 [R1+0xe20], R4 ;  /* 0x000e200401007387 */ /* 0x0001e80000100a00 */
[----:B0-----:R-:W3:Y:S04]  /*d640*/  LDL.LU R5, [R1+0x1550] ;  /* 0x0015500001057983 */ /* 0x001ee80000300800 */
[----:B------:R-:W4:Y:S01]  /*d650*/  LDL.LU R16, [R1+0x54] ;  /* 0x0000540001107983 */ /* 0x000f220000300800 */
[----:B--2---:R-:W-:-:S04]  /*d660*/  IMAD.WIDE R28, R28, 0x2, R2 ;  /* 0x000000021c1c7825 */ /* 0x004fc800078e0202 */
[----:B---3--:R-:W-:-:S05]  /*d670*/  IMAD.WIDE R4, R5, 0x2, R2 ;  /* 0x0000000205047825 */ /* 0x008fca00078e0202 */
[----:B------:R0:W-:Y:S04]  /*d680*/  STL.64 [R1+0xe00], R4 ;  /* 0x000e000401007387 */ /* 0x0001e80000100a00 */
[----:B0-----:R-:W2:Y:S04]  /*d690*/  LDL.LU.64 R4, [R1+0x1548] ;  /* 0x0015480001047983 */ /* 0x001ea80000300a00 */
[----:B------:R0:W-:Y:S02]  /*d6a0*/  STL.64 [R1+0xde0], R28 ;  /* 0x000de01c01007387 */ /* 0x0001e40000100a00 */
[----:B0-----:R-:W-:-:S02]  /*d6b0*/  IMAD.WIDE R28, R15, 0x2, R2 ;  /* 0x000000020f1c7825 */ /* 0x001fc400078e0202 */
[----:B------:R-:W3:Y:S04]  /*d6c0*/  LDL.LU R15, [R1+0x58] ;  /* 0x00005800010f7983 */ /* 0x000ee80000300800 */
[----:B------:R0:W-:Y:S02]  /*d6d0*/  STL.64 [R1+0xdc0], R28 ;  /* 0x000dc01c01007387 */ /* 0x0001e40000100a00 */
[----:B0-----:R-:W-:-:S05]  /*d6e0*/  IMAD.WIDE R28, R27, 0x2, R2 ;  /* 0x000000021b1c7825 */ /* 0x001fca00078e0202 */
[----:B------:R0:W-:Y:S02]  /*d6f0*/  STL.64 [R1+0xda0], R28 ;  /* 0x000da01c01007387 */ /* 0x0001e40000100a00 */
[----:B0-----:R-:W-:-:S04]  /*d700*/  IMAD.WIDE R28, R26, 0x2, R2 ;  /* 0x000000021a1c7825 */ /* 0x001fc800078e0202 */
[--C-:B------:R-:W-:Y:S02]  /*d710*/  IMAD.WIDE R26, R14, 0x2, R2.reuse ;  /* 0x000000020e1a7825 */ /* 0x100fe400078e0202 */
[----:B------:R-:W2:Y:S04]  /*d720*/  LDL.LU R14, [R1+0x5c] ;  /* 0x00005c00010e7983 */ /* 0x000ea80000300800 */
[----:B------:R0:W-:Y:S04]  /*d730*/  STL.64 [R1+0xd80], R28 ;  /* 0x000d801c01007387 */ /* 0x0001e80000100a00 */
[----:B------:R1:W-:Y:S01]  /*d740*/  STL.64 [R1+0xd60], R26 ;  /* 0x000d601a01007387 */ /* 0x0003e20000100a00 */
[----:B0-----:R-:W-:-:S04]  /*d750*/  IMAD.WIDE R28, R25, 0x2, R2 ;  /* 0x00000002191c7825 */ /* 0x001fc800078e0202 */
[--C-:B-1----:R-:W-:Y:S01]  /*d760*/  IMAD.WIDE R26, R24, 0x2, R2.reuse ;  /* 0x00000002181a7825 */ /* 0x102fe200078e0202 */
[----:B------:R-:W-:Y:S03]  /*d770*/  STL.64 [R1+0xd40], R28 ;  /* 0x000d401c01007387 */ /* 0x000fe60000100a00 */
[--C-:B----4-:R-:W-:Y:S02]  /*d780*/  IMAD.WIDE R24, R13, 0x2, R2.reuse ;  /* 0x000000020d187825 */ /* 0x110fe400078e0202 */
[----:B------:R-:W4:Y:S04]  /*d790*/  LDL.LU R13, [R1+0x60] ;  /* 0x00006000010d7983 */ /* 0x000f280000300800 */
[----:B------:R0:W-:Y:S04]  /*d7a0*/  STL.64 [R1+0xd20], R26 ;  /* 0x000d201a01007387 */ /* 0x0001e80000100a00 */
[----:B------:R1:W-:Y:S01]  /*d7b0*/  STL.64 [R1+0xd00], R24 ;  /* 0x000d001801007387 */ /* 0x0003e20000100a00 */
[----:B0-----:R-:W-:-:S04]  /*d7c0*/  IMAD.WIDE R26, R23, 0x2, R2 ;  /* 0x00000002171a7825 */ /* 0x001fc800078e0202 */
[--C-:B-1----:R-:W-:Y:S01]  /*d7d0*/  IMAD.WIDE R24, R22, 0x2, R2.reuse ;  /* 0x0000000216187825 */ /* 0x102fe200078e0202 */
[----:B------:R0:W-:Y:S03]  /*d7e0*/  STL.64 [R1+0xce0], R26 ;  /* 0x000ce01a01007387 */ /* 0x0001e60000100a00 */
[--C-:B------:R-:W-:Y:S02]  /*d7f0*/  IMAD.WIDE R22, R12, 0x2, R2.reuse ;  /* 0x000000020c167825 */ /* 0x100fe400078e0202 */
[----:B------:R-:W2:Y:S04]  /*d800*/  LDL.LU R12, [R1+0x64] ;  /* 0x00006400010c7983 */ /* 0x000ea80000300800 */
[----:B------:R1:W-:Y:S01]  /*d810*/  STL.64 [R1+0xcc0], R24 ;  /* 0x000cc01801007387 */ /* 0x0003e20000100a00 */
[----:B0-----:R-:W-:-:S03]  /*d820*/  IMAD.WIDE R26, R21, 0x2, R2 ;  /* 0x00000002151a7825 */ /* 0x001fc600078e0202 */
[----:B------:R0:W-:Y:S04]  /*d830*/  STL.64 [R1+0xc88], R22 ;  /* 0x000c881601007387 */ /* 0x0001e80000100a00 */
[----:B------:R-:W-:Y:S01]  /*d840*/  STL.64 [R1+0xc68], R26 ;  /* 0x000c681a01007387 */ /* 0x000fe20000100a00 */
[----:B-1----:R-:W-:-:S03]  /*d850*/  IMAD.WIDE R24, R11, 0x2, R2 ;  /* 0x000000020b187825 */ /* 0x002fc600078e0202 */
[----:B------:R-:W2:Y:S01]  /*d860*/  LDL.LU R11, [R1+0x1540] ;  /* 0x00154000010b7983 */ /* 0x000ea20000300800 */
[----:B0-----:R-:W-:-:S05]  /*d870*/  IMAD.WIDE R22, R10, 0x2, R2 ;  /* 0x000000020a167825 */ /* 0x001fca00078e0202 */
[----:B------:R0:W-:Y:S04]  /*d880*/  STL.64 [R1+0xc48], R22 ;  /* 0x000c481601007387 */ /* 0x0001e80000100a00 */
[----:B------:R-:W3:Y:S04]  /*d890*/  LDL.LU R10, [R1+0x68] ;  /* 0x00006800010a7983 */ /* 0x000ee80000300800 */
[----:B------:R-:W-:Y:S01]  /*d8a0*/  STL.64 [R1+0xc28], R24 ;  /* 0x000c281801007387 */ /* 0x000fe20000100a00 */
[----:B0-----:R-:W-:-:S04]  /*d8b0*/  IMAD.WIDE R22, R20, 0x2, R2 ;  /* 0x0000000214167825 */ /* 0x001fc800078e0202 */
[--C-:B------:R-:W-:Y:S01]  /*d8c0*/  IMAD.WIDE R20, R19, 0x2, R2.reuse ;  /* 0x0000000213147825 */ /* 0x100fe200078e0202 */
[----:B------:R0:W-:Y:S03]  /*d8d0*/  STL.64 [R1+0xc08], R22 ;  /* 0x000c081601007387 */ /* 0x0001e60000100a00 */
[--C-:B------:R-:W-:Y:S01]  /*d8e0*/  IMAD.WIDE R18, R18, 0x2, R2.reuse ;  /* 0x0000000212127825 */ /* 0x100fe200078e0202 */
[----:B------:R-:W-:Y:S03]  /*d8f0*/  STL.64 [R1+0xbe8], R20 ;  /* 0x000be81401007387 */ /* 0x000fe60000100a00 */
[----:B0-----:R-:W-:Y:S02]  /*d900*/  IMAD.WIDE R22, R0, 0x2, R2 ;  /* 0x0000000200167825 */ /* 0x001fe400078e0202 */
[----:B------:R0:W5:Y:S04]  /*d910*/  LDL.LU R0, [R1+0x153c] ;  /* 0x00153c0001007983 */ /* 0x0001680000300800 */
[----:B------:R2:W-:Y:S04]  /*d920*/  STL.64 [R1+0xbc8], R18 ;  /* 0x000bc81201007387 */ /* 0x0005e80000100a00 */
[----:B------:R1:W-:Y:S01]  /*d930*/  STL.64 [R1+0xba8], R22 ;  /* 0x000ba81601007387 */ /* 0x0003e20000100a00 */
[----:B--2---:R-:W-:-:S04]  /*d940*/  IMAD.WIDE R18, R11, 0x2, R4 ;  /* 0x000000020b127825 */ /* 0x004fc800078e0204 */
[----:B------:R-:W-:Y:S02]  /*d950*/  IMAD.WIDE R20, R11, 0x2, R2 ;  /* 0x000000020b147825 */ /* 0x000fe400078e0202 */
[----:B------:R-:W2:Y:S04]  /*d960*/  LDL.LU R11, [R1+0x1538] ;  /* 0x00153800010b7983 */ /* 0x000ea80000300800 */
[----:B------:R0:W-:Y:S01]  /*d970*/  STL.64 [R1+0xb90], R18 ;  /* 0x000b901201007387 */ /* 0x0001e20000100a00 */
[----:B-1----:R-:W-:-:S03]  /*d980*/  IMAD.WIDE R22, R17, 0x2, R6 ;  /* 0x0000000211167825 */ /* 0x002fc600078e0206 */
        /* <DEDUP_REMOVED lines=9> */
[C---:B---3--:R-:W-:Y:S01]  /*da20*/  IMAD.WIDE R20, R16.reuse, 0x2, R6 ;  /* 0x0000000210147825 */ /* 0x048fe200078e0206 */
[----:B------:R-:W-:Y:S04]  /*da30*/  STL.64 [R1+0xb60], R22 ;  /* 0x000b601601007387 */ /* 0x000fe80000100a00 */
[----:B------:R1:W-:Y:S01]  /*da40*/  STL.64 [R1+0xb58], R20 ;  /* 0x000b581401007387 */ /* 0x0003e20000100a00 */
[----:B0-----:R-:W-:-:S04]  /*da50*/  IMAD.WIDE R18, R16, 0x2, R4 ;  /* 0x0000000210127825 */ /* 0x001fc800078e0204 */
[----:B------:R-:W-:Y:S01]  /*da60*/  IMAD.WIDE R16, R16, 0x2, R2 ;  /* 0x0000000210107825 */ /* 0x000fe200078e0202 */
[----:B------:R0:W-:Y:S03]  /*da70*/  STL.64 [R1+0xb50], R18 ;  /* 0x000b501201007387 */ /* 0x0001e60000100a00 */
[C---:B-1----:R-:W-:Y:S01]  /*da80*/  IMAD.WIDE R20, R15.reuse, 0x2, R8 ;  /* 0x000000020f147825 */ /* 0x042fe200078e0208 */
[----:B------:R1:W-:Y:S04]  /*da90*/  STL.64 [R1+0xb48], R16 ;  /* 0x000b481001007387 */ /* 0x0003e80000100a00 */
[----:B------:R3:W-:Y:S01]  /*daa0*/  STL.64 [R1+0xb40], R20 ;  /* 0x000b401401007387 */ /* 0x0007e20000100a00 */
[----:B0-----:R-:W-:-:S04]  /*dab0*/  IMAD.WIDE R18, R15, 0x2, R6 ;  /* 0x000000020f127825 */ /* 0x001fc800078e0206 */
[C---:B-1----:R-:W-:Y:S01]  /*dac0*/  IMAD.WIDE R16, R15.reuse, 0x2, R4 ;  /* 0x000000020f107825 */ /* 0x042fe200078e0204 */
[----:B------:R0:W-:Y:S03]  /*dad0*/  STL.64 [R1+0xb30], R18 ;  /* 0x000b301201007387 */ /* 0x0001e60000100a00 */
[----:B---3--:R-:W-:Y:S01]  /*dae0*/  IMAD.WIDE R20, R15, 0x2, R2 ;  /* 0x000000020f147825 */ /* 0x008fe200078e0202 */
[----:B------:R1:W-:Y:S04]  /*daf0*/  STL.64 [R1+0xb20], R16 ;  /* 0x000b201001007387 */ /* 0x0003e80000100a00 */
[----:B------:R3:W-:Y:S01]  /*db00*/  STL.64 [R1+0xb10], R20 ;  /* 0x000b101401007387 */ /* 0x0007e20000100a00 */
[----:B0-----:R-:W-:-:S04]  /*db10*/  IMAD.WIDE R18, R14, 0x2, R8 ;  /* 0x000000020e127825 */ /* 0x001fc800078e0208 */
[C---:B-1----:R-:W-:Y:S01]  /*db20*/  IMAD.WIDE R16, R14.reuse, 0x2, R6 ;  /* 0x000000020e107825 */ /* 0x042fe200078e0206 */
[----:B------:R0:W-:Y:S03]  /*db30*/  STL.64 [R1+0xb08], R18 ;  /* 0x000b081201007387 */ /* 0x0001e60000100a00 */
[C---:B---3--:R-:W-:Y:S01]  /*db40*/  IMAD.WIDE R20, R14.reuse, 0x2, R4 ;  /* 0x000000020e147825 */ /* 0x048fe200078e0204 */
[----:B------:R4:W-:Y:S04]  /*db50*/  STL.64 [R1+0xb00], R16 ;  /* 0x000b001001007387 */ /* 0x0009e80000100a00 */
[----:B------:R-:W-:Y:S01]  /*db60*/  STL.64 [R1+0xaf8], R20 ;  /* 0x000af81401007387 */ /* 0x000fe20000100a00 */
[----:B0-----:R-:W-:-:S04]  /*db70*/  IMAD.WIDE R18, R14, 0x2, R2 ;  /* 0x000000020e127825 */ /* 0x001fc800078e0202 */
[C---:B----4-:R-:W-:Y:S01]  /*db80*/  IMAD.WIDE R16, R13.reuse, 0x2, R8 ;  /* 0x000000020d107825 */ /* 0x050fe200078e0208 */
[----:B------:R0:W-:Y:S03]  /*db90*/  STL.64 [R1+0xaf0], R18 ;  /* 0x000af01201007387 */ /* 0x0001e60000100a00 */
[C---:B------:R-:W-:Y:S01]  /*dba0*/  IMAD.WIDE R14, R13.reuse, 0x2, R6 ;  /* 0x000000020d0e7825 */ /* 0x040fe200078e0206 */
[----:B------:R1:W-:Y:S04]  /*dbb0*/  STL.64 [R1+0xae8], R16 ;  /* 0x000ae81001007387 */ /* 0x0003e80000100a00 */
[----:B------:R3:W-:Y:S01]  /*dbc0*/  STL.64 [R1+0xae0], R14 ;  /* 0x000ae00e01007387 */ /* 0x0007e20000100a00 */
[----:B0-----:R-:W-:-:S04]  /*dbd0*/  IMAD.WIDE R18, R13, 0x2, R4 ;  /* 0x000000020d127825 */ /* 0x001fc800078e0204 */
[----:B-1----:R-:W-:Y:S01]  /*dbe0*/  IMAD.WIDE R16, R13, 0x2, R2 ;  /* 0x000000020d107825 */ /* 0x002fe200078e0202 */
[----:B------:R0:W-:Y:S03]  /*dbf0*/  STL.64 [R1+0xad8], R18 ;  /* 0x000ad81201007387 */ /* 0x0001e60000100a00 */
[C---:B---3--:R-:W-:Y:S01]  /*dc00*/  IMAD.WIDE R14, R12.reuse, 0x2, R8 ;  /* 0x000000020c0e7825 */ /* 0x048fe200078e0208 */
[----:B------:R1:W-:Y:S04]  /*dc10*/  STL.64 [R1+0xad0], R16 ;  /* 0x000ad01001007387 */ /* 0x0003e80000100a00 */
[----:B------:R3:W-:Y:S01]  /*dc20*/  STL.64 [R1+0xac8], R14 ;  /* 0x000ac80e01007387 */ /* 0x0007e20000100a00 */
[----:B0-----:R-:W-:-:S04]  /*dc30*/  IMAD.WIDE R18, R12, 0x2, R6 ;  /* 0x000000020c127825 */ /* 0x001fc800078e0206 */
[C---:B-1----:R-:W-:Y:S01]  /*dc40*/  IMAD.WIDE R16, R12.reuse, 0x2, R4 ;  /* 0x000000020c107825 */ /* 0x042fe200078e0204 */
[----:B------:R-:W-:Y:S03]  /*dc50*/  STL.64 [R1+0xac0], R18 ;  /* 0x000ac01201007387 */ /* 0x000fe60000100a00 */
[----:B---3--:R-:W-:Y:S01]  /*dc60*/  IMAD.WIDE R14, R12, 0x2, R2 ;  /* 0x000000020c0e7825 */ /* 0x008fe200078e0202 */
[----:B------:R0:W-:Y:S03]  /*dc70*/  STL.64 [R1+0xab8], R16 ;  /* 0x000ab81001007387 */ /* 0x0001e60000100a00 */
[C---:B------:R-:W-:Y:S01]  /*dc80*/  IMAD.WIDE R12, R10.reuse, 0x2, R8 ;  /* 0x000000020a0c7825 */ /* 0x040fe200078e0208 */
[----:B------:R1:W-:Y:S04]  /*dc90*/  STL.64 [R1+0xab0], R14 ;  /* 0x000ab00e01007387 */ /* 0x0003e80000100a00 */
[----:B------:R3:W-:Y:S01]  /*dca0*/  STL.64 [R1+0xaa8], R12 ;  /* 0x000aa80c01007387 */ /* 0x0007e20000100a00 */
[----:B0-----:R-:W-:-:S04]  /*dcb0*/  IMAD.WIDE R16, R10, 0x2, R6 ;  /* 0x000000020a107825 */ /* 0x001fc800078e0206 */
[C---:B-1----:R-:W-:Y:S01]  /*dcc0*/  IMAD.WIDE R14, R10.reuse, 0x2, R4 ;  /* 0x000000020a0e7825 */ /* 0x042fe200078e0204 */
[----:B------:R-:W-:Y:S03]  /*dcd0*/  STL.64 [R1+0xaa0], R16 ;  /* 0x000aa01001007387 */ /* 0x000fe60000100a00 */
[----:B---3--:R-:W-:Y:S01]  /*dce0*/  IMAD.WIDE R12, R10, 0x2, R2 ;  /* 0x000000020a0c7825 */ /* 0x008fe200078e0202 */
[----:B------:R-:W-:Y:S04]  /*dcf0*/  STL.64 [R1+0xa98], R14 ;  /* 0x000a980e01007387 */ /* 0x000fe80000100a00 */
[----:B------:R-:W-:Y:S01]  /*dd00*/  STL.64 [R1+0xa90], R12 ;  /* 0x000a900c01007387 */ /* 0x000fe20000100a00 */
[----:B------:R-:W-:Y:S01]  /*dd10*/  UMOV UR4, URZ ;  /* 0x000000ff00047c82 */ /* 0x000fe20008000000 */
[----:B--2---:R-:W-:-:S04]  /*dd20*/  IMAD.WIDE R8, R11, 0x2, R8 ;  /* 0x000000020b087825 */ /* 0x004fc800078e0208 */
[C---:B------:R-:W-:Y:S01]  /*dd30*/  IMAD.WIDE R6, R11.reuse, 0x2, R6 ;  /* 0x000000020b067825 */ /* 0x040fe200078e0206 */
[----:B------:R0:W-:Y:S03]  /*dd40*/  STL.64 [R1+0xa88], R8 ;  /* 0x000a880801007387 */ /* 0x0001e60000100a00 */
[C---:B------:R-:W-:Y:S01]  /*dd50*/  IMAD.WIDE R4, R11.reuse, 0x2, R4 ;  /* 0x000000020b047825 */ /* 0x040fe200078e0204 */
[----:B------:R1:W-:Y:S03]  /*dd60*/  STL.64 [R1+0xa80], R6 ;  /* 0x000a800601007387 */ /* 0x0003e60000100a00 */
[----:B0-----:R-:W-:Y:S02]  /*dd70*/  IMAD.WIDE R8, R11, 0x2, R2 ;  /* 0x000000020b087825 */ /* 0x001fe400078e0202 */
[----:B------:R0:W5:Y:S01]  /*dd80*/  LDL.LU R2, [R1+0x1534] ;  /* 0x0015340001027983 */ /* 0x0001620000300800 */
[----:B-1----:R-:W-:-:S03]  /*dd90*/  MOV R6, 0x3f800000 ;  /* 0x3f80000000067802 */ /* 0x002fc60000000f00 */
[----:B------:R1:W-:Y:S01]  /*dda0*/  STL.64 [R1+0xa78], R4 ;  /* 0x000a780401007387 */ /* 0x0003e20000100a00 */
[----:B------:R-:W-:-:S03]  /*ddb0*/  IMAD.MOV.U32 R7, RZ, RZ, 0x3f800000 ;  /* 0x3f800000ff077424 */ /* 0x000fc600078e00ff */
[----:B------:R0:W-:Y:S01]  /*ddc0*/  STL.64 [R1+0xa70], R8 ;  /* 0x000a700801007387 */ /* 0x0001e20000100a00 */
[----:B-1----:R-:W-:Y:S01]  /*ddd0*/  MOV R4, 0x3f800000 ;  /* 0x3f80000000047802 */ /* 0x002fe20000000f00 */
[----:B------:R-:W-:-:S05]  /*dde0*/  IMAD.MOV.U32 R5, RZ, RZ, 0x3f800000 ;  /* 0x3f800000ff057424 */ /* 0x000fca00078e00ff */
[----:B------:R0:W-:Y:S04]  /*ddf0*/  STL.64 [R1+0x650], R4 ;  /* 0x0006500401007387 */ /* 0x0001e80000100a00 */
[----:B------:R0:W-:Y:S02]  /*de00*/  STL.64 [R1+0x630], R6 ;  /* 0x0006300601007387 */ /* 0x0001e40000100a00 */
.L_x_1:
[----:B------:R-:W2:Y:S04]  /*de10*/  LDL.64 R22, [R1+0x430] ;  /* 0x0004300001167983 */ /* 0x000ea80000100a00 */
[----:B------:R-:W3:Y:S04]  /*de20*/  LDL.64 R24, [R1+0x428] ;  /* 0x0004280001187983 */ /* 0x000ee80000100a00 */
[----:B------:R-:W4:Y:S04]  /*de30*/  LDL.64 R26, [R1+0x440] ;  /* 0x00044000011a7983 */ /* 0x000f280000100a00 */
[----:B------:R-:W4:Y:S04]  /*de40*/  LDL.64 R12, [R1+0x11a8] ;  /* 0x0011a800010c7983 */ /* 0x000f280000100a00 */
[----:B------:R-:W4:Y:S04]  /*de50*/  LDL.64 R20, [R1+0x438] ;  /* 0x0004380001147983 */ /* 0x000f280000100a00 */
[----:B------:R-:W4:Y:S04]  /*de60*/  LDL.64 R10, [R1+0x11a0] ;  /* 0x0011a000010a7983 */ /* 0x000f280000100a00 */
[----:B------:R-:W4:Y:S04]  /*de70*/  LDL.64 R18, [R1+0x1190] ;  /* 0x0011900001127983 */ /* 0x000f280000100a00 */
[----:B------:R-:W4:Y:S04]  /*de80*/  LDL.64 R28, [R1+0x1180] ;  /* 0x00118000011c7983 */ /* 0x000f280000100a00 */
[----:B------:R-:W4:Y:S01]  /*de90*/  LDL.64 R16, [R1+0x1170] ;  /* 0x0011700001107983 */ /* 0x000f220000100a00 */
[----:B012--5:R-:W-:-:S05]  /*dea0*/  IMAD.WIDE R6, R0, 0x2, R22 ;  /* 0x0000000200067825 */ /* 0x027fca00078e0216 */
[----:B------:R-:W2:Y:S01]  /*deb0*/  LDG.E.U16 R3, desc[UR10][R6.64] ;  /* 0x0000000a06037981 */ /* 0x000ea2000c1e1500 */
[----:B---3--:R-:W-:-:S03]  /*dec0*/  IMAD.WIDE R8, R0, 0x2, R24 ;  /* 0x0000000200087825 */ /* 0x008fc600078e0218 */
[----:B------:R0:W-:Y:S01]  /*ded0*/  STL [R1+0x1e84], R2 ;  /* 0x001e840201007387 */ /* 0x0001e20000100800 */
[----:B----4-:R-:W-:-:S03]  /*dee0*/  IMAD.WIDE R4, R0, 0x2, R26 ;  /* 0x0000000200047825 */ /* 0x010fc600078e021a */
[----:B------:R-:W3:Y:S04]  /*def0*/  LDL.64 R14, [R1+0x1168] ;  /* 0x00116800010e7983 */ /* 0x000ee80000100a00 */
[----:B0-----:R0:W4:Y:S02]  /*df00*/  LDG.E.U16 R2, desc[UR10][R8.64] ;  /* 0x0000000a08027981 */ /* 0x001124000c1e1500 */
[C---:B0-----:R-:W-:Y:S02]  /*df10*/  IMAD.WIDE R8, R0.reuse, 0x2, R12 ;  /* 0x0000000200087825 */ /* 0x041fe400078e020c */
[----:B------:R-:W3:Y:S04]  /*df20*/  LDL.64 R12, [R1+0x1160] ;  /* 0x00116000010c7983 */ /* 0x000ee80000100a00 */
[----:B--2---:R0:W-:Y:S04]  /*df30*/  STL [R1+0x5b4], R3 ;  /* 0x0005b40301007387 */ /* 0x0041e80000100800 */
[----:B0-----:R0:W2:Y:S01]  /*df40*/  LDG.E.U16 R3, desc[UR10][R4.64] ;  /* 0x0000000a04037981 */ /* 0x0010a2000c1e1500 */
[----:B------:R-:W-:-:S04]  /*df50*/  IMAD.WIDE R6, R0, 0x2, R20 ;  /* 0x0000000200067825 */ /* 0x000fc800078e0214 */
[C---:B0-----:R-:W-:Y:S02]  /*df60*/  IMAD.WIDE R4, R0.reuse, 0x2, R10 ;  /* 0x0000000200047825 */ /* 0x041fe400078e020a */
[----:B------:R-:W3:Y:S04]  /*df70*/  LDL.64 R10, [R1+0x1158] ;  /* 0x00115800010a7983 */ /* 0x000ee80000100a00 */
[----:B----4-:R0:W-:Y:S04]  /*df80*/  STL [R1+0x5b0], R2 ;  /* 0x0005b00201007387 */ /* 0x0101e80000100800 */
[----:B0-----:R0:W4:Y:S02]  /*df90*/  LDG.E.U16 R2, desc[UR10][R6.64] ;  /* 0x0000000a06027981 */ /* 0x001124000c1e1500 */
[----:B0-----:R-:W-:-:S02]  /*dfa0*/  IMAD.WIDE R6, R0, 0x2, R18 ;  /* 0x0000000200067825 */ /* 0x001fc400078e0212 */
[----:B------:R-:W4:Y:S04]  /*dfb0*/  LDL.64 R18, [R1+0x1150] ;  /* 0x0011500001127983 */ /* 0x000f280000100a00 */
[----:B--2---:R0:W-:Y:S04]  /*dfc0*/  STL [R1+0x5a8], R3 ;  /* 0x0005a80301007387 */ /* 0x0041e80000100800 */
[----:B0-----:R0:W2:Y:S02]  /*dfd0*/  LDG.E.U16 R3, desc[UR10][R8.64] ;  /* 0x0000000a08037981 */ /* 0x0010a4000c1e1500 */
[----:B0-----:R-:W-:-:S02]  /*dfe0*/  IMAD.WIDE R8, R0, 0x2, R28 ;  /* 0x0000000200087825 */ /* 0x001fc400078e021c */
[----:B------:R0:W4:Y:S04]  /*dff0*/  LDG.E.U16 R28, desc[UR10][R4.64] ;  /* 0x0000000a041c7981 */ /* 0x000128000c1e1500 */
[----:B------:R3:W4:Y:S01]  /*e000*/  LDG.E.U16 R29, desc[UR10][R6.64] ;  /* 0x0000000a061d7981 */ /* 0x000722000c1e1500 */
[----:B0-----:R-:W-:-:S04]  /*e010*/  IMAD.WIDE R4, R0, 0x2, R16 ;  /* 0x0000000200047825 */ /* 0x001fc800078e0210 */
[C---:B---3--:R-:W-:Y:S01]  /*e020*/  IMAD.WIDE R6, R0.reuse, 0x2, R14 ;  /* 0x0000000200067825 */ /* 0x048fe200078e020e */
[----:B--2---:R-:W-:Y:S04]  /*e030*/  STL [R1+0x598], R3 ;  /* 0x0005980301007387 */ /* 0x004fe80000100800 */
[----:B----4-:R0:W-:Y:S04]  /*e040*/  STL [R1+0x5a0], R2 ;  /* 0x0005a00201007387 */ /* 0x0101e80000100800 */
[----:B------:R-:W2:Y:S04]  /*e050*/  LDL.64 R16, [R1+0x1140] ;  /* 0x0011400001107983 */ /* 0x000ea80000100a00 */
[----:B------:R-:W3:Y:S04]  /*e060*/  LDL.64 R14, [R1+0x1138] ;  /* 0x00113800010e7983 */ /* 0x000ee80000100a00 */
[----:B0-----:R-:W4:Y:S04]  /*e070*/  LDL.64 R2, [R1+0x1148] ;  /* 0x0011480001027983 */ /* 0x001f280000100a00 */
[----:B------:R0:W-:Y:S04]  /*e080*/  STL [R1+0x5ac], R28 ;  /* 0x0005ac1c01007387 */ /* 0x0001e80000100800 */
[----:B0-----:R0:W2:Y:S02]  /*e090*/  LDG.E.U16 R28, desc[UR10][R8.64] ;  /* 0x0000000a081c7981 */ /* 0x0010a4000c1e1500 */
[----:B0-----:R-:W-:-:S02]  /*e0a0*/  IMAD.WIDE R8, R0, 0x2, R12 ;  /* 0x0000000200087825 */ /* 0x001fc400078e020c */
[----:B------:R-:W3:Y:S04]  /*e0b0*/  LDL.64 R12, [R1+0x1130] ;  /* 0x00113000010c7983 */ /* 0x000ee80000100a00 */
[----:B------:R0:W-:Y:S04]  /*e0c0*/  STL [R1+0x5a4], R29 ;  /* 0x0005a41d01007387 */ /* 0x0001e80000100800 */
[----:B0-----:R0:W3:Y:S02]  /*e0d0*/  LDG.E.U16 R29, desc[UR10][R4.64] ;  /* 0x0000000a041d7981 */ /* 0x0010e4000c1e1500 */
[----:B0-----:R-:W-:-:S02]  /*e0e0*/  IMAD.WIDE R4, R0, 0x2, R10 ;  /* 0x0000000200047825 */ /* 0x001fc400078e020a */
[----:B------:R-:W4:Y:S04]  /*e0f0*/  LDL.64 R10, [R1+0x1128] ;  /* 0x00112800010a7983 */ /* 0x000f280000100a00 */
[----:B--2---:R0:W-:Y:S04]  /*e100*/  STL [R1+0x59c], R28 ;  /* 0x00059c1c01007387 */ /* 0x0041e80000100800 */
[----:B0-----:R0:W2:Y:S02]  /*e110*/  LDG.E.U16 R28, desc[UR10][R6.64] ;  /* 0x0000000a061c7981 */ /* 0x0010a4000c1e1500 */
[----:B0-----:R-:W-:-:S02]  /*e120*/  IMAD.WIDE R6, R0, 0x2, R18 ;  /* 0x0000000200067825 */ /* 0x001fc400078e0212 */
[----:B------:R-:W2:Y:S04]  /*e130*/  LDL.64 R18, [R1+0x1120] ;  /* 0x0011200001127983 */ /* 0x000ea80000100a00 */
[----:B---3--:R0:W-:Y:S04]  /*e140*/  STL [R1+0x594], R29 ;  /* 0x0005941d01007387 */ /* 0x0081e80000100800 */
[----:B0-----:R4:W3:Y:S02]  /*e150*/  LDG.E.U16 R29, desc[UR10][R8.64] ;  /* 0x0000000a081d7981 */ /* 0x0018e4000c1e1500 */
[----:B----4-:R-:W-:-:S02]  /*e160*/  IMAD.WIDE R8, R0, 0x2, R2 ;  /* 0x0000000200087825 */ /* 0x010fc400078e0202 */
[----:B------:R-:W4:Y:S04]  /*e170*/  LDL.64 R2, [R1+0x1118] ;  /* 0x0011180001027983 */ /* 0x000f280000100a00 */
[----:B--2---:R0:W-:Y:S04]  /*e180*/  STL [R1+0x590], R28 ;  /* 0x0005901c01007387 */ /* 0x0041e80000100800 */
[----:B0-----:R0:W2:Y:S02]  /*e190*/  LDG.E.U16 R28, desc[UR10][R4.64] ;  /* 0x0000000a041c7981 */ /* 0x0010a4000c1e1500 */
[----:B0-----:R-:W-:-:S02]  /*e1a0*/  IMAD.WIDE R4, R0, 0x2, R16 ;  /* 0x0000000200047825 */ /* 0x001fc400078e0210 */
[----:B------:R-:W4:Y:S04]  /*e1b0*/  LDL.64 R16, [R1+0x1110] ;  /* 0x0011100001107983 */ /* 0x000f280000100a00 */
[----:B---3--:R0:W-:Y:S04]  /*e1c0*/  STL [R1+0x58c], R29 ;  /* 0x00058c1d01007387 */ /* 0x0081e80000100800 */
[----:B0-----:R0:W3:Y:S02]  /*e1d0*/  LDG.E.U16 R29, desc[UR10][R6.64] ;  /* 0x0000000a061d7981 */ /* 0x0010e4000c1e1500 */
[----:B0-----:R-:W-:-:S02]  /*e1e0*/  IMAD.WIDE R6, R0, 0x2, R14 ;  /* 0x0000000200067825 */ /* 0x001fc400078e020e */
        /* <DEDUP_REMOVED lines=442> */
[----:B0-----:R0:W2:Y:S04]  /*fd90*/  LDG.E.U16 R28, desc[UR10][R6.64] ;  /* 0x0000000a061c7981 */ /* 0x0010a8000c1e1500 */
[----:B---3--:R1:W-:Y:S04]  /*fda0*/  STL [R1+0x1c0], R29 ;  /* 0x0001c01d01007387 */ /* 0x0083e80000100800 */
[----:B-1----:R4:W3:Y:S01]  /*fdb0*/  LDG.E.U16 R29, desc[UR10][R8.64] ;  /* 0x0000000a081d7981 */ /* 0x0028e2000c1e1500 */
[----:B0-----:R-:W-:-:S03]  /*fdc0*/  IMAD.WIDE R6, R0, 0x2, R18 ;  /* 0x0000000200067825 */ /* 0x001fc600078e0212 */
[----:B------:R-:W3:Y:S01]  /*fdd0*/  LDL.64 R18, [R1+0xd60] ;  /* 0x000d600001127983 */ /* 0x000ee20000100a00 */
[----:B----4-:R-:W-:-:S03]  /*fde0*/  IMAD.WIDE R8, R0, 0x2, R2 ;  /* 0x0000000200087825 */ /* 0x010fc600078e0202 */
[----:B------:R-:W4:Y:S04]  /*fdf0*/  LDL.64 R2, [R1+0xd58] ;  /* 0x000d580001027983 */ /* 0x000f280000100a00 */
[----:B--2---:R0:W-:Y:S04]  /*fe00*/  STL [R1+0x1bc], R28 ;  /* 0x0001bc1c01007387 */ /* 0x0041e80000100800 */
[----:B0-----:R0:W2:Y:S02]  /*fe10*/  LDG.E.U16 R28, desc[UR10][R4.64] ;  /* 0x0000000a041c7981 */ /* 0x0010a4000c1e1500 */
[----:B0-----:R-:W-:-:S02]  /*fe20*/  IMAD.WIDE R4, R0, 0x2, R16 ;  /* 0x0000000200047825 */ /* 0x001fc400078e0210 */
[----:B------:R-:W2:Y:S04]  /*fe30*/  LDL.64 R16, [R1+0xd50] ;  /* 0x000d500001107983 */ /* 0x000ea80000100a00 */
[----:B---3--:R0:W-:Y:S04]  /*fe40*/  STL [R1+0x1b8], R29 ;  /* 0x0001b81d01007387 */ /* 0x0081e80000100800 */
[----:B0-----:R0:W3:Y:S02]  /*fe50*/  LDG.E.U16 R29, desc[UR10][R6.64] ;  /* 0x0000000a061d7981 */ /* 0x0010e4000c1e1500 */
[----:B0-----:R-:W-:-:S02]  /*fe60*/  IMAD.WIDE R6, R0, 0x2, R14 ;  /* 0x0000000200067825 */ /* 0x001fc400078e020e */
[----:B------:R0:W4:Y:S04]  /*fe70*/  LDG.E.U16 R15, desc[UR10][R8.64] ;  /* 0x0000000a080f7981 */ /* 0x000128000c1e1500 */
[----:B------:R-:W4:Y:S01]  /*fe80*/  LDG.E.U16 R7, desc[UR10][R6.64] ;  /* 0x0000000a06077981 */ /* 0x000f22000c1e1500 */
[----:B0-----:R-:W-:-:S03]  /*fe90*/  IMAD.WIDE R8, R0, 0x2, R12 ;  /* 0x0000000200087825 */ /* 0x001fc600078e020c */
[----:B------:R0:W4:Y:S02]  /*fea0*/  LDG.E.U16 R13, desc[UR10][R4.64] ;  /* 0x0000000a040d7981 */ /* 0x000124000c1e1500 */
[C---:B0-----:R-:W-:Y:S02]  /*feb0*/  IMAD.WIDE R4, R0.reuse, 0x2, R10 ;  /* 0x0000000200047825 */ /* 0x041fe400078e020a */
[----:B---3--:R-:W-:Y:S04]  /*fec0*/  STL [R1+0x120], R29 ;  /* 0x0001201d01007387 */ /* 0x008fe80000100800 */
[----:B--2---:R0:W-:Y:S04]  /*fed0*/  STL [R1+0x13c], R28 ;  /* 0x00013c1c01007387 */ /* 0x0041e80000100800 */
[----:B0-----:R-:W2:Y:S04]  /*fee0*/  LDL.64 R28, [R1+0xd48] ;  /* 0x000d4800011c7983 */ /* 0x001ea80000100a00 */
[----:B----4-:R0:W-:Y:S04]  /*fef0*/  STL [R1+0x64], R15 ;  /* 0x0000640f01007387 */ /* 0x0101e80000100800 */
[----:B0-----:R-:W3:Y:S04]  /*ff00*/  LDL.64 R14, [R1+0xd40] ;  /* 0x000d4000010e7983 */ /* 0x001ee80000100a00 */
[----:B------:R0:W-:Y:S04]  /*ff10*/  STL [R1+0x60], R13 ;  /* 0x0000600d01007387 */ /* 0x0001e80000100800 */
[----:B------:R-:W4:Y:S04]  /*ff20*/  LDL.64 R10, [R1+0xd30] ;  /* 0x000d3000010a7983 */ /* 0x000f280000100a00 */
[----:B0-----:R-:W2:Y:S04]  /*ff30*/  LDL.64 R12, [R1+0xd38] ;  /* 0x000d3800010c7983 */ /* 0x001ea80000100a00 */
[----:B------:R0:W-:Y:S02]  /*ff40*/  STL [R1+0x19c], R7 ;  /* 0x00019c0701007387 */ /* 0x0001e40000100800 */
[----:B0-----:R-:W-:-:S02]  /*ff50*/  IMAD.WIDE R6, R0, 0x2, R18 ;  /* 0x0000000200067825 */ /* 0x001fc400078e0212 */
[----:B------:R0:W2:Y:S04]  /*ff60*/  LDG.E.U16 R19, desc[UR10][R4.64] ;  /* 0x0000000a04137981 */ /* 0x0000a8000c1e1500 */
[----:B------:R1:W3:Y:S04]  /*ff70*/  LDG.E.U16 R18, desc[UR10][R8.64] ;  /* 0x0000000a08127981 */ /* 0x0002e8000c1e1500 */
[----:B------:R-:W4:Y:S01]  /*ff80*/  LDG.E.U16 R7, desc[UR10][R6.64] ;  /* 0x0000000a06077981 */ /* 0x000f22000c1e1500 */
[----:B0-----:R-:W-:-:S04]  /*ff90*/  IMAD.WIDE R4, R0, 0x2, R16 ;  /* 0x0000000200047825 */ /* 0x001fc800078e0210 */
[C---:B-1----:R-:W-:Y:S02]  /*ffa0*/  IMAD.WIDE R8, R0.reuse, 0x2, R2 ;  /* 0x0000000200087825 */ /* 0x042fe400078e0202 */
[----:B------:R-:W4:Y:S04]  /*ffb0*/  LDL.64 R2, [R1+0xd28] ;  /* 0x000d280001027983 */ /* 0x000f280000100a00 */
[----:B--2---:R-:W-:Y:S04]  /*ffc0*/  STL [R1+0x18c], R19 ;  /* 0x00018c1301007387 */ /* 0x004fe80000100800 */
[----:B---3--:R0:W-:Y:S04]  /*ffd0*/  STL [R1+0x194], R18 ;  /* 0x0001941201007387 */ /* 0x0081e80000100800 */
[----:B------:R-:W2:Y:S04]  /*ffe0*/  LDL.64 R16, [R1+0xd18] ;  /* 0x000d180001107983 */ /* 0x000ea80000100a00 */
[----:B0-----:R-:W3:Y:S04]  /*fff0*/  LDL.64 R18, [R1+0xd20] ;  /* 0x000d200001127983 */ /* 0x001ee80000100a00 */
[----:B----4-:R0:W-:Y:S02]  /*10000*/  STL [R1+0x160], R7 ;  /* 0x0001600701007387 */ /* 0x0101e40000100800 */
[----:B0-----:R-:W-:-:S02]  /*10010*/  IMAD.WIDE R6, R0, 0x2, R28 ;  /* 0x0000000200067825 */ /* 0x001fc400078e021c */
[----:B------:R0:W4:Y:S04]  /*10020*/  LDG.E.U16 R29, desc[UR10][R8.64] ;  /* 0x0000000a081d7981 */ /* 0x000128000c1e1500 */
[----:B------:R1:W2:Y:S01]  /*10030*/  LDG.E.U16 R28, desc[UR10][R4.64] ;  /* 0x0000000a041c7981 */ /* 0x0002a2000c1e1500 */
[----:B0-----:R-:W-:-:S03]  /*10040*/  IMAD.WIDE R8, R0, 0x2, R14 ;  /* 0x0000000200087825 */ /* 0x001fc600078e020e */
[----:B------:R-:W2:Y:S04]  /*10050*/  LDL.64 R14, [R1+0xd10] ;  /* 0x000d1000010e7983 */ /* 0x000ea80000100a00 */
[----:B----4-:R0:W-:Y:S04]  /*10060*/  STL [R1+0x1a0], R29 ;  /* 0x0001a01d01007387 */ /* 0x0101e80000100800 */
[----:B0-----:R0:W4:Y:S01]  /*10070*/  LDG.E.U16 R29, desc[UR10][R6.64] ;  /* 0x0000000a061d7981 */ /* 0x001122000c1e1500 */
[----:B-1----:R-:W-:-:S03]  /*10080*/  IMAD.WIDE R4, R0, 0x2, R12 ;  /* 0x0000000200047825 */ /* 0x002fc600078e020c */
[----:B--2---:R1:W-:Y:S04]  /*10090*/  STL [R1+0x198], R28 ;  /* 0x0001981c01007387 */ /* 0x0043e80000100800 */
[----:B------:R-:W2:Y:S01]  /*100a0*/  LDL.64 R12, [R1+0xd00] ;  /* 0x000d0000010c7983 */ /* 0x000ea20000100a00 */
[----:B0-----:R-:W-:-:S03]  /*100b0*/  IMAD.WIDE R6, R0, 0x2, R10 ;  /* 0x0000000200067825 */ /* 0x001fc600078e020a */
[----:B------:R-:W2:Y:S04]  /*100c0*/  LDL.64 R10, [R1+0xcf8] ;  /* 0x000cf800010a7983 */ /* 0x000ea80000100a00 */
[----:B-1----:R0:W2:Y:S02]  /*100d0*/  LDG.E.U16 R28, desc[UR10][R8.64] ;  /* 0x0000000a081c7981 */ /* 0x0020a4000c1e1500 */
[C---:B0-----:R-:W-:Y:S02]  /*100e0*/  IMAD.WIDE R8, R0.reuse, 0x2, R2 ;  /* 0x0000000200087825 */ /* 0x041fe400078e0202 */
[----:B----4-:R0:W-:Y:S04]  /*100f0*/  STL [R1+0x190], R29 ;  /* 0x0001901d01007387 */ /* 0x0101e80000100800 */
[----:B------:R-:W4:Y:S04]  /*10100*/  LDL.64 R2, [R1+0xcf0] ;  /* 0x000cf00001027983 */ /* 0x000f280000100a00 */
[----:B0-----:R3:W2:Y:S02]  /*10110*/  LDG.E.U16 R29, desc[UR10][R4.64] ;  /* 0x0000000a041d7981 */ /* 0x0016a4000c1e1500 */
[----:B---3--:R-:W-:-:S02]  /*10120*/  IMAD.WIDE R4, R0, 0x2, R18 ;  /* 0x0000000200047825 */ /* 0x008fc400078e0212 */
[----:B------:R-:W3:Y:S04]  /*10130*/  LDG.E.U16 R19, desc[UR10][R8.64] ;  /* 0x0000000a08137981 */ /* 0x000ee8000c1e1500 */
[----:B------:R0:W3:Y:S04]  /*10140*/  LDG.E.U16 R18, desc[UR10][R6.64] ;  /* 0x0000000a06127981 */ /* 0x0000e8000c1e1500 */
[----:B------:R-:W4:Y:S01]  /*10150*/  LDL.64 R8, [R1+0xd08] ;  /* 0x000d080001087983 */ /* 0x000f220000100a00 */
[----:B0-----:R-:W-:-:S03]  /*10160*/  IMAD.WIDE R6, R0, 0x2, R16 ;  /* 0x0000000200067825 */ /* 0x001fc600078e0210 */
[----:B------:R-:W4:Y:S01]  /*10170*/  LDG.E.U16 R17, desc[UR10][R4.64] ;  /* 0x0000000a04117981 */ /* 0x000f22000c1e1500 */
[----:B------:R-:W0:Y:S03]  /*10180*/  LDC R16, c[0x0][0x3c4] ;  /* 0x0000f100ff107b82 */ /* 0x000e260000000800 */
[----:B--2---:R-:W-:Y:S04]  /*10190*/  STL [R1+0x184], R29 ;  /* 0x0001841d01007387 */ /* 0x004fe80000100800 */
[----:B------:R1:W-:Y:S04]  /*101a0*/  STL [R1+0x188], R28 ;  /* 0x0001881c01007387 */ /* 0x0003e80000100800 */
[----:B-1----:R-:W2:Y:S04]  /*101b0*/  LDL.64 R28, [R1+0xcd8] ;  /* 0x000cd800011c7983 */ /* 0x002ea80000100a00 */
[----:B---3--:R-:W-:Y:S04]  /*101c0*/  STL [R1+0x17c], R19 ;  /* 0x00017c1301007387 */ /* 0x008fe80000100800 */
[----:B------:R1:W-:Y:S04]  /*101d0*/  STL [R1+0x180], R18 ;  /* 0x0001801201007387 */ /* 0x0003e80000100800 */
[----:B-1----:R-:W3:Y:S04]  /*101e0*/  LDL.64 R18, [R1+0xcd0] ;  /* 0x000cd00001127983 */ /* 0x002ee80000100a00 */
[----:B----4-:R1:W-:Y:S04]  /*101f0*/  STL [R1+0x174], R17 ;  /* 0x0001741101007387 */ /* 0x0103e80000100800 */
[----:B-1----:R1:W4:Y:S01]  /*10200*/  LDG.E.U16 R17, desc[UR10][R6.64] ;  /* 0x0000000a06117981 */ /* 0x002322000c1e1500 */
[----:B------:R-:W-:-:S03]  /*10210*/  IMAD.WIDE R4, R0, 0x2, R14 ;  /* 0x0000000200047825 */ /* 0x000fc600078e020e */
[----:B------:R-:W2:Y:S01]  /*10220*/  LDL.64 R14, [R1+0xcc8] ;  /* 0x000cc800010e7983 */ /* 0x000ea20000100a00 */
[----:B-1----:R-:W-:-:S04]  /*10230*/  IMAD.WIDE R6, R0, 0x2, R8 ;  /* 0x0000000200067825 */ /* 0x002fc800078e0208 */
[C---:B------:R-:W-:Y:S02]  /*10240*/  IMAD.WIDE R8, R0.reuse, 0x2, R12 ;  /* 0x0000000200087825 */ /* 0x040fe400078e020c */
[----:B------:R-:W2:Y:S04]  /*10250*/  LDL.64 R12, [R1+0xcc0] ;  /* 0x000cc000010c7983 */ /* 0x000ea80000100a00 */
[----:B----4-:R1:W-:Y:S04]  /*10260*/  STL [R1+0x178], R17 ;  /* 0x0001781101007387 */ /* 0x0103e80000100800 */
[----:B-1----:R1:W4:Y:S02]  /*10270*/  LDG.E.U16 R17, desc[UR10][R4.64] ;  /* 0x0000000a04117981 */ /* 0x002324000c1e1500 */
[----:B-1----:R-:W-:-:S02]  /*10280*/  IMAD.WIDE R4, R0, 0x2, R2 ;  /* 0x0000000200047825 */ /* 0x002fc400078e0202 */
[----:B------:R-:W2:Y:S04]  /*10290*/  LDL.64 R2, [R1+0xcb8] ;  /* 0x000cb80001027983 */ /* 0x000ea80000100a00 */
[----:B----4-:R1:W-:Y:S04]  /*102a0*/  STL [R1+0x170], R17 ;  /* 0x0001701101007387 */ /* 0x0103e80000100800 */
[----:B-1----:R-:W4:Y:S04]  /*102b0*/  LDG.E.U16 R17, desc[UR10][R6.64] ;  /* 0x0000000a06117981 */ /* 0x002f28000c1e1500 */
[----:B------:R-:W2:Y:S01]  /*102c0*/  LDL.64 R6, [R1+0xce8] ;  /* 0x000ce80001067983 */ /* 0x000ea20000100a00 */
[----:B------:R-:W-:-:S06]  /*102d0*/  IMAD.WIDE R10, R0, 0x2, R10 ;  /* 0x00000002000a7825 */ /* 0x000fcc00078e020a */
[----:B------:R-:W2:Y:S04]  /*102e0*/  LDG.E.U16 R11, desc[UR10][R10.64] ;  /* 0x0000000a0a0b7981 */ /* 0x000ea8000c1e1500 */
[----:B----4-:R1:W-:Y:S04]  /*102f0*/  STL [R1+0x16c], R17 ;  /* 0x00016c1101007387 */ /* 0x0103e80000100800 */
[----:B-1----:R-:W4:Y:S04]  /*10300*/  LDG.E.U16 R17, desc[UR10][R8.64] ;  /* 0x0000000a08117981 */ /* 0x002f28000c1e1500 */
[----:B------:R-:W3:Y:S01]  /*10310*/  LDL.64 R8, [R1+0xce0] ;  /* 0x000ce00001087983 */ /* 0x000ee20000100a00 */
[----:B--2---:R-:W-:-:S03]  /*10320*/  IMAD.WIDE R6, R0, 0x2, R6 ;  /* 0x0000000200067825 */ /* 0x004fc600078e0206 */
[----:B----4-:R1:W-:Y:S04]  /*10330*/  STL [R1+0x168], R17 ;  /* 0x0001681101007387 */ /* 0x0103e80000100800 */
[----:B-1----:R1:W2:Y:S04]  /*10340*/  LDG.E.U16 R17, desc[UR10][R4.64] ;  /* 0x0000000a04117981 */ /* 0x0022a8000c1e1500 */
[----:B------:R3:W-:Y:S02]  /*10350*/  STL [R1+0x164], R11 ;  /* 0x0001640b01007387 */ /* 0x0007e40000100800 */
[----:B---3--:R-:W-:-:S04]  /*10360*/  IMAD.WIDE R10, R0, 0x2, R8 ;  /* 0x00000002000a7825 */ /* 0x008fc800078e0208 */
[C---:B------:R-:W-:Y:S02]  /*10370*/  IMAD.WIDE R8, R0.reuse, 0x2, R28 ;  /* 0x0000000200087825 */ /* 0x040fe400078e021c */
[----:B------:R3:W4:Y:S02]  /*10380*/  LDG.E.U16 R29, desc[UR10][R6.64] ;  /* 0x0000000a061d7981 */ /* 0x000724000c1e1500 */
[C---:B-1----:R-:W-:Y:S02]  /*10390*/  IMAD.WIDE R4, R0.reuse, 0x2, R18 ;  /* 0x0000000200047825 */ /* 0x042fe400078e0212 */
[----:B------:R0:W4:Y:S04]  /*103a0*/  LDG.E.U16 R19, desc[UR10][R10.64] ;  /* 0x0000000a0a137981 */ /* 0x000128000c1e1500 */
[----:B------:R-:W4:Y:S01]  /*103b0*/  LDG.E.U16 R28, desc[UR10][R8.64] ;  /* 0x0000000a081c7981 */ /* 0x000f22000c1e1500 */
[----:B---3--:R-:W-:-:S05]  /*103c0*/  IMAD.WIDE R6, R0, 0x2, R14 ;  /* 0x0000000200067825 */ /* 0x008fca00078e020e */
[----:B------:R1:W3:Y:S01]  /*103d0*/  LDG.E.U16 R14, desc[UR10][R6.64] ;  /* 0x0000000a060e7981 */ /* 0x0002e2000c1e1500 */
[----:B0-----:R-:W-:-:S04]  /*103e0*/  IMAD.WIDE R10, R16, 0x2, R20 ;  /* 0x00000002100a7825 */ /* 0x001fc800078e0214 */
[----:B-1----:R-:W-:-:S05]  /*103f0*/  IMAD.WIDE R6, R0, 0x2, R2 ;  /* 0x0000000200067825 */ /* 0x002fca00078e0202 */
[----:B------:R-:W3:Y:S01]  /*10400*/  LDG.E.U16 R18, desc[UR10][R6.64] ;  /* 0x0000000a06127981 */ /* 0x000ee2000c1e1500 */
[----:B------:R-:W-:-:S04]  /*10410*/  IMAD.WIDE R10, R0, 0x2, R10 ;  /* 0x00000002000a7825 */ /* 0x000fc800078e020a */
[----:B------:R-:W-:-:S04]  /*10420*/  IMAD.WIDE R8, R16, 0x2, R26 ;  /* 0x0000000210087825 */ /* 0x000fc800078e021a */
[C---:B------:R-:W-:Y:S01]  /*10430*/  IMAD.WIDE R8, R0.reuse, 0x2, R8 ;  /* 0x0000000200087825 */ /* 0x040fe200078e0208 */
[----:B--2---:R0:W-:Y:S04]  /*10440*/  STL [R1+0x15c], R17 ;  /* 0x00015c1101007387 */ /* 0x0041e80000100800 */
[----:B0-----:R0:W2:Y:S02]  /*10450*/  LDG.E.U16 R17, desc[UR10][R4.64] ;  /* 0x0000000a04117981 */ /* 0x0010a4000c1e1500 */
[----:B0-----:R-:W-:-:S05]  /*10460*/  IMAD.WIDE R4, R0, 0x2, R12 ;  /* 0x0000000200047825 */ /* 0x001fca00078e020c */
[----:B------:R0:W3:Y:S01]  /*10470*/  LDG.E.U16 R15, desc[UR10][R4.64] ;  /* 0x0000000a040f7981 */ /* 0x0000e2000c1e1500 */
[----:B------:R-:W-:-:S03]  /*10480*/  IMAD.WIDE R12, R16, 0x2, R22 ;  /* 0x00000002100c7825 */ /* 0x000fc600078e0216 */
[----:B----4-:R1:W-:Y:S01]  /*10490*/  STL [R1+0x158], R29 ;  /* 0x0001581d01007387 */ /* 0x0103e20000100800 */
[----:B------:R-:W-:-:S04]  /*104a0*/  IMAD.WIDE R6, R0, 0x2, R12 ;  /* 0x0000000200067825 */ /* 0x000fc800078e020c */
[----:B0-----:R-:W-:Y:S01]  /*104b0*/  IMAD.WIDE R4, R16, 0x2, R24 ;  /* 0x0000000210047825 */ /* 0x001fe200078e0218 */
[----:B------:R0:W4:Y:S04]  /*104c0*/  LDG.E.U16 R2, desc[UR10][R6.64] ;  /* 0x0000000a06027981 */ /* 0x000128000c1e1500 */
[----:B-1----:R-:W4:Y:S01]  /*104d0*/  LDG.E.U16 R29, desc[UR10][R10.64] ;  /* 0x0000000a0a1d7981 */ /* 0x002f22000c1e1500 */
[----:B------:R-:W-:-:S03]  /*104e0*/  IMAD.WIDE R4, R0, 0x2, R4 ;  /* 0x0000000200047825 */ /* 0x000fc600078e0204 */
[----:B------:R1:W-:Y:S04]  /*104f0*/  STL [R1+0x148], R19 ;  /* 0x0001481301007387 */ /* 0x0003e80000100800 */
[----:B------:R0:W-:Y:S04]  /*10500*/  STL [R1+0x154], R28 ;  /* 0x0001541c01007387 */ /* 0x0001e80000100800 */
[----:B-1----:R1:W4:Y:S04]  /*10510*/  LDG.E.U16 R19, desc[UR10][R4.64] ;  /* 0x0000000a04137981 */ /* 0x002328000c1e1500 */
[----:B0-----:R0:W4:Y:S01]  /*10520*/  LDG.E.U16 R28, desc[UR10][R8.64] ;  /* 0x0000000a081c7981 */ /* 0x001122000c1e1500 */
[----:B------:R-:W-:-:S05]  /*10530*/  SHF.L.U32 R3, R16, 0x1, RZ ;  /* 0x0000000110037819 */ /* 0x000fca00000006ff */
[----:B------:R-:W-:-:S04]  /*10540*/  IMAD.WIDE R6, R3, 0x2, R20 ;  /* 0x0000000203067825 */ /* 0x000fc800078e0214 */
[----:B-1----:R-:W-:-:S04]  /*10550*/  IMAD.WIDE R4, R3, 0x2, R22 ;  /* 0x0000000203047825 */ /* 0x002fc800078e0216 */
[----:B------:R-:W-:-:S04]  /*10560*/  IMAD.WIDE R10, R3, 0x2, R24 ;  /* 0x00000002030a7825 */ /* 0x000fc800078e0218 */
[----:B------:R-:W-:-:S04]  /*10570*/  IMAD.WIDE R12, R0, 0x2, R4 ;  /* 0x00000002000c7825 */ /* 0x000fc800078e0204 */
[----:B0-----:R-:W-:Y:S02]  /*10580*/  IMAD.WIDE R8, R3, 0x2, R26 ;  /* 0x0000000203087825 */ /* 0x001fe400078e021a */
[----:B------:R-:W4:Y:S02]  /*10590*/  LDG.E.U16 R13, desc[UR10][R12.64] ;  /* 0x0000000a0c0d7981 */ /* 0x000f24000c1e1500 */
[----:B------:R-:W-:-:S04]  /*105a0*/  IMAD.WIDE R10, R0, 0x2, R10 ;  /* 0x00000002000a7825 */ /* 0x000fc800078e020a */
[----:B------:R-:W-:Y:S01]  /*105b0*/  IMAD.WIDE R8, R0, 0x2, R8 ;  /* 0x0000000200087825 */ /* 0x000fe200078e0208 */
[----:B--2---:R0:W-:Y:S04]  /*105c0*/  STL [R1+0x150], R17 ;  /* 0x0001501101007387 */ /* 0x0041e80000100800 */
[----:B---3--:R-:W-:Y:S04]  /*105d0*/  STL [R1+0x144], R15 ;  /* 0x0001440f01007387 */ /* 0x008fe80000100800 */
[----:B------:R1:W-:Y:S01]  /*105e0*/  STL [R1+0x14c], R14 ;  /* 0x00014c0e01007387 */ /* 0x0003e20000100800 */
[----:B0-----:R-:W-:-:S03]  /*105f0*/  IMAD R17, R16, 0x3, RZ ;  /* 0x0000000310117824 */ /* 0x001fc600078e02ff */
[----:B------:R0:W-:Y:S01]  /*10600*/  STL [R1+0x140], R18 ;  /* 0x0001401201007387 */ /* 0x0001e20000100800 */
[----:B-1----:R-:W-:-:S05]  /*10610*/  IMAD.WIDE R14, R0, 0x2, R6 ;  /* 0x00000002000e7825 */ /* 0x002fca00078e0206 */
[----:B0-----:R0:W2:Y:S01]  /*10620*/  LDG.E.U16 R18, desc[UR10][R14.64] ;  /* 0x0000000a0e127981 */ /* 0x0010a2000c1e1500 */
[----:B------:R-:W-:-:S04]  /*10630*/  IMAD.WIDE R6, R17, 0x2, R20 ;  /* 0x0000000211067825 */ /* 0x000fc800078e0214 */
[C---:B------:R-:W-:Y:S01]  /*10640*/  IMAD.WIDE R4, R17.reuse, 0x2, R24 ;  /* 0x0000000211047825 */ /* 0x040fe200078e0218 */
[----:B----4-:R1:W-:Y:S03]  /*10650*/  STL [R1+0x138], R29 ;  /* 0x0001381d01007387 */ /* 0x0103e60000100800 */
[----:B0-----:R-:W-:Y:S01]  /*10660*/  IMAD.WIDE R14, R17, 0x2, R26 ;  /* 0x00000002110e7825 */ /* 0x001fe200078e021a */
[----:B------:R0:W-:Y:S03]  /*10670*/  STL [R1+0x134], R2 ;  /* 0x0001340201007387 */ /* 0x0001e60000100800 */
[C---:B------:R-:W-:Y:S01]  /*10680*/  IMAD.WIDE R6, R0.reuse, 0x2, R6 ;  /* 0x0000000200067825 */ /* 0x040fe200078e0206 */
[----:B-1----:R-:W3:Y:S03]  /*10690*/  LDG.E.U16 R29, desc[UR10][R10.64] ;  /* 0x0000000a0a1d7981 */ /* 0x002ee6000c1e1500 */
[C---:B------:R-:W-:Y:S01]  /*106a0*/  IMAD.WIDE R4, R0.reuse, 0x2, R4 ;  /* 0x0000000200047825 */ /* 0x040fe200078e0204 */
[----:B0-----:R0:W4:Y:S03]  /*106b0*/  LDG.E.U16 R2, desc[UR10][R8.64] ;  /* 0x0000000a08027981 */ /* 0x001126000c1e1500 */
[----:B------:R-:W-:Y:S01]  /*106c0*/  IMAD.WIDE R14, R0, 0x2, R14 ;  /* 0x00000002000e7825 */ /* 0x000fe200078e020e */
[----:B------:R1:W-:Y:S04]  /*106d0*/  STL [R1+0x12c], R19 ;  /* 0x00012c1301007387 */ /* 0x0003e80000100800 */
[----:B------:R0:W-:Y:S04]  /*106e0*/  STL [R1+0x128], R28 ;  /* 0x0001281c01007387 */ /* 0x0001e80000100800 */
[----:B------:R-:W4:Y:S04]  /*106f0*/  LDG.E.U16 R15, desc[UR10][R14.64] ;  /* 0x0000000a0e0f7981 */ /* 0x000f28000c1e1500 */
[----:B-1----:R1:W4:Y:S04]  /*10700*/  LDG.E.U16 R19, desc[UR10][R6.64] ;  /* 0x0000000a06137981 */ /* 0x002328000c1e1500 */
[----:B0-----:R0:W4:Y:S01]  /*10710*/  LDG.E.U16 R28, desc[UR10][R4.64] ;  /* 0x0000000a041c7981 */ /* 0x001122000c1e1500 */
[----:B------:R-:W-:-:S04]  /*10720*/  IMAD.SHL.U32 R3, R16, 0x4, RZ ;  /* 0x0000000410037824 */ /* 0x000fc800078e00ff */
[----:B------:R-:W-:-:S04]  /*10730*/  IMAD.WIDE R8, R3, 0x2, R24 ;  /* 0x0000000203087825 */ /* 0x000fc800078e0218 */
[----:B-1----:R-:W-:-:S04]  /*10740*/  IMAD.WIDE R6, R3, 0x2, R20 ;  /* 0x0000000203067825 */ /* 0x002fc800078e0214 */
[----:B------:R-:W-:-:S04]  /*10750*/  IMAD.WIDE R8, R0, 0x2, R8 ;  /* 0x0000000200087825 */ /* 0x000fc800078e0208 */
[----:B------:R-:W-:-:S04]  /*10760*/  IMAD.WIDE R10, R3, 0x2, R22 ;  /* 0x00000002030a7825 */ /* 0x000fc800078e0216 */
[----:B0-----:R-:W-:-:S04]  /*10770*/  IMAD.WIDE R4, R3, 0x2, R26 ;  /* 0x0000000203047825 */ /* 0x001fc800078e021a */
[----:B------:R-:W-:-:S04]  /*10780*/  IMAD.WIDE R10, R0, 0x2, R10 ;  /* 0x00000002000a7825 */ /* 0x000fc800078e020a */
[----:B------:R-:W-:Y:S01]  /*10790*/  IMAD.WIDE R4, R0, 0x2, R4 ;  /* 0x0000000200047825 */ /* 0x000fe200078e0204 */
[----:B--2---:R0:W-:Y:S04]  /*107a0*/  STL [R1+0x130], R18 ;  /* 0x0001301201007387 */ /* 0x0041e80000100800 */
[----:B------:R1:W-:Y:S01]  /*107b0*/  STL [R1+0x124], R13 ;  /* 0x0001240d01007387 */ /* 0x0003e20000100800 */
[----:B0-----:R-:W-:Y:S02]  /*107c0*/  IMAD R18, R16, 0x5, RZ ;  /* 0x0000000510127824 */ /* 0x001fe400078e02ff */
[----:B-1----:R-:W-:-:S04]  /*107d0*/  IMAD.WIDE R12, R0, 0x2, R6 ;  /* 0x00000002000c7825 */ /* 0x002fc800078e0206 */
[----:B------:R-:W-:Y:S01]  /*107e0*/  IMAD.WIDE R6, R18, 0x2, R20 ;  /* 0x0000000212067825 */ /* 0x000fe200078e0214 */
[----:B---3--:R0:W-:Y:S04]  /*107f0*/  STL [R1+0x110], R29 ;  /* 0x0001101d01007387 */ /* 0x0081e80000100800 */
[----:B----4-:R1:W-:Y:S04]  /*10800*/  STL [R1+0x114], R2 ;  /* 0x0001140201007387 */ /* 0x0103e80000100800 */
[----:B------:R-:W2:Y:S04]  /*10810*/  LDG.E.U16 R13, desc[UR10][R12.64] ;  /* 0x0000000a0c0d7981 */ /* 0x000ea8000c1e1500 */
[----:B0-----:R-:W3:Y:S04]  /*10820*/  LDG.E.U16 R29, desc[UR10][R10.64] ;  /* 0x0000000a0a1d7981 */ /* 0x001ee8000c1e1500 */
[----:B-1----:R0:W4:Y:S04]  /*10830*/  LDG.E.U16 R2, desc[UR10][R8.64] ;  /* 0x0000000a08027981 */ /* 0x002128000c1e1500 */
[----:B------:R1:W-:Y:S01]  /*10840*/  STL [R1+0x11c], R19 ;  /* 0x00011c1301007387 */ /* 0x0003e20000100800 */
[----:B0-----:R-:W-:-:S04]  /*10850*/  IMAD.WIDE R8, R0, 0x2, R6 ;  /* 0x0000000200087825 */ /* 0x001fc800078e0206 */
[----:B------:R-:W-:Y:S01]  /*10860*/  IMAD.WIDE R6, R18, 0x2, R22 ;  /* 0x0000000212067825 */ /* 0x000fe200078e0216 */
[----:B------:R0:W-:Y:S04]  /*10870*/  STL [R1+0x118], R28 ;  /* 0x0001181c01007387 */ /* 0x0001e80000100800 */
[----:B------:R0:W-:Y:S04]  /*10880*/  STL [R1+0xf8], R15 ;  /* 0x0000f80f01007387 */ /* 0x0001e80000100800 */
[----:B-1----:R1:W4:Y:S04]  /*10890*/  LDG.E.U16 R19, desc[UR10][R4.64] ;  /* 0x0000000a04137981 */ /* 0x002328000c1e1500 */
[----:B0-----:R0:W4:Y:S01]  /*108a0*/  LDG.E.U16 R28, desc[UR10][R8.64] ;  /* 0x0000000a081c7981 */ /* 0x001122000c1e1500 */
[----:B------:R-:W-:-:S06]  /*108b0*/  IMAD.WIDE R14, R0, 0x2, R6 ;  /* 0x00000002000e7825 */ /* 0x000fcc00078e0206 */
[----:B------:R-:W4:Y:S01]  /*108c0*/  LDG.E.U16 R15, desc[UR10][R14.64] ;  /* 0x0000000a0e0f7981 */ /* 0x000f22000c1e1500 */
[----:B------:R-:W-:Y:S02]  /*108d0*/  IMAD R3, R16, 0x6, RZ ;  /* 0x0000000610037824 */ /* 0x000fe400078e02ff */
[----:B-1----:R-:W-:-:S04]  /*108e0*/  IMAD.WIDE R4, R18, 0x2, R24 ;  /* 0x0000000212047825 */ /* 0x002fc800078e0218 */
[----:B------:R-:W-:-:S04]  /*108f0*/  IMAD.WIDE R10, R18, 0x2, R26 ;  /* 0x00000002120a7825 */ /* 0x000fc800078e021a */
[----:B0-----:R-:W-:-:S04]  /*10900*/  IMAD.WIDE R8, R3, 0x2, R20 ;  /* 0x0000000203087825 */ /* 0x001fc800078e0214 */
[----:B------:R-:W-:-:S04]  /*10910*/  IMAD.WIDE R6, R3, 0x2, R22 ;  /* 0x0000000203067825 */ /* 0x000fc800078e0216 */
[----:B------:R-:W-:-:S04]  /*10920*/  IMAD.WIDE R10, R0, 0x2, R10 ;  /* 0x00000002000a7825 */ /* 0x000fc800078e020a */
[----:B------:R-:W-:-:S04]  /*10930*/  IMAD.WIDE R8, R0, 0x2, R8 ;  /* 0x0000000200087825 */ /* 0x000fc800078e0208 */
[C---:B------:R-:W-:Y:S01]  /*10940*/  IMAD.WIDE R6, R0.reuse, 0x2, R6 ;  /* 0x0000000200067825 */ /* 0x040fe200078e0206 */
[----:B------:R-:W4:Y:S04]  /*10950*/  LDG.E.U16 R18, desc[UR10][R8.64] ;  /* 0x0000000a08127981 */ /* 0x000f28000c1e1500 */
[----:B--2---:R0:W-:Y:S04]  /*10960*/  STL [R1+0x10c], R13 ;  /* 0x00010c0d01007387 */ /* 0x0041e80000100800 */
[----:B---3--:R1:W-:Y:S01]  /*10970*/  STL [R1+0x108], R29 ;  /* 0x0001081d01007387 */ /* 0x0083e20000100800 */
[----:B0-----:R-:W-:-:S03]  /*10980*/  IMAD.WIDE R12, R0, 0x2, R4 ;  /* 0x00000002000c7825 */ /* 0x001fc600078e0204 */
[----:B----4-:R0:W-:Y:S01]  /*10990*/  STL [R1+0x100], R2 ;  /* 0x0001000201007387 */ /* 0x0101e20000100800 */
[----:B------:R-:W-:-:S03]  /*109a0*/  IMAD.WIDE R4, R3, 0x2, R24 ;  /* 0x0000000203047825 */ /* 0x000fc600078e0218 */
[----:B-1----:R1:W2:Y:S01]  /*109b0*/  LDG.E.U16 R29, desc[UR10][R12.64] ;  /* 0x0000000a0c1d7981 */ /* 0x0022a2000c1e1500 */
[----:B------:R-:W-:-:S03]  /*109c0*/  IMAD.WIDE R4, R0, 0x2, R4 ;  /* 0x0000000200047825 */ /* 0x000fc600078e0204 */
[----:B0-----:R0:W3:Y:S01]  /*109d0*/  LDG.E.U16 R2, desc[UR10][R10.64] ;  /* 0x0000000a0a027981 */ /* 0x0010e2000c1e1500 */
[----:B-1----:R-:W-:-:S03]  /*109e0*/  IMAD R12, R16, 0x7, RZ ;  /* 0x00000007100c7824 */ /* 0x002fc600078e02ff */
[----:B------:R1:W-:Y:S04]  /*109f0*/  STL [R1+0xfc], R19 ;  /* 0x0000fc1301007387 */ /* 0x0003e80000100800 */
[----:B------:R4:W-:Y:S01]  /*10a00*/  STL [R1+0x104], R28 ;  /* 0x0001041c01007387 */ /* 0x0009e20000100800 */
[----:B------:R-:W-:-:S03]  /*10a10*/  IMAD.WIDE R8, R12, 0x2, R20 ;  /* 0x000000020c087825 */ /* 0x000fc600078e0214 */
[----:B-1----:R-:W3:Y:S04]  /*10a20*/  LDG.E.U16 R19, desc[UR10][R6.64] ;  /* 0x0000000a06137981 */ /* 0x002ee8000c1e1500 */
[----:B------:R1:W-:Y:S01]  /*10a30*/  STL [R1+0xe8], R15 ;  /* 0x0000e80f01007387 */ /* 0x0003e20000100800 */
[----:B0-----:R-:W-:-:S03]  /*10a40*/  IMAD.WIDE R10, R12, 0x2, R22 ;  /* 0x000000020c0a7825 */ /* 0x001fc600078e0216 */
[----:B----4-:R0:W4:Y:S01]  /*10a50*/  LDG.E.U16 R28, desc[UR10][R4.64] ;  /* 0x0000000a041c7981 */ /* 0x010122000c1e1500 */
[----:B-1----:R-:W-:-:S04]  /*10a60*/  IMAD.WIDE R14, R3, 0x2, R26 ;  /* 0x00000002030e7825 */ /* 0x002fc800078e021a */
[----:B0-----:R-:W-:-:S04]  /*10a70*/  IMAD.WIDE R4, R12, 0x2, R24 ;  /* 0x000000020c047825 */ /* 0x001fc800078e0218 */
[----:B------:R-:W-:-:S04]  /*10a80*/  IMAD.WIDE R14, R0, 0x2, R14 ;  /* 0x00000002000e7825 */ /* 0x000fc800078e020e */
[----:B------:R-:W-:Y:S02]  /*10a90*/  IMAD.WIDE R6, R12, 0x2, R26 ;  /* 0x000000020c067825 */ /* 0x000fe400078e021a */
[----:B------:R-:W4:Y:S02]  /*10aa0*/  LDG.E.U16 R14, desc[UR10][R14.64] ;  /* 0x0000000a0e0e7981 */ /* 0x000f24000c1e1500 */
[----:B------:R-:W-:-:S05]  /*10ab0*/  IMAD.WIDE R12, R0, 0x2, R8 ;  /* 0x00000002000c7825 */ /* 0x000fca00078e0208 */
[----:B------:R0:W4:Y:S01]  /*10ac0*/  LDG.E.U16 R15, desc[UR10][R12.64] ;  /* 0x0000000a0c0f7981 */ /* 0x000122000c1e1500 */
[----:B------:R-:W-:Y:S01]  /*10ad0*/  SHF.L.U32 R3, R16, 0x3, RZ ;  /* 0x0000000310037819 */ /* 0x000fe200000006ff */
[----:B------:R-:W-:-:S04]  /*10ae0*/  IMAD.WIDE R8, R0, 0x2, R4 ;  /* 0x0000000200087825 */ /* 0x000fc800078e0204 */
[----:B------:R-:W-:-:S04]  /*10af0*/  IMAD.WIDE R10, R0, 0x2, R10 ;  /* 0x00000002000a7825 */ /* 0x000fc800078e020a */
[----:B------:R-:W-:-:S04]  /*10b00*/  IMAD.WIDE R4, R3, 0x2, R20 ;  /* 0x0000000203047825 */ /* 0x000fc800078e0214 */
[----:B0-----:R-:W-:-:S04]  /*10b10*/  IMAD.WIDE R12, R0, 0x2, R6 ;  /* 0x00000002000c7825 */ /* 0x001fc800078e0206 */
[----:B------:R-:W-:Y:S01]  /*10b20*/  IMAD.WIDE R6, R3, 0x2, R24 ;  /* 0x0000000203067825 */ /* 0x000fe200078e0218 */
[----:B--2---:R0:W-:Y:S04]  /*10b30*/  STL [R1+0xe4], R29 ;  /* 0x0000e41d01007387 */ /* 0x0041e80000100800 */
[----:B---3--:R1:W-:Y:S04]  /*10b40*/  STL [R1+0xe0], R2 ;  /* 0x0000e00201007387 */ /* 0x0083e80000100800 */
[----:B0-----:R0:W2:Y:S04]  /*10b50*/  LDG.E.U16 R29, desc[UR10][R10.64] ;  /* 0x0000000a0a1d7981 */ /* 0x0010a8000c1e1500 */
[----:B-1----:R1:W3:Y:S01]  /*10b60*/  LDG.E.U16 R2, desc[UR10][R8.64] ;  /* 0x0000000a08027981 */ /* 0x0022e2000c1e1500 */
[----:B0-----:R-:W-:-:S04]  /*10b70*/  IMAD.WIDE R10, R0, 0x2, R4 ;  /* 0x00000002000a7825 */ /* 0x001fc800078e0204 */
[C---:B-1----:R-:W-:Y:S01]  /*10b80*/  IMAD.WIDE R8, R3.reuse, 0x2, R22 ;  /* 0x0000000203087825 */ /* 0x042fe200078e0216 */
[----:B------:R-:W-:Y:S03]  /*10b90*/  STL [R1+0xf0], R19 ;  /* 0x0000f01301007387 */ /* 0x000fe60000100800 */
[----:B------:R-:W-:Y:S01]  /*10ba0*/  IMAD.WIDE R4, R3, 0x2, R26 ;  /* 0x0000000203047825 */ /* 0x000fe200078e021a */
[----:B------:R0:W-:Y:S04]  /*10bb0*/  STL [R1+0xf4], R18 ;  /* 0x0000f41201007387 */ /* 0x0001e80000100800 */
[----:B------:R1:W3:Y:S04]  /*10bc0*/  LDG.E.U16 R3, desc[UR10][R12.64] ;  /* 0x0000000a0c037981 */ /* 0x0002e8000c1e1500 */
[----:B0-----:R-:W3:Y:S01]  /*10bd0*/  LDL.64 R18, [R1+0xcb0] ;  /* 0x000cb00001127983 */ /* 0x001ee20000100a00 */
[----:B-1----:R-:W-:-:S03]  /*10be0*/  IMAD.WIDE R12, R0, 0x2, R8 ;  /* 0x00000002000c7825 */ /* 0x002fc600078e0208 */
[----:B----4-:R0:W-:Y:S04]  /*10bf0*/  STL [R1+0xec], R28 ;  /* 0x0000ec1c01007387 */ /* 0x0101e80000100800 */
[----:B------:R-:W4:Y:S04]  /*10c00*/  LDG.E.U16 R27, desc[UR10][R12.64] ;  /* 0x0000000a0c1b7981 */ /* 0x000f28000c1e1500 */
[----:B0-----:R0:W4:Y:S04]  /*10c10*/  LDG.E.U16 R28, desc[UR10][R10.64] ;  /* 0x0000000a0a1c7981 */ /* 0x001128000c1e1500 */
[----:B------:R-:W-:Y:S04]  /*10c20*/  STL [R1+0xdc], R15 ;  /* 0x0000dc0f01007387 */ /* 0x000fe80000100800 */
[----:B------:R1:W-:Y:S04]  /*10c30*/  STL [R1+0xcc], R14 ;  /* 0x0000cc0e01007387 */ /* 0x0003e80000100800 */
[----:B-1----:R-:W4:Y:S01]  /*10c40*/  LDL.64 R14, [R1+0xc90] ;  /* 0x000c9000010e7983 */ /* 0x002f220000100a00 */
[----:B------:R-:W-:-:S02]  /*10c50*/  IMAD R16, R16, 0x9, RZ ;  /* 0x0000000910107824 */ /* 0x000fc400078e02ff */
[----:B0-----:R-:W-:-:S04]  /*10c60*/  IMAD.WIDE R10, R0, 0x2, R6 ;  /* 0x00000002000a7825 */ /* 0x001fc800078e0206 */
[----:B------:R-:W-:-:S04]  /*10c70*/  IMAD.WIDE R8, R0, 0x2, R4 ;  /* 0x0000000200087825 */ /* 0x000fc800078e0204 */
[C---:B------:R-:W-:Y:S01]  /*10c80*/  IMAD.WIDE R4, R16.reuse, 0x2, R20 ;  /* 0x0000000210047825 */ /* 0x040fe200078e0214 */
[----:B------:R-:W4:Y:S03]  /*10c90*/  LDG.E.U16 R26, desc[UR10][R8.64] ;  /* 0x0000000a081a7981 */ /* 0x000f26000c1e1500 */
[----:B------:R-:W-:Y:S01]  /*10ca0*/  IMAD.WIDE R6, R16, 0x2, R22 ;  /* 0x0000000210067825 */ /* 0x000fe200078e0216 */
[----:B------:R-:W4:Y:S03]  /*10cb0*/  LDL.64 R20, [R1+0xc88] ;  /* 0x000c880001147983 */ /* 0x000f260000100a00 */
[----:B------:R-:W-:-:S04]  /*10cc0*/  IMAD.WIDE R6, R0, 0x2, R6 ;  /* 0x0000000200067825 */ /* 0x000fc800078e0206 */
[----:B------:R-:W-:-:S04]  /*10cd0*/  IMAD.WIDE R12, R0, 0x2, R4 ;  /* 0x00000002000c7825 */ /* 0x000fc800078e0204 */
[----:B------:R-:W-:Y:S01]  /*10ce0*/  IMAD.WIDE R4, R17, 0x2, R22 ;  /* 0x0000000211047825 */ /* 0x000fe200078e0216 */
[----:B--2---:R0:W-:Y:S04]  /*10cf0*/  STL [R1+0xd8], R29 ;  /* 0x0000d81d01007387 */ /* 0x0041e80000100800 */
[----:B0-----:R3:W2:Y:S02]  /*10d00*/  LDG.E.U16 R29, desc[UR10][R10.64] ;  /* 0x0000000a0a1d7981 */ /* 0x0016a4000c1e1500 */
[C---:B---3--:R-:W-:Y:S02]  /*10d10*/  IMAD.WIDE R10, R0.reuse, 0x2, R18 ;  /* 0x00000002000a7825 */ /* 0x048fe400078e0212 */
[----:B------:R-:W3:Y:S04]  /*10d20*/  LDL.64 R18, [R1+0xc80] ;  /* 0x000c800001127983 */ /* 0x000ee80000100a00 */
[----:B------:R-:W-:Y:S04]  /*10d30*/  STL [R1+0xd0], R3 ;  /* 0x0000d00301007387 */ /* 0x000fe80000100800 */
[----:B------:R0:W-:Y:S01]  /*10d40*/  STL [R1+0xd4], R2 ;  /* 0x0000d40201007387 */ /* 0x0001e20000100800 */
[----:B------:R-:W-:-:S03]  /*10d50*/  IMAD.WIDE R4, R0, 0x2, R4 ;  /* 0x0000000200047825 */ /* 0x000fc600078e0204 */
[----:B------:R-:W3:Y:S04]  /*10d60*/  LDG.E.U16 R17, desc[UR10][R10.64] ;  /* 0x0000000a0a117981 */ /* 0x000ee8000c1e1500 */
[----:B0-----:R-:W3:Y:S04]  /*10d70*/  LDL.64 R2, [R1+0xc78] ;  /* 0x000c780001027983 */ /* 0x001ee80000100a00 */
[----:B----4-:R-:W-:Y:S04]  /*10d80*/  STL [R1+0xc4], R28 ;  /* 0x0000c41c01007387 */ /* 0x010fe80000100800 */
[----:B------:R0:W-:Y:S04]  /*10d90*/  STL [R1+0xc0], R27 ;  /* 0x0000c01b01007387 */ /* 0x0001e80000100800 */
[----:B------:R-:W4:Y:S01]  /*10da0*/  LDL.64 R22, [R1+0xc68] ;  /* 0x000c680001167983 */ /* 0x000f220000100a00 */
[----:B------:R-:W-:-:S03]  /*10db0*/  IMAD.WIDE R8, R16, 0x2, R24 ;  /* 0x0000000210087825 */ /* 0x000fc600078e0218 */
[----:B------:R-:W4:Y:S04]  /*10dc0*/  LDG.E.U16 R24, desc[UR10][R4.64] ;  /* 0x0000000a04187981 */ /* 0x000f28000c1e1500 */
[----:B0-----:R0:W4:Y:S04]  /*10dd0*/  LDG.E.U16 R27, desc[UR10][R6.64] ;  /* 0x0000000a061b7981 */ /* 0x001128000c1e1500 */
[----:B------:R-:W4:Y:S01]  /*10de0*/  LDG.E.U16 R28, desc[UR10][R12.64] ;  /* 0x0000000a0c1c7981 */ /* 0x000f22000c1e1500 */
[----:B0-----:R-:W-:-:S03]  /*10df0*/  IMAD.WIDE R6, R0, 0x2, R14 ;  /* 0x0000000200067825 */ /* 0x001fc600078e020e */
[----:B------:R-:W4:Y:S04]  /*10e00*/  LDL.64 R14, [R1+0xc70] ;  /* 0x000c7000010e7983 */ /* 0x000f280000100a00 */
[----:B--2---:R0:W-:Y:S04]  /*10e10*/  STL [R1+0xbc], R29 ;  /* 0x0000bc1d01007387 */ /* 0x0041e80000100800 */
[----:B------:R-:W2:Y:S04]  /*10e20*/  LDL.64 R12, [R1+0xc60] ;  /* 0x000c6000010c7983 */ /* 0x000ea80000100a00 */
[----:B0-----:R3:W2:Y:S02]  /*10e30*/  LDG.E.U16 R29, desc[UR10][R6.64] ;  /* 0x0000000a061d7981 */ /* 0x0016a4000c1e1500 */
[----:B---3--:R-:W-:-:S05]  /*10e40*/  IMAD.WIDE R6, R0, 0x2, R18 ;  /* 0x0000000200067825 */ /* 0x008fca00078e0212 */
[----:B------:R4:W3:Y:S01]  /*10e50*/  LDG.E.U16 R16, desc[UR10][R6.64] ;  /* 0x0000000a06107981 */ /* 0x0008e2000c1e1500 */
[----:B------:R-:W-:-:S05]  /*10e60*/  IMAD.WIDE R4, R0, 0x2, R2 ;  /* 0x0000000200047825 */ /* 0x000fca00078e0202 */
[----:B------:R0:W3:Y:S01]  /*10e70*/  LDG.E.U16 R3, desc[UR10][R4.64] ;  /* 0x0000000a04037981 */ /* 0x0000e2000c1e1500 */
[----:B----4-:R-:W-:-:S04]  /*10e80*/  IMAD.WIDE R6, R0, 0x2, R22 ;  /* 0x0000000200067825 */ /* 0x010fc800078e0216 */
[----:B0-----:R-:W-:-:S06]  /*10e90*/  IMAD.WIDE R4, R0, 0x2, R14 ;  /* 0x0000000200047825 */ /* 0x001fcc00078e020e */
[----:B------:R-:W4:Y:S04]  /*10ea0*/  LDG.E.U16 R4, desc[UR10][R4.64] ;  /* 0x0000000a04047981 */ /* 0x000f28000c1e1500 */
[----:B------:R2:W4:Y:S01]  /*10eb0*/  LDG.E.U16 R5, desc[UR10][R6.64] ;  /* 0x0000000a06057981 */ /* 0x000522000c1e1500 */
[----:B------:R-:W-:-:S03]  /*10ec0*/  IMAD.WIDE R10, R0, 0x2, R20 ;  /* 0x00000002000a7825 */ /* 0x000fc600078e0214 */
[----:B------:R0:W-:Y:S04]  /*10ed0*/  STL [R1+0x68], R26 ;  /* 0x0000681a01007387 */ /* 0x0001e80000100800 */
[----:B------:R-:W4:Y:S04]  /*10ee0*/  LDL.64 R20, [R1+0xc58] ;  /* 0x000c580001147983 */ /* 0x000f280000100a00 */
[----:B------:R-:W4:Y:S04]  /*10ef0*/  LDL.64 R18, [R1+0xc50] ;  /* 0x000c500001127983 */ /* 0x000f280000100a00 */
[----:B0-----:R-:W4:Y:S01]  /*10f00*/  LDG.E.U16 R26, desc[UR10][R10.64] ;  /* 0x0000000a0a1a7981 */ /* 0x001f22000c1e1500 */
[----:B------:R-:W-:-:S05]  /*10f10*/  IMAD.WIDE R8, R0, 0x2, R8 ;  /* 0x0000000200087825 */ /* 0x000fca00078e0208 */
[----:B------:R-:W4:Y:S04]  /*10f20*/  LDG.E.U16 R25, desc[UR10][R8.64] ;  /* 0x0000000a08197981 */ /* 0x000f28000c1e1500 */
[----:B------:R-:W4:Y:S01]  /*10f30*/  LDL.64 R10, [R1+0xc48] ;  /* 0x000c4800010a7983 */ /* 0x000f220000100a00 */
[----:B--2---:R-:W-:-:S05]  /*10f40*/  IMAD.WIDE R6, R0, 0x2, R12 ;  /* 0x0000000200067825 */ /* 0x004fca00078e020c */
[----:B------:R0:W2:Y:S04]  /*10f50*/  LDG.E.U16 R22, desc[UR10][R6.64] ;  /* 0x0000000a06167981 */ /* 0x0000a8000c1e1500 */
[----:B---3--:R-:W-:Y:S04]  /*10f60*/  STL [R1+0x25e0], R16 ;  /* 0x0025e01001007387 */ /* 0x008fe80000100800 */
[----:B------:R-:W-:Y:S04]  /*10f70*/  STL [R1+0x25e4], R3 ;  /* 0x0025e40301007387 */ /* 0x000fe80000100800 */
[----:B------:R-:W3:Y:S04]  /*10f80*/  LDL.64 R14, [R1+0xc40] ;  /* 0x000c4000010e7983 */ /* 0x000ee80000100a00 */
[----:B----4-:R-:W-:Y:S04]  /*10f90*/  STL [R1+0x25e8], R4 ;  /* 0x0025e80401007387 */ /* 0x010fe80000100800 */
[----:B------:R1:W-:Y:S04]  /*10fa0*/  STL [R1+0xc8], R17 ;  /* 0x0000c81101007387 */ /* 0x0003e80000100800 */
[----:B-1----:R-:W4:Y:S04]  /*10fb0*/  LDL.64 R16, [R1+0xc38] ;  /* 0x000c380001107983 */ /* 0x002f280000100a00 */
[----:B------:R-:W-:Y:S04]  /*10fc0*/  STL [R1+0x25ec], R5 ;  /* 0x0025ec0501007387 */ /* 0x000fe80000100800 */
[----:B------:R1:W-:Y:S04]  /*10fd0*/  STL [R1+0xac], R28 ;  /* 0x0000ac1c01007387 */ /* 0x0003e80000100800 */
[----:B------:R-:W2:Y:S01]  /*10fe0*/  LDL.64 R12, [R1+0xc30] ;  /* 0x000c3000010c7983 */ /* 0x000ea20000100a00 */
[----:B0-----:R-:W-:-:S03]  /*10ff0*/  IMAD.WIDE R6, R0, 0x2, R20 ;  /* 0x0000000200067825 */ /* 0x001fc600078e0214 */
[----:B------:R0:W-:Y:S04]  /*11000*/  STL [R1+0xa8], R27 ;  /* 0x0000a81b01007387 */ /* 0x0001e80000100800 */
[----:B------:R-:W2:Y:S04]  /*11010*/  LDL.64 R8, [R1+0xc28] ;  /* 0x000c280001087983 */ /* 0x000ea80000100a00 */
[----:B-1----:R1:W2:Y:S04]  /*11020*/  LDG.E.U16 R28, desc[UR10][R6.64] ;  /* 0x0000000a061c7981 */ /* 0x0022a8000c1e1500 */
[----:B------:R-:W2:Y:S01]  /*11030*/  LDL.64 R2, [R1+0xc20] ;  /* 0x000c200001027983 */ /* 0x000ea20000100a00 */
[----:B-1----:R-:W-:-:S03]  /*11040*/  IMAD.WIDE R6, R0, 0x2, R18 ;  /* 0x0000000200067825 */ /* 0x002fc600078e0212 */
[----:B------:R-:W-:Y:S04]  /*11050*/  STL [R1+0xb8], R29 ;  /* 0x0000b81d01007387 */ /* 0x000fe80000100800 */
[----:B0-----:R0:W2:Y:S02]  /*11060*/  LDG.E.U16 R27, desc[UR10][R6.64] ;  /* 0x0000000a061b7981 */ /* 0x0010a4000c1e1500 */
[C---:B0-----:R-:W-:Y:S02]  /*11070*/  IMAD.WIDE R6, R0.reuse, 0x2, R10 ;  /* 0x0000000200067825 */ /* 0x041fe400078e020a */
[----:B------:R-:W2:Y:S04]  /*11080*/  LDL.64 R10, [R1+0xc18] ;  /* 0x000c1800010a7983 */ /* 0x000ea80000100a00 */
[----:B------:R0:W-:Y:S04]  /*11090*/  STL [R1+0xb4], R26 ;  /* 0x0000b41a01007387 */ /* 0x0001e80000100800 */
[----:B------:R1:W-:Y:S04]  /*110a0*/  STL [R1+0xa4], R25 ;  /* 0x0000a41901007387 */ /* 0x0003e80000100800 */
[----:B------:R1:W-:Y:S04]  /*110b0*/  STL [R1+0xb0], R24 ;  /* 0x0000b01801007387 */ /* 0x0003e80000100800 */
[----:B0-----:R3:W2:Y:S04]  /*110c0*/  LDG.E.U16 R26, desc[UR10][R6.64] ;  /* 0x0000000a061a7981 */ /* 0x0016a8000c1e1500 */
[----:B------:R-:W2:Y:S01]  /*110d0*/  LDL.64 R4, [R1+0xc08] ;  /* 0x000c080001047983 */ /* 0x000ea20000100a00 */
[----:B---3--:R-:W-:-:S03]  /*110e0*/  IMAD.WIDE R6, R0, 0x2, R14 ;  /* 0x0000000200067825 */ /* 0x008fc600078e020e */
[----:B------:R-:W3:Y:S04]  /*110f0*/  LDL.64 R14, [R1+0xc10] ;  /* 0x000c1000010e7983 */ /* 0x000ee80000100a00 */
[----:B------:R4:W3:Y:S02]  /*11100*/  LDG.E.U16 R19, desc[UR10][R6.64] ;  /* 0x0000000a06137981 */ /* 0x0008e4000c1e1500 */
[C---:B----4-:R-:W-:Y:S02]  /*11110*/  IMAD.WIDE R6, R0.reuse, 0x2, R16 ;  /* 0x0000000200067825 */ /* 0x050fe400078e0210 */
[----:B------:R-:W4:Y:S04]  /*11120*/  LDL.64 R16, [R1+0xc00] ;  /* 0x000c000001107983 */ /* 0x000f280000100a00 */
[----:B------:R2:W4:Y:S02]  /*11130*/  LDG.E.U16 R18, desc[UR10][R6.64] ;  /* 0x0000000a06127981 */ /* 0x000524000c1e1500 */
[----:B--2---:R-:W-:-:S02]  /*11140*/  IMAD.WIDE R6, R0, 0x2, R12 ;  /* 0x0000000200067825 */ /* 0x004fc400078e020c */
[----:B------:R-:W2:Y:S04]  /*11150*/  LDL.64 R12, [R1+0xb80] ;  /* 0x000b8000010c7983 */ /* 0x000ea80000100a00 */
[----:B-1----:R0:W4:Y:S02]  /*11160*/  LDG.E.U16 R25, desc[UR10][R6.64] ;  /* 0x0000000a06197981 */ /* 0x002124000c1e1500 */
[C---:B0-----:R-:W-:Y:S02]  /*11170*/  IMAD.WIDE R6, R0.reuse, 0x2, R8 ;  /* 0x0000000200067825 */ /* 0x041fe400078e0208 */
[----:B------:R-:W4:Y:S04]  /*11180*/  LDL.64 R8, [R1+0xb78] ;  /* 0x000b780001087983 */ /* 0x000f280000100a00 */
[----:B------:R0:W4:Y:S02]  /*11190*/  LDG.E.U16 R23, desc[UR10][R6.64] ;  /* 0x0000000a06177981 */ /* 0x000124000c1e1500 */
[----:B0-----:R-:W-:-:S02]  /*111a0*/  IMAD.WIDE R6, R0, 0x2, R2 ;  /* 0x0000000200067825 */ /* 0x001fc400078e0202 */
[----:B------:R-:W4:Y:S04]  /*111b0*/  LDL.64 R2, [R1+0xb70] ;  /* 0x000b700001027983 */ /* 0x000f280000100a00 */
[----:B------:R0:W4:Y:S02]  /*111c0*/  LDG.E.U16 R21, desc[UR10][R6.64] ;  /* 0x0000000a06157981 */ /* 0x000124000c1e1500 */
[C---:B0-----:R-:W-:Y:S02]  /*111d0*/  IMAD.WIDE R6, R0.reuse, 0x2, R10 ;  /* 0x0000000200067825 */ /* 0x041fe400078e020a */
[----:B------:R-:W4:Y:S04]  /*111e0*/  LDL.64 R10, [R1+0xb68] ;  /* 0x000b6800010a7983 */ /* 0x000f280000100a00 */
[----:B------:R3:W4:Y:S04]  /*111f0*/  LDG.E.U16 R20, desc[UR10][R6.64] ;  /* 0x0000000a06147981 */ /* 0x000728000c1e1500 */
[----:B------:R0:W-:Y:S01]  /*11200*/  STL [R1+0xa0], R22 ;  /* 0x0000a01601007387 */ /* 0x0001e20000100800 */
[----:B---3--:R-:W-:-:S03]  /*11210*/  IMAD.WIDE R6, R0, 0x2, R14 ;  /* 0x0000000200067825 */ /* 0x008fc600078e020e */
[----:B------:R-:W3:Y:S04]  /*11220*/  LDL.64 R14, [R1+0xbf8] ;  /* 0x000bf800010e7983 */ /* 0x000ee80000100a00 */
[----:B------:R1:W3:Y:S04]  /*11230*/  LDG.E.U16 R24, desc[UR10][R6.64] ;  /* 0x0000000a06187981 */ /* 0x0002e8000c1e1500 */
[----:B------:R-:W-:Y:S01]  /*11240*/  STL [R1+0x98], R28 ;  /* 0x0000981c01007387 */ /* 0x000fe20000100800 */
[----:B-1----:R-:W-:-:S03]  /*11250*/  IMAD.WIDE R6, R0, 0x2, R4 ;  /* 0x0000000200067825 */ /* 0x002fc600078e0204 */
[----:B------:R-:W3:Y:S04]  /*11260*/  LDL.64 R4, [R1+0xb60] ;  /* 0x000b600001047983 */ /* 0x000ee80000100a00 */
[----:B0-----:R2:W3:Y:S02]  /*11270*/  LDG.E.U16 R22, desc[UR10][R6.64] ;  /* 0x0000000a06167981 */ /* 0x0014e4000c1e1500 */
[C---:B--2---:R-:W-:Y:S02]  /*11280*/  IMAD.WIDE R6, R0.reuse, 0x2, R12 ;  /* 0x0000000200067825 */ /* 0x044fe400078e020c */
[----:B------:R-:W2:Y:S04]  /*11290*/  LDL.64 R12, [R1+0xb58] ;  /* 0x000b5800010c7983 */ /* 0x000ea80000100a00 */
[----:B------:R-:W2:Y:S04]  /*112a0*/  LDG.E.U16 R6, desc[UR10][R6.64] ;  /* 0x0000000a06067981 */ /* 0x000ea8000c1e1500 */
[----:B------:R-:W-:Y:S01]  /*112b0*/  STL [R1+0x90], R27 ;  /* 0x0000901b01007387 */ /* 0x000fe20000100800 */
[----:B----4-:R-:W-:-:S03]  /*112c0*/  IMAD.WIDE R8, R0, 0x2, R8 ;  /* 0x0000000200087825 */ /* 0x010fc600078e0208 */
[----:B------:R-:W-:Y:S04]  /*112d0*/  STL [R1+0x80], R26 ;  /* 0x0000801a01007387 */ /* 0x000fe80000100800 */
[----:B------:R0:W4:Y:S02]  /*112e0*/  LDG.E.U16 R7, desc[UR10][R8.64] ;  /* 0x0000000a08077981 */ /* 0x000124000c1e1500 */
[C---:B0-----:R-:W-:Y:S02]  /*112f0*/  IMAD.WIDE R8, R0.reuse, 0x2, R2 ;  /* 0x0000000200087825 */ /* 0x041fe400078e0202 */
[----:B------:R-:W4:Y:S04]  /*11300*/  LDL.64 R2, [R1+0xb50] ;  /* 0x000b500001027983 */ /* 0x000f280000100a00 */
[----:B------:R-:W-:Y:S04]  /*11310*/  STL [R1+0x9c], R19 ;  /* 0x00009c1301007387 */ /* 0x000fe80000100800 */
[----:B------:R0:W-:Y:S04]  /*11320*/  STL [R1+0x94], R18 ;  /* 0x0000941201007387 */ /* 0x0001e80000100800 */
[----:B------:R-:W4:Y:S01]  /*11330*/  LDG.E.U16 R8, desc[UR10][R8.64] ;  /* 0x0000000a08087981 */ /* 0x000f22000c1e1500 */
[----:B------:R-:W-:-:S03]  /*11340*/  IMAD.WIDE R10, R0, 0x2, R10 ;  /* 0x00000002000a7825 */ /* 0x000fc600078e020a */
[----:B0-----:R-:W4:Y:S04]  /*11350*/  LDL.64 R18, [R1+0xb48] ;  /* 0x000b480001127983 */ /* 0x001f280000100a00 */
[----:B------:R0:W4:Y:S02]  /*11360*/  LDG.E.U16 R9, desc[UR10][R10.64] ;  /* 0x0000000a0a097981 */ /* 0x000124000c1e1500 */
[----:B0-----:R-:W-:-:S05]  /*11370*/  IMAD.WIDE R10, R0, 0x2, R16 ;  /* 0x00000002000a7825 */ /* 0x001fca00078e0210 */
[----:B------:R3:W4:Y:S04]  /*11380*/  LDG.E.U16 R27, desc[UR10][R10.64] ;  /* 0x0000000a0a1b7981 */ /* 0x000728000c1e1500 */
[----:B------:R0:W-:Y:S01]  /*11390*/  STL [R1+0x8c], R25 ;  /* 0x00008c1901007387 */ /* 0x0001e20000100800 */
[----:B---3--:R-:W-:-:S03]  /*113a0*/  IMAD.WIDE R10, R0, 0x2, R14 ;  /* 0x00000002000a7825 */ /* 0x008fc600078e020e */
[----:B------:R-:W3:Y:S04]  /*113b0*/  LDL.64 R14, [R1+0xbf0] ;  /* 0x000bf000010e7983 */ /* 0x000ee80000100a00 */
[----:B0-----:R0:W3:Y:S04]  /*113c0*/  LDG.E.U16 R25, desc[UR10][R10.64] ;  /* 0x0000000a0a197981 */ /* 0x0010e8000c1e1500 */
[----:B------:R1:W-:Y:S01]  /*113d0*/  STL [R1+0x88], R23 ;  /* 0x0000881701007387 */ /* 0x0003e20000100800 */
[----:B0-----:R-:W-:-:S03]  /*113e0*/  IMAD.WIDE R10, R0, 0x2, R4 ;  /* 0x00000002000a7825 */ /* 0x001fc600078e0204 */
[----:B------:R-:W3:Y:S04]  /*113f0*/  LDL.64 R4, [R1+0xbe8] ;  /* 0x000be80001047983 */ /* 0x000ee80000100a00 */
[----:B-1----:R2:W3:Y:S02]  /*11400*/  LDG.E.U16 R23, desc[UR10][R10.64] ;  /* 0x0000000a0a177981 */ /* 0x0024e4000c1e1500 */
[----:B--2---:R-:W-:-:S06]  /*11410*/  IMAD.WIDE R10, R0, 0x2, R12 ;  /* 0x00000002000a7825 */ /* 0x004fcc00078e020c */
[----:B------:R-:W2:Y:S01]  /*11420*/  LDG.E.U16 R10, desc[UR10][R10.64] ;  /* 0x0000000a0a0a7981 */ /* 0x000ea2000c1e1500 */
[----:B----4-:R-:W-:-:S05]  /*11430*/  IMAD.WIDE R12, R0, 0x2, R2 ;  /* 0x00000002000c7825 */ /* 0x010fca00078e0202 */
[----:B------:R0:W4:Y:S02]  /*11440*/  LDG.E.U16 R11, desc[UR10][R12.64] ;  /* 0x0000000a0c0b7981 */ /* 0x000124000c1e1500 */
[----:B0-----:R-:W-:-:S06]  /*11450*/  IMAD.WIDE R12, R0, 0x2, R18 ;  /* 0x00000002000c7825 */ /* 0x001fcc00078e0212 */
[----:B------:R-:W4:Y:S04]  /*11460*/  LDG.E.U16 R12, desc[UR10][R12.64] ;  /* 0x0000000a0c0c7981 */ /* 0x000f28000c1e1500 */
[----:B------:R-:W-:Y:S04]  /*11470*/  STL [R1+0x84], R21 ;  /* 0x0000841501007387 */ /* 0x000fe80000100800 */
[----:B------:R-:W4:Y:S04]  /*11480*/  LDL.64 R16, [R1+0xbe0] ;  /* 0x000be00001107983 */ /* 0x000f280000100a00 */
[----:B--2---:R-:W-:Y:S04]  /*11490*/  STL [R1+0x25d0], R10 ;  /* 0x0025d00a01007387 */ /* 0x004fe80000100800 */
[----:B------:R0:W-:Y:S04]  /*114a0*/  STL [R1+0x7c], R20 ;  /* 0x00007c1401007387 */ /* 0x0001e80000100800 */
[----:B------:R-:W2:Y:S01]  /*114b0*/  LDL.64 R2, [R1+0xbd8] ;  /* 0x000bd80001027983 */ /* 0x000ea20000100a00 */
[----:B---3--:R-:W-:-:S03]  /*114c0*/  IMAD.WIDE R14, R0, 0x2, R14 ;  /* 0x00000002000e7825 */ /* 0x008fc600078e020e */
[----:B0-----:R-:W3:Y:S04]  /*114d0*/  LDL.64 R20, [R1+0xbd0] ;  /* 0x000bd00001147983 */ /* 0x001ee80000100a00 */
[----:B------:R-:W-:Y:S04]  /*114e0*/  STL [R1+0x78], R24 ;  /* 0x0000781801007387 */ /* 0x000fe80000100800 */
[----:B----4-:R-:W-:Y:S04]  /*114f0*/  STL [R1+0x25d4], R11 ;  /* 0x0025d40b01007387 */ /* 0x010fe80000100800 */
[----:B------:R0:W-:Y:S04]  /*11500*/  STL [R1+0x74], R22 ;  /* 0x0000741601007387 */ /* 0x0001e80000100800 */
[----:B------:R-:W4:Y:S04]  /*11510*/  LDL.64 R18, [R1+0xbc8] ;  /* 0x000bc80001127983 */ /* 0x000f280000100a00 */
[----:B0-----:R0:W4:Y:S04]  /*11520*/  LDG.E.U16 R22, desc[UR10][R14.64] ;  /* 0x0000000a0e167981 */ /* 0x001128000c1e1500 */
[----:B------:R1:W-:Y:S04]  /*11530*/  STL [R1+0x25d8], R12 ;  /* 0x0025d80c01007387 */ /* 0x0003e80000100800 */
[----:B------:R-:W4:Y:S01]  /*11540*/  LDL.64 R10, [R1+0xbc0] ;  /* 0x000bc000010a7983 */ /* 0x000f220000100a00 */
[----:B0-----:R-:W-:-:S03]  /*11550*/  IMAD.WIDE R14, R0, 0x2, R4 ;  /* 0x00000002000e7825 */ /* 0x001fc600078e0204 */
[----:B------:R-:W4:Y:S04]  /*11560*/  LDL.64 R4, [R1+0xb40] ;  /* 0x000b400001047983 */ /* 0x000f280000100a00 */
[----:B------:R0:W4:Y:S02]  /*11570*/  LDG.E.U16 R24, desc[UR10][R14.64] ;  /* 0x0000000a0e187981 */ /* 0x000124000c1e1500 */
[C---:B0-----:R-:W-:Y:S02]  /*11580*/  IMAD.WIDE R14, R0.reuse, 0x2, R16 ;  /* 0x00000002000e7825 */ /* 0x041fe400078e0210 */
[----:B------:R-:W4:Y:S04]  /*11590*/  LDL.64 R16, [R1+0xb30] ;  /* 0x000b300001107983 */ /* 0x000f280000100a00 */
[----:B------:R2:W4:Y:S02]  /*115a0*/  LDG.E.U16 R26, desc[UR10][R14.64] ;  /* 0x0000000a0e1a7981 */ /* 0x000524000c1e1500 */
[----:B--2---:R-:W-:-:S02]  /*115b0*/  IMAD.WIDE R14, R0, 0x2, R2 ;  /* 0x00000002000e7825 */ /* 0x004fc400078e0202 */
[----:B------:R-:W2:Y:S04]  /*115c0*/  LDL.64 R2, [R1+0xb20] ;  /* 0x000b200001027983 */ /* 0x000ea80000100a00 */
[----:B------:R0:W-:Y:S04]  /*115d0*/  STL [R1+0x70], R27 ;  /* 0x0000701b01007387 */ /* 0x0001e80000100800 */
[----:B-1----:R-:W2:Y:S04]  /*115e0*/  LDL.64 R12, [R1+0xb10] ;  /* 0x000b1000010c7983 */ /* 0x002ea80000100a00 */
[----:B------:R3:W2:Y:S04]  /*115f0*/  LDG.E.U16 R29, desc[UR10][R14.64] ;  /* 0x0000000a0e1d7981 */ /* 0x0006a8000c1e1500 */
[----:B------:R1:W-:Y:S01]  /*11600*/  STL [R1+0x6c], R25 ;  /* 0x00006c1901007387 */ /* 0x0003e20000100800 */
[----:B---3--:R-:W-:-:S03]  /*11610*/  IMAD.WIDE R14, R0, 0x2, R20 ;  /* 0x00000002000e7825 */ /* 0x008fc600078e0214 */
[----:B------:R-:W3:Y:S04]  /*11620*/  LDL.64 R20, [R1+0xbb8] ;  /* 0x000bb80001147983 */ /* 0x000ee80000100a00 */
[----:B0-----:R0:W3:Y:S04]  /*11630*/  LDG.E.U16 R27, desc[UR10][R14.64] ;  /* 0x0000000a0e1b7981 */ /* 0x0010e8000c1e1500 */
[----:B------:R0:W-:Y:S01]  /*11640*/  STL [R1+0x48], R23 ;  /* 0x0000481701007387 */ /* 0x0001e20000100800 */
[----:B----4-:R-:W-:-:S06]  /*11650*/  IMAD.WIDE R18, R0, 0x2, R18 ;  /* 0x0000000200127825 */ /* 0x010fcc00078e0212 */
[----:B------:R-:W4:Y:S01]  /*11660*/  LDG.E.U16 R19, desc[UR10][R18.64] ;  /* 0x0000000a12137981 */ /* 0x000f22000c1e1500 */
[----:B0-----:R-:W-:-:S03]  /*11670*/  IMAD.WIDE R14, R0, 0x2, R10 ;  /* 0x00000002000e7825 */ /* 0x001fc600078e020a */
[----:B------:R-:W4:Y:S04]  /*11680*/  LDL.64 R10, [R1+0xbb0] ;  /* 0x000bb000010a7983 */ /* 0x000f280000100a00 */
[----:B------:R0:W4:Y:S02]  /*11690*/  LDG.E.U16 R28, desc[UR10][R14.64] ;  /* 0x0000000a0e1c7981 */ /* 0x000124000c1e1500 */
[C---:B0-----:R-:W-:Y:S02]  /*116a0*/  IMAD.WIDE R14, R0.reuse, 0x2, R4 ;  /* 0x00000002000e7825 */ /* 0x041fe400078e0204 */
[----:B------:R-:W4:Y:S04]  /*116b0*/  LDL.64 R4, [R1+0xb08] ;  /* 0x000b080001047983 */ /* 0x000f280000100a00 */
[----:B-1----:R0:W4:Y:S02]  /*116c0*/  LDG.E.U16 R25, desc[UR10][R14.64] ;  /* 0x0000000a0e197981 */ /* 0x002124000c1e1500 */
[----:B0-----:R-:W-:-:S02]  /*116d0*/  IMAD.WIDE R14, R0, 0x2, R16 ;  /* 0x00000002000e7825 */ /* 0x001fc400078e0210 */
[----:B------:R-:W4:Y:S04]  /*116e0*/  LDL.64 R16, [R1+0xb00] ;  /* 0x000b000001107983 */ /* 0x000f280000100a00 */
[----:B------:R2:W4:Y:S04]  /*116f0*/  LDG.E.U16 R23, desc[UR10][R14.64] ;  /* 0x0000000a0e177981 */ /* 0x000528000c1e1500 */
[----:B------:R0:W-:Y:S01]  /*11700*/  STL [R1+0x5c], R22 ;  /* 0x00005c1601007387 */ /* 0x0001e20000100800 */
[----:B--2---:R-:W-:-:S03]  /*11710*/  IMAD.WIDE R14, R0, 0x2, R2 ;  /* 0x00000002000e7825 */ /* 0x004fc600078e0202 */
[----:B------:R-:W2:Y:S04]  /*11720*/  LDL.64 R2, [R1+0xaf8] ;  /* 0x000af80001027983 */ /* 0x000ea80000100a00 */
[----:B0-----:R0:W2:Y:S04]  /*11730*/  LDG.E.U16 R22, desc[UR10][R14.64] ;  /* 0x0000000a0e167981 */ /* 0x0010a8000c1e1500 */
[----:B------:R1:W-:Y:S01]  /*11740*/  STL [R1+0x58], R24 ;  /* 0x0000581801007387 */ /* 0x0003e20000100800 */
[----:B0-----:R-:W-:-:S03]  /*11750*/  IMAD.WIDE R14, R0, 0x2, R12 ;  /* 0x00000002000e7825 */ /* 0x001fc600078e020c */
[----:B------:R-:W2:Y:S04]  /*11760*/  LDL.64 R12, [R1+0xaf0] ;  /* 0x000af000010c7983 */ /* 0x000ea80000100a00 */
[----:B-1----:R3:W2:Y:S04]  /*11770*/  LDG.E.U16 R24, desc[UR10][R14.64] ;  /* 0x0000000a0e187981 */ /* 0x0026a8000c1e1500 */
[----:B------:R0:W-:Y:S01]  /*11780*/  STL [R1+0x54], R26 ;  /* 0x0000541a01007387 */ /* 0x0001e20000100800 */
[----:B---3--:R-:W-:-:S03]  /*11790*/  IMAD.WIDE R14, R0, 0x2, R20 ;  /* 0x00000002000e7825 */ /* 0x008fc600078e0214 */
[----:B------:R-:W3:Y:S04]  /*117a0*/  LDL.64 R20, [R1+0xba8] ;  /* 0x000ba80001147983 */ /* 0x000ee80000100a00 */
[----:B0-----:R4:W3:Y:S02]  /*117b0*/  LDG.E.U16 R26, desc[UR10][R14.64] ;  /* 0x0000000a0e1a7981 */ /* 0x0018e4000c1e1500 */
[C---:B----4-:R-:W-:Y:S02]  /*117c0*/  IMAD.WIDE R14, R0.reuse, 0x2, R10 ;  /* 0x00000002000e7825 */ /* 0x050fe400078e020a */
[----:B------:R-:W4:Y:S04]  /*117d0*/  LDL.64 R10, [R1+0xae8] ;  /* 0x000ae800010a7983 */ /* 0x000f280000100a00 */
[----:B------:R0:W-:Y:S04]  /*117e0*/  STL [R1+0x50], R29 ;  /* 0x0000501d01007387 */ /* 0x0001e80000100800 */
[----:B0-----:R0:W4:Y:S02]  /*117f0*/  LDG.E.U16 R29, desc[UR10][R14.64] ;  /* 0x0000000a0e1d7981 */ /* 0x001124000c1e1500 */
[----:B0-----:R-:W-:-:S02]  /*11800*/  IMAD.WIDE R14, R0, 0x2, R4 ;  /* 0x00000002000e7825 */ /* 0x001fc400078e0204 */
[----:B------:R-:W4:Y:S04]  /*11810*/  LDL.64 R4, [R1+0xae0] ;  /* 0x000ae00001047983 */ /* 0x000f280000100a00 */
[----:B------:R0:W-:Y:S04]  /*11820*/  STL [R1+0x4c], R27 ;  /* 0x00004c1b01007387 */ /* 0x0001e80000100800 */
[----:B------:R1:W-:Y:S04]  /*11830*/  STL [R1+0x44], R19 ;  /* 0x0000441301007387 */ /* 0x0003e80000100800 */
[----:B0-----:R0:W4:Y:S04]  /*11840*/  LDG.E.U16 R27, desc[UR10][R14.64] ;  /* 0x0000000a0e1b7981 */ /* 0x001128000c1e1500 */
[----:B-1----:R-:W4:Y:S04]  /*11850*/  LDL.64 R18, [R1+0xad8] ;  /* 0x000ad80001127983 */ /* 0x002f280000100a00 */
[----:B------:R1:W-:Y:S01]  /*11860*/  STL [R1+0x40], R28 ;  /* 0x0000401c01007387 */ /* 0x0003e20000100800 */
[----:B0-----:R-:W-:-:S03]  /*11870*/  IMAD.WIDE R14, R0, 0x2, R16 ;  /* 0x00000002000e7825 */ /* 0x001fc600078e0210 */
[----:B------:R-:W4:Y:S04]  /*11880*/  LDL.64 R16, [R1+0xad0] ;  /* 0x000ad00001107983 */ /* 0x000f280000100a00 */
[----:B------:R0:W-:Y:S04]  /*11890*/  STL [R1+0x3c], R25 ;  /* 0x00003c1901007387 */ /* 0x0001e80000100800 */
[----:B-1----:R2:W4:Y:S02]  /*118a0*/  LDG.E.U16 R28, desc[UR10][R14.64] ;  /* 0x0000000a0e1c7981 */ /* 0x002524000c1e1500 */
[----:B--2---:R-:W-:-:S02]  /*118b0*/  IMAD.WIDE R14, R0, 0x2, R2 ;  /* 0x00000002000e7825 */ /* 0x004fc400078e0202 */
[----:B------:R-:W2:Y:S04]  /*118c0*/  LDL.64 R2, [R1+0xba0] ;  /* 0x000ba00001027983 */ /* 0x000ea80000100a00 */
[----:B0-----:R0:W2:Y:S04]  /*118d0*/  LDG.E.U16 R25, desc[UR10][R14.64] ;  /* 0x0000000a0e197981 */ /* 0x0010a8000c1e1500 */
[----:B------:R1:W-:Y:S01]  /*118e0*/  STL [R1+0x38], R23 ;  /* 0x0000381701007387 */ /* 0x0003e20000100800 */
[----:B0-----:R-:W-:-:S03]  /*118f0*/  IMAD.WIDE R14, R0, 0x2, R12 ;  /* 0x00000002000e7825 */ /* 0x001fc600078e020c */
[----:B------:R-:W2:Y:S04]  /*11900*/  LDL.64 R12, [R1+0xb98] ;  /* 0x000b9800010c7983 */ /* 0x000ea80000100a00 */
[----:B-1----:R3:W2:Y:S02]  /*11910*/  LDG.E.U16 R23, desc[UR10][R14.64] ;  /* 0x0000000a0e177981 */ /* 0x0026a4000c1e1500 */
[----:B---3--:R-:W-:-:S05]  /*11920*/  IMAD.WIDE R14, R0, 0x2, R20 ;  /* 0x00000002000e7825 */ /* 0x008fca00078e0214 */
[----:B------:R4:W3:Y:S02]  /*11930*/  LDG.E.U16 R21, desc[UR10][R14.64] ;  /* 0x0000000a0e157981 */ /* 0x0008e4000c1e1500 */
[C---:B----4-:R-:W-:Y:S02]  /*11940*/  IMAD.WIDE R14, R0.reuse, 0x2, R10 ;  /* 0x00000002000e7825 */ /* 0x050fe400078e020a */
[----:B------:R-:W4:Y:S04]  /*11950*/  LDL.64 R10, [R1+0xac8] ;  /* 0x000ac800010a7983 */ /* 0x000f280000100a00 */
[----:B------:R0:W3:Y:S04]  /*11960*/  LDG.E.U16 R20, desc[UR10][R14.64] ;  /* 0x0000000a0e147981 */ /* 0x0000e8000c1e1500 */
[----:B------:R1:W-:Y:S01]  /*11970*/  STL [R1+0x34], R22 ;  /* 0x0000341601007387 */ /* 0x0003e20000100800 */
[----:B0-----:R-:W-:-:S03]  /*11980*/  IMAD.WIDE R14, R0, 0x2, R4 ;  /* 0x00000002000e7825 */ /* 0x001fc600078e0204 */
[----:B------:R-:W3:Y:S04]  /*11990*/  LDL.64 R4, [R1+0xac0] ;  /* 0x000ac00001047983 */ /* 0x000ee80000100a00 */
[----:B-1----:R0:W3:Y:S04]  /*119a0*/  LDG.E.U16 R22, desc[UR10][R14.64] ;  /* 0x0000000a0e167981 */ /* 0x0020e8000c1e1500 */
[----:B------:R1:W-:Y:S01]  /*119b0*/  STL [R1+0x2c], R24 ;  /* 0x00002c1801007387 */ /* 0x0003e20000100800 */
[----:B0-----:R-:W-:-:S05]  /*119c0*/  IMAD.WIDE R14, R0, 0x2, R18 ;  /* 0x00000002000e7825 */ /* 0x001fca00078e0212 */
[----:B-1----:R0:W3:Y:S02]  /*119d0*/  LDG.E.U16 R24, desc[UR10][R14.64] ;  /* 0x0000000a0e187981 */ /* 0x0020e4000c1e1500 */
[C---:B0-----:R-:W-:Y:S02]  /*119e0*/  IMAD.WIDE R14, R0.reuse, 0x2, R16 ;  /* 0x00000002000e7825 */ /* 0x041fe400078e0210 */
[----:B------:R-:W3:Y:S04]  /*119f0*/  LDL.64 R16, [R1+0xab8] ;  /* 0x000ab80001107983 */ /* 0x000ee80000100a00 */
[----:B------:R0:W-:Y:S04]  /*11a00*/  STL [R1+0x30], R26 ;  /* 0x0000301a01007387 */ /* 0x0001e80000100800 */
[----:B0-----:R2:W3:Y:S02]  /*11a10*/  LDG.E.U16 R26, desc[UR10][R14.64] ;  /* 0x0000000a0e1a7981 */ /* 0x0014e4000c1e1500 */
[----:B--2---:R-:W-:-:S02]  /*11a20*/  IMAD.WIDE R14, R0, 0x2, R2 ;  /* 0x00000002000e7825 */ /* 0x004fc400078e0202 */
[----:B------:R-:W2:Y:S04]  /*11a30*/  LDL.64 R2, [R1+0xab0] ;  /* 0x000ab00001027983 */ /* 0x000ea80000100a00 */
[----:B------:R0:W2:Y:S04]  /*11a40*/  LDG.E.U16 R18, desc[UR10][R14.64] ;  /* 0x0000000a0e127981 */ /* 0x0000a8000c1e1500 */
[----:B------:R1:W-:Y:S01]  /*11a50*/  STL [R1+0x28], R29 ;  /* 0x0000281d01007387 */ /* 0x0003e20000100800 */
[----:B0-----:R-:W-:-:S03]  /*11a60*/  IMAD.WIDE R14, R0, 0x2, R12 ;  /* 0x00000002000e7825 */ /* 0x001fc600078e020c */
[----:B------:R-:W2:Y:S04]  /*11a70*/  LDL.64 R12, [R1+0xb90] ;  /* 0x000b9000010c7983 */ /* 0x000ea80000100a00 */
[----:B-1----:R4:W2:Y:S02]  /*11a80*/  LDG.E.U16 R29, desc[UR10][R14.64] ;  /* 0x0000000a0e1d7981 */ /* 0x0028a4000c1e1500 */
[C---:B----4-:R-:W-:Y:S02]  /*11a90*/  IMAD.WIDE R14, R0.reuse, 0x2, R10 ;  /* 0x00000002000e7825 */ /* 0x050fe400078e020a */
[----:B--2---:R-:W-:Y:S04]  /*11aa0*/  STL [R1+0x2568], R29 ;  /* 0x0025681d01007387 */ /* 0x004fe80000100800 */
[----:B------:R0:W-:Y:S04]  /*11ab0*/  STL [R1+0x24], R27 ;  /* 0x0000241b01007387 */ /* 0x0001e80000100800 */
[----:B------:R-:W2:Y:S04]  /*11ac0*/  LDL.64 R10, [R1+0xaa8] ;  /* 0x000aa800010a7983 */ /* 0x000ea80000100a00 */
[----:B0-----:R3:W4:Y:S04]  /*11ad0*/  LDG.E.U16 R27, desc[UR10][R14.64] ;  /* 0x0000000a0e1b7981 */ /* 0x001728000c1e1500 */
[----:B------:R-:W-:Y:S01]  /*11ae0*/  STL [R1+0x20], R28 ;  /* 0x0000201c01007387 */ /* 0x000fe20000100800 */
[----:B---3--:R-:W-:-:S03]  /*11af0*/  IMAD.WIDE R14, R0, 0x2, R4 ;  /* 0x00000002000e7825 */ /* 0x008fc600078e0204 */
[----:B----4-:R-:W-:Y:S04]  /*11b00*/  STL [R1+0x259c], R27 ;  /* 0x00259c1b01007387 */ /* 0x010fe80000100800 */
[----:B------:R-:W3:Y:S04]  /*11b10*/  LDL.64 R4, [R1+0xaa0] ;  /* 0x000aa00001047983 */ /* 0x000ee80000100a00 */
[----:B------:R0:W-:Y:S04]  /*11b20*/  STL [R1+0x1c], R25 ;  /* 0x00001c1901007387 */ /* 0x0001e80000100800 */
[----:B0-----:R0:W4:Y:S02]  /*11b30*/  LDG.E.U16 R25, desc[UR10][R14.64] ;  /* 0x0000000a0e197981 */ /* 0x001124000c1e1500 */
[----:B0-----:R-:W-:-:S02]  /*11b40*/  IMAD.WIDE R14, R0, 0x2, R16 ;  /* 0x00000002000e7825 */ /* 0x001fc400078e0210 */
[----:B----4-:R-:W-:Y:S04]  /*11b50*/  STL [R1+0x25a0], R25 ;  /* 0x0025a01901007387 */ /* 0x010fe80000100800 */
[----:B------:R0:W-:Y:S04]  /*11b60*/  STL [R1+0x18], R23 ;  /* 0x0000181701007387 */ /* 0x0001e80000100800 */
[----:B0-----:R0:W4:Y:S02]  /*11b70*/  LDG.E.U16 R23, desc[UR10][R14.64] ;  /* 0x0000000a0e177981 */ /* 0x001124000c1e1500 */
[----:B0-----:R-:W-:-:S02]  /*11b80*/  IMAD.WIDE R14, R0, 0x2, R2 ;  /* 0x00000002000e7825 */ /* 0x001fc400078e0202 */
[----:B----4-:R-:W-:Y:S04]  /*11b90*/  STL [R1+0x25a4], R23 ;  /* 0x0025a41701007387 */ /* 0x010fe80000100800 */
[----:B------:R0:W-:Y:S04]  /*11ba0*/  STL [R1+0x14], R21 ;  /* 0x0000141501007387 */ /* 0x0001e80000100800 */
[----:B------:R-:W4:Y:S04]  /*11bb0*/  LDL.64 R2, [R1+0xa98] ;  /* 0x000a980001027983 */ /* 0x000f280000100a00 */
[----:B0-----:R0:W3:Y:S02]  /*11bc0*/  LDG.E.U16 R21, desc[UR10][R14.64] ;  /* 0x0000000a0e157981 */ /* 0x0010e4000c1e1500 */
[----:B0-----:R-:W-:-:S05]  /*11bd0*/  IMAD.WIDE R14, R0, 0x2, R12 ;  /* 0x00000002000e7825 */ /* 0x001fca00078e020c */
[----:B------:R2:W4:Y:S02]  /*11be0*/  LDG.E.U16 R19, desc[UR10][R14.64] ;  /* 0x0000000a0e137981 */ /* 0x000524000c1e1500 */
[----:B--2---:R-:W-:-:S05]  /*11bf0*/  IMAD.WIDE R14, R0, 0x2, R10 ;  /* 0x00000002000e7825 */ /* 0x004fca00078e020a */
[----:B------:R-:W2:Y:S04]  /*11c00*/  LDG.E.U16 R13, desc[UR10][R14.64] ;  /* 0x0000000a0e0d7981 */ /* 0x000ea8000c1e1500 */
[----:B---3--:R-:W-:Y:S04]  /*11c10*/  STL [R1+0x25a8], R21 ;  /* 0x0025a81501007387 */ /* 0x008fe80000100800 */
[----:B------:R0:W-:Y:S04]  /*11c20*/  STL [R1+0x10], R20 ;  /* 0x0000101401007387 */ /* 0x0001e80000100800 */
[----:B0-----:R-:W3:Y:S04]  /*11c30*/  LDL.64 R20, [R1+0xa90] ;  /* 0x000a900001147983 */ /* 0x001ee80000100a00 */
[----:B------:R0:W-:Y:S04]  /*11c40*/  STL [R1+0xc], R22 ;  /* 0x00000c1601007387 */ /* 0x0001e80000100800 */
[----:B0-----:R-:W3:Y:S04]  /*11c50*/  LDL.64 R22, [R1+0xb88] ;  /* 0x000b880001167983 */ /* 0x001ee80000100a00 */
[----:B----4-:R-:W-:Y:S04]  /*11c60*/  STL [R1+0x256c], R19 ;  /* 0x00256c1301007387 */ /* 0x010fe80000100800 */
[----:B------:R0:W-:Y:S04]  /*11c70*/  STL [R1+0x8], R24 ;  /* 0x0000081801007387 */ /* 0x0001e80000100800 */
[----:B0-----:R-:W4:Y:S04]  /*11c80*/  LDL.64 R24, [R1+0xa88] ;  /* 0x000a880001187983 */ /* 0x001f280000100a00 */
[----:B------:R-:W-:Y:S04]  /*11c90*/  STL [R1+0x4], R26 ;  /* 0x0000041a01007387 */ /* 0x000fe80000100800 */
[----:B--2---:R-:W-:Y:S04]  /*11ca0*/  STL [R1+0x2580], R13 ;  /* 0x0025800d01007387 */ /* 0x004fe80000100800 */
[----:B------:R-:W2:Y:S01]  /*11cb0*/  LDL.64 R10, [R1+0xa80] ;  /* 0x000a8000010a7983 */ /* 0x000ea20000100a00 */
[----:B------:R-:W-:-:S05]  /*11cc0*/  IMAD.WIDE R14, R0, 0x2, R4 ;  /* 0x00000002000e7825 */ /* 0x000fca00078e0204 */
[----:B------:R0:W2:Y:S04]  /*11cd0*/  LDG.E.U16 R17, desc[UR10][R14.64] ;  /* 0x0000000a0e117981 */ /* 0x0000a8000c1e1500 */
[----:B------:R1:W-:Y:S04]  /*11ce0*/  STL [R1], R18 ;  /* 0x0000001201007387 */ /* 0x0003e80000100800 */
[----:B------:R-:W2:Y:S01]  /*11cf0*/  LDL.64 R4, [R1+0xa78] ;  /* 0x000a780001047983 */ /* 0x000ea20000100a00 */
[----:B0-----:R-:W-:-:S05]  /*11d00*/  IMAD.WIDE R14, R0, 0x2, R2 ;  /* 0x00000002000e7825 */ /* 0x001fca00078e0202 */
[----:B-1----:R3:W2:Y:S02]  /*11d10*/  LDG.E.U16 R18, desc[UR10][R14.64] ;  /* 0x0000000a0e127981 */ /* 0x0026a4000c1e1500 */
[----:B---3--:R-:W-:-:S05]  /*11d20*/  IMAD.WIDE R14, R0, 0x2, R20 ;  /* 0x00000002000e7825 */ /* 0x008fca00078e0214 */
[----:B------:R0:W3:Y:S02]  /*11d30*/  LDG.E.U16 R20, desc[UR10][R14.64] ;  /* 0x0000000a0e147981 */ /* 0x0000e4000c1e1500 */
[----:B0-----:R-:W-:-:S05]  /*11d40*/  IMAD.WIDE R14, R0, 0x2, R22 ;  /* 0x00000002000e7825 */ /* 0x001fca00078e0216 */
[----:B------:R4:W3:Y:S02]  /*11d50*/  LDG.E.U16 R22, desc[UR10][R14.64] ;  /* 0x0000000a0e167981 */ /* 0x0008e4000c1e1500 */
[----:B----4-:R-:W-:-:S05]  /*11d60*/  IMAD.WIDE R14, R0, 0x2, R24 ;  /* 0x00000002000e7825 */ /* 0x010fca00078e0218 */
[----:B------:R2:W4:Y:S02]  /*11d70*/  LDG.E.U16 R24, desc[UR10][R14.64] ;  /* 0x0000000a0e187981 */ /* 0x000524000c1e1500 */
[----:B--2---:R-:W-:-:S05]  /*11d80*/  IMAD.WIDE R14, R0, 0x2, R10 ;  /* 0x00000002000e7825 */ /* 0x004fca00078e020a */
[----:B------:R0:W2:Y:S04]  /*11d90*/  LDG.E.U16 R26, desc[UR10][R14.64] ;  /* 0x0000000a0e1a7981 */ /* 0x0000a8000c1e1500 */
[----:B------:R-:W-:Y:S01]  /*11da0*/  STL [R1+0x2584], R17 ;  /* 0x0025841101007387 */ /* 0x000fe20000100800 */
[----:B0-----:R-:W-:-:S03]  /*11db0*/  IMAD.WIDE R14, R0, 0x2, R4 ;  /* 0x00000002000e7825 */ /* 0x001fc600078e0204 */
[----:B------:R-:W-:Y:S04]  /*11dc0*/  STL [R1+0x2588], R18 ;  /* 0x0025881201007387 */ /* 0x000fe80000100800 */
[----:B------:R-:W2:Y:S04]  /*11dd0*/  LDG.E.U16 R28, desc[UR10][R14.64] ;  /* 0x0000000a0e1c7981 */ /* 0x000ea8000c1e1500 */
[----:B---3--:R-:W-:Y:S04]  /*11de0*/  STL [R1+0x258c], R20 ;  /* 0x00258c1401007387 */ /* 0x008fe80000100800 */
[----:B------:R-:W-:Y:S04]  /*11df0*/  STL [R1+0x2570], R22 ;  /* 0x0025701601007387 */ /* 0x000fe80000100800 */
[----:B----4-:R-:W-:Y:S04]  /*11e00*/  STL [R1+0x2574], R24 ;  /* 0x0025741801007387 */ /* 0x010fe80000100800 */
[----:B--2---:R-:W-:Y:S04]  /*11e10*/  STL [R1+0x2578], R26 ;  /* 0x0025781a01007387 */ /* 0x004fe80000100800 */
[----:B------:R-:W2:Y:S04]  /*11e20*/  LDL.64 R14, [R1+0xa70] ;  /* 0x000a7000010e7983 */ /* 0x000ea80000100a00 */
[----:B------:R0:W-:Y:S04]  /*11e30*/  STL [R1+0x257c], R28 ;  /* 0x00257c1c01007387 */ /* 0x0001e80000100800 */
[----:B------:R-:W3:Y:S04]  /*11e40*/  LDL.LU R5, [R1+0x5a0] ;  /* 0x0005a00001057983 */ /* 0x000ee80000300800 */
[----:B------:R-:W4:Y:S04]  /*11e50*/  LDL.LU R4, [R1+0x5b4] ;  /* 0x0005b40001047983 */ /* 0x000f280000300800 */
[----:B------:R-:W4:Y:S04]  /*11e60*/  LDL.LU R3, [R1+0x5b0] ;  /* 0x0005b00001037983 */ /* 0x000f280000300800 */
[----:B------:R-:W4:Y:S04]  /*11e70*/  LDL.LU R16, [R1+0x5a8] ;  /* 0x0005a80001107983 */ /* 0x000f280000300800 */
[----:B0-----:R-:W4:Y:S04]  /*11e80*/  LDL.LU R28, [R1+0x68] ;  /* 0x00006800011c7983 */ /* 0x001f280000300800 */
[----:B------:R-:W4:Y:S04]  /*11e90*/  LDL.LU R26, [R1+0x540] ;  /* 0x00054000011a7983 */ /* 0x000f280000300800 */
        /* <DEDUP_REMOVED lines=12> */
[----:B------:R-:W4:Y:S01]  /*11f60*/  LDL.LU R12, [R1+0x120] ;  /* 0x00012000010c7983 */ /* 0x000f220000300800 */
[----:B------:R-:W0:Y:S03]  /*11f70*/  S2R R2, SR_TID.X ;  /* 0x0000000000027919 */ /* 0x000e260000002100 */
[----:B------:R-:W4:Y:S04]  /*11f80*/  LDL.LU R11, [R1+0x64] ;  /* 0x00006400010b7983 */ /* 0x000f280000300800 */
[----:B------:R-:W4:Y:S01]  /*11f90*/  LDL.LU R10, [R1+0x60] ;  /* 0x00006000010a7983 */ /* 0x000f220000300800 */
[----:B--2---:R-:W-:-:S06]  /*11fa0*/  IMAD.WIDE R14, R0, 0x2, R14 ;  /* 0x00000002000e7825 */ /* 0x004fcc00078e020e */
[----:B------:R1:W2:Y:S01]  /*11fb0*/  LDG.E.U16 R14, desc[UR10][R14.64] ;  /* 0x0000000a0e0e7981 */ /* 0x0002a2000c1e1500 */
[----:B0-----:R-:W-:-:S03]  /*11fc0*/  LOP3.LUT R2, R2, 0x7f, RZ, 0xc0, !PT ;  /* 0x0000007f02027812 */ /* 0x001fc600078ec0ff */
[----:B------:R0:W-:Y:S02]  /*11fd0*/  STL [R1+0x16b0], R0 ;  /* 0x0016b00001007387 */ /* 0x0001e40000100800 */
[----:B-1----:R-:W-:Y:S01]  /*11fe0*/  IMAD.SHL.U32 R15, R2, 0x2, RZ ;  /* 0x00000002020f7824 */ /* 0x002fe200078e00ff */
[----:B------:R-:W-:Y:S06]  /*11ff0*/  BAR.SYNC.DEFER_BLOCKING 0x0 ;  /* 0x0000000000007b1d */ /* 0x000fec0000010000 */
[----:B0-----:R-:W2:Y:S04]  /*12000*/  LDL.LU R0, [R1+0xbc] ;  /* 0x0000bc0001007983 */ /* 0x001ea80000300800 */
[----:B---3--:R-:W-:Y:S04]  /*12010*/  STS.U16 [R15+UR6], R5 ;  /* 0x000000050f007988 */ /* 0x008fe80008000406 */
[----:B----4-:R-:W-:Y:S04]  /*12020*/  STS.U16 [R15+UR6+0x100], R4 ;  /* 0x000100040f007988 */ /* 0x010fe80008000406 */
[----:B------:R-:W-:Y:S04]  /*12030*/  STS.U16 [R15+UR6+0x200], R3 ;  /* 0x000200030f007988 */ /* 0x000fe80008000406 */
[----:B------:R-:W-:Y:S04]  /*12040*/  STS.U16 [R15+UR6+0x300], R16 ;  /* 0x000300100f007988 */ /* 0x000fe80008000406 */
[----:B------:R-:W-:Y:S04]  /*12050*/  STS.U16 [R15+UR6+0x8100], R23 ;  /* 0x008100170f007988 */ /* 0x000fe80008000406 */
[----:B------:R-:W-:Y:S04]  /*12060*/  STS.U16 [R15+UR6+0xa100], R12 ;  /* 0x00a1000c0f007988 */ /* 0x000fe80008000406 */
[----:B--2---:R0:W-:Y:S04]  /*12070*/  STL [R1+0x2590], R14 ;  /* 0x0025900e01007387 */ /* 0x0041e80000100800 */
[----:B0-----:R-:W2:Y:S04]  /*12080*/  LDL.LU R14, [R1+0xc0] ;  /* 0x0000c000010e7983 */ /* 0x001ea80000300800 */
[----:B------:R0:W-:Y:S04]  /*12090*/  STL [R1+0x1eb0], R2 ;  /* 0x001eb00201007387 */ /* 0x0001e80000100800 */
[----:B0-----:R-:W3:Y:S04]  /*120a0*/  LDL.LU R2, [R1+0xc4] ;  /* 0x0000c40001027983 */ /* 0x001ee80000300800 */
[----:B------:R-:W4:Y:S04]  /*120b0*/  LDL.LU R5, [R1+0x25ec] ;  /* 0x0025ec0001057983 */ /* 0x000f280000300800 */
[----:B------:R-:W2:Y:S04]  /*120c0*/  LDL.LU R4, [R1+0x25e8] ;  /* 0x0025e80001047983 */ /* 0x000ea80000300800 */
[----:B------:R-:W2:Y:S04]  /*120d0*/  LDL.LU R3, [R1+0x25e4] ;  /* 0x0025e40001037983 */ /* 0x000ea80000300800 */
[----:B------:R-:W2:Y:S04]  /*120e0*/  LDL.LU R16, [R1+0x25e0] ;  /* 0x0025e00001107983 */ /* 0x000ea80000300800 */
[----:B------:R-:W2:Y:S04]  /*120f0*/  LDL.LU R23, [R1+0x138] ;  /* 0x0001380001177983 */ /* 0x000ea80000300800 */
[----:B------:R-:W2:Y:S04]  /*12100*/  LDL.LU R12, [R1+0x12c] ;  /* 0x00012c00010c7983 */ /* 0x000ea80000300800 */
[----:B------:R-:W-:Y:S04]  /*12110*/  STS.U16 [R15+UR6+0xa200], R11 ;  /* 0x00a2000b0f007988 */ /* 0x000fe80008000406 */
[----:B------:R-:W-:Y:S04]  /*12120*/  STS.U16 [R15+UR6+0xa300], R10 ;  /* 0x00a3000a0f007988 */ /* 0x000fe80008000406 */
[----:B------:R-:W-:Y:S04]  /*12130*/  STS.U16 [R15+UR6+0x2200], R0 ;  /* 0x002200000f007988 */ /* 0x000fe80008000406 */
[----:B------:R-:W-:Y:S04]  /*12140*/  STS.U16 [R15+UR6+0x8300], R27 ;  /* 0x0083001b0f007988 */ /* 0x000fe80008000406 */
[----:B--2---:R0:W-:Y:S04]  /*12150*/  STL [R1+0x25dc], R12 ;  /* 0x0025dc0c01007387 */ /* 0x0041e80000100800 */
[----:B0-----:R-:W2:Y:S04]  /*12160*/  LDL.LU R12, [R1+0x134] ;  /* 0x00013400010c7983 */ /* 0x001ea80000300800 */
[----:B------:R-:W2:Y:S04]  /*12170*/  LDL.LU R11, [R1+0x128] ;  /* 0x00012800010b7983 */ /* 0x000ea80000300800 */
[----:B---3--:R0:W-:Y:S04]  /*12180*/  STS.U16 [R15+UR6+0x2000], R2 ;  /* 0x002000020f007988 */ /* 0x0081e80008000406 */
[----:B------:R-:W3:Y:S04]  /*12190*/  LDL.LU R10, [R1+0xac] ;  /* 0x0000ac00010a7983 */ /* 0x000ee80000300800 */
[----:B------:R1:W-:Y:S04]  /*121a0*/  STS.U16 [R15+UR6+0x2100], R14 ;  /* 0x0021000e0f007988 */ /* 0x0003e80008000406 */
[----:B0-----:R-:W3:Y:S04]  /*121b0*/  LDL.LU R2, [R1+0x2c0] ;  /* 0x0002c00001027983 */ /* 0x001ee80000300800 */
[----:B------:R0:W-:Y:S04]  /*121c0*/  STS.U16 [R15+UR6+0xa000], R29 ;  /* 0x00a0001d0f007988 */ /* 0x0001e80008000406 */
[----:B-1----:R-:W3:Y:S04]  /*121d0*/  LDL.LU R14, [R1+0x288] ;  /* 0x00028800010e7983 */ /* 0x002ee80000300800 */
[----:B------:R-:W3:Y:S04]  /*121e0*/  LDL.LU R0, [R1+0x280] ;  /* 0x0002800001007983 */ /* 0x000ee80000300800 */
        /* <DEDUP_REMOVED lines=17> */
[----:B----4-:R1:W-:Y:S04]  /*12300*/  STS.U16 [R15+UR6+0xc300], R5 ;  /* 0x00c300050f007988 */ /* 0x0103e80008000406 */
        /* <DEDUP_REMOVED lines=9> */
[----:B------:R0:W-:Y:S01]  /*123a0*/  STS.U16 [R15+UR6+0xe300], R9 ;  /* 0x00e300090f007988 */ /* 0x0001e20008000406 */
[----:B-1----:R-:W-:-:S03]  /*123b0*/  LOP3.LUT R3, R15, 0x10, RZ, 0x3c, !PT ;  /* 0x000000100f037812 */ /* 0x002fc600078e3cff */
[----:B------:R1:W-:Y:S04]  /*123c0*/  STS.U16 [R15+UR6+0x6000], R18 ;  /* 0x006000120f007988 */ /* 0x0003e80008000406 */
[----:B------:R1:W-:Y:S04]  /*123d0*/  STS.U16 [R15+UR6+0x6100], R17 ;  /* 0x006100110f007988 */ /* 0x0003e80008000406 */
[----:B0-----:R-:W4:Y:S04]  /*123e0*/  LDL.LU R9, [R1+0xa8] ;  /* 0x0000a80001097983 */ /* 0x001f280000300800 */
[----:B-1----:R-:W4:Y:S04]  /*123f0*/  LDL.LU R18, [R1+0x160] ;  /* 0x0001600001127983 */ /* 0x002f280000300800 */
[----:B------:R0:W-:Y:S04]  /*12400*/  STS.U16 [R15+UR6+0x6200], R13 ;  /* 0x0062000d0f007988 */ /* 0x0001e80008000406 */
[----:B------:R-:W4:Y:S04]  /*12410*/  LDL.LU R17, [R1+0xa0] ;  /* 0x0000a00001117983 */ /* 0x000f280000300800 */
[----:B------:R1:W-:Y:S04]  /*12420*/  STS.U16 [R15+UR6+0x6300], R19 ;  /* 0x006300130f007988 */ /* 0x0003e80008000406 */
[----:B0-----:R-:W4:Y:S04]  /*12430*/  LDL.LU R13, [R1+0x98] ;  /* 0x00009800010d7983 */ /* 0x001f280000300800 */
[----:B------:R0:W-:Y:S04]  /*12440*/  STS.U16 [R15+UR6+0x8000], R21 ;  /* 0x008000150f007988 */ /* 0x0001e80008000406 */
[----:B-1----:R-:W4:Y:S04]  /*12450*/  LDL.LU R19, [R1+0x90] ;  /* 0x0000900001137983 */ /* 0x002f280000300800 */
[----:B------:R1:W-:Y:S04]  /*12460*/  STS.U16 [R3+UR6+0x400], R23 ;  /* 0x0004001703007988 */ /* 0x0003e80008000406 */
[----:B0-----:R-:W4:Y:S04]  /*12470*/  LDL.LU R21, [R1+0x80] ;  /* 0x0000800001157983 */ /* 0x001f280000300800 */
[----:B-1----:R-:W4:Y:S04]  /*12480*/  LDL.LU R23, [R1+0x48] ;  /* 0x0000480001177983 */ /* 0x002f280000300800 */
[----:B--2---:R0:W-:Y:S04]  /*12490*/  STS.U16 [R3+UR6+0x500], R12 ;  /* 0x0005000c03007988 */ /* 0x0041e80008000406 */
[----:B0-----:R-:W2:Y:S04]  /*124a0*/  LDL.LU R12, [R1+0x25dc] ;  /* 0x0025dc00010c7983 */ /* 0x001ea80000300800 */
[----:B------:R-:W-:Y:S04]  /*124b0*/  STS.U16 [R3+UR6+0x700], R11 ;  /* 0x0007000b03007988 */ /* 0x000fe80008000406 */
[----:B---3--:R-:W-:Y:S04]  /*124c0*/  STS.U16 [R3+UR6+0x2400], R10 ;  /* 0x0024000a03007988 */ /* 0x008fe80008000406 */
[----:B------:R-:W-:Y:S04]  /*124d0*/  STS.U16 [R3+UR6+0x6700], R27 ;  /* 0x0067001b03007988 */ /* 0x000fe80008000406 */
[----:B------:R-:W-:Y:S04]  /*124e0*/  STS.U16 [R3+UR6+0x8400], R29 ;  /* 0x0084001d03007988 */ /* 0x000fe80008000406 */
[----:B------:R-:W-:Y:S04]  /*124f0*/  STS.U16 [R3+UR6+0xa600], R25 ;  /* 0x00a6001903007988 */ /* 0x000fe80008000406 */
[----:B--2---:R0:W-:Y:S04]  /*12500*/  STS.U16 [R3+UR6+0x600], R12 ;  /* 0x0006000c03007988 */ /* 0x0041e80008000406 */
[----:B0-----:R-:W2:Y:S04]  /*12510*/  LDL.LU R12, [R1+0x25d8] ;  /* 0x0025d800010c7983 */ /* 0x001ea80000300800 */
[----:B------:R-:W3:Y:S04]  /*12520*/  LDL.LU R11, [R1+0x25d4] ;  /* 0x0025d400010b7983 */ /* 0x000ee80000300800 */
[----:B------:R-:W3:Y:S04]  /*12530*/  LDL.LU R10, [R1+0x25d0] ;  /* 0x0025d000010a7983 */ /* 0x000ee80000300800 */
[----:B------:R-:W3:Y:S04]  /*12540*/  LDL.LU R27, [R1+0x130] ;  /* 0x00013000011b7983 */ /* 0x000ee80000300800 */
[----:B------:R-:W3:Y:S04]  /*12550*/  LDL.LU R29, [R1+0x124] ;  /* 0x00012400011d7983 */ /* 0x000ee80000300800 */
[----:B------:R-:W3:Y:S04]  /*12560*/  LDL.LU R25, [R1+0x110] ;  /* 0x0001100001197983 */ /* 0x000ee80000300800 */
[----:B------:R0:W-:Y:S02]  /*12570*/  STS.U16 [R3+UR6+0x6600], R0 ;  /* 0x0066000003007988 */ /* 0x0001e40008000406 */
[----:B0-----:R-:W0:Y:S02]  /*12580*/  S2R R0, SR_TID.X ;  /* 0x0000000000007919 */ /* 0x001e240000002100 */
[----:B----4-:R0:W-:Y:S04]  /*12590*/  STS.U16 [R3+UR6+0x4400], R6 ;  /* 0x0044000603007988 */ /* 0x0101e80008000406 */
[----:B------:R1:W-:Y:S04]  /*125a0*/  STS.U16 [R3+UR6+0x4500], R5 ;  /* 0x0045000503007988 */ /* 0x0003e80008000406 */
[----:B------:R4:W-:Y:S04]  /*125b0*/  STS.U16 [R3+UR6+0x4600], R4 ;  /* 0x0046000403007988 */ /* 0x0009e80008000406 */
[----:B------:R-:W-:Y:S04]  /*125c0*/  STS.U16 [R3+UR6+0x2500], R9 ;  /* 0x0025000903007988 */ /* 0x000fe80008000406 */
[----:B------:R-:W-:Y:S04]  /*125d0*/  STS.U16 [R3+UR6+0x2600], R8 ;  /* 0x0026000803007988 */ /* 0x000fe80008000406 */
[----:B------:R-:W-:Y:S01]  /*125e0*/  STS.U16 [R3+UR6+0x2700], R7 ;  /* 0x0027000703007988 */ /* 0x000fe20008000406 */
[----:B0-----:R-:W-:-:S02]  /*125f0*/  SHF.L.U32 R6, R0, 0x3, RZ ;  /* 0x0000000300067819 */ /* 0x001fc400000006ff */
[C---:B-1----:R-:W-:Y:S02]  /*12600*/  LOP3.LUT R5, R0.reuse, 0x7, RZ, 0xc0, !PT ;  /* 0x0000000700057812 */ /* 0x042fe400078ec0ff */
[----:B----4-:R-:W-:Y:S02]  /*12610*/  LOP3.LUT R4, R0, 0x60, RZ, 0xc0, !PT ;  /* 0x0000006000047812 */ /* 0x010fe400078ec0ff */
[----:B------:R-:W-:Y:S01]  /*12620*/  LOP3.LUT R6, R6, 0x30, RZ, 0xc0, !PT ;  /* 0x0000003006067812 */ /* 0x000fe200078ec0ff */
[----:B------:R-:W-:Y:S02]  /*12630*/  STS.U16 [R3+UR6+0x4700], R16 ;  /* 0x0047001003007988 */ /* 0x000fe40008000406 */
[C---:B------:R-:W-:Y:S02]  /*12640*/  IMAD R4, R5.reuse, 0x4, R4 ;  /* 0x0000000405047824 */ /* 0x040fe400078e0204 */
        /* <DEDUP_REMOVED lines=13> */
[----:B--2---:R-:W-:Y:S04]  /*12720*/  STS.U16 [R3+UR6+0xe700], R12 ;  /* 0x00e7000c03007988 */ /* 0x004fe80008000406 */
[----:B---3--:R-:W-:Y:S04]  /*12730*/  STS.U16 [R3+UR6+0xe600], R11 ;  /* 0x00e6000b03007988 */ /* 0x008fe80008000406 */
[----:B------:R0:W-:Y:S02]  /*12740*/  STS.U16 [R3+UR6+0xe500], R10 ;  /* 0x00e5000a03007988 */ /* 0x0001e40008000406 */
[C---:B0-----:R-:W-:Y:S01]  /*12750*/  LEA R3, R5.reuse, R6, 0x6 ;  /* 0x0000000605037211 */ /* 0x041fe200078e30ff */
[----:B------:R-:W-:Y:S01]  /*12760*/  IMAD.SHL.U32 R5, R5, 0x10, RZ ;  /* 0x0000001005057824 */ /* 0x000fe200078e00ff */
[----:B------:R-:W-:-:S04]  /*12770*/  SHF.L.U32 R6, R0, 0x1, RZ ;  /* 0x0000000100067819 */ /* 0x000fc800000006ff */
[----:B------:R-:W-:-:S05]  /*12780*/  LOP3.LUT R5, R5, 0x30, R6, 0x78, !PT ;  /* 0x0000003005057812 */ /* 0x000fca00078e7806 */
[----:B------:R-:W-:Y:S01]  /*12790*/  IMAD.U32 R2, R4, 0x100, R5 ;  /* 0x0000010004027824 */ /* 0x000fe200078e0005 */
[----:B------:R-:W-:-:S05]  /*127a0*/  LOP3.LUT R5, R15, 0x20, RZ, 0x3c, !PT ;  /* 0x000000200f057812 */ /* 0x000fca00078e3cff */
[----:B------:R0:W-:Y:S01]  /*127b0*/  STS.U16 [R5+UR6+0x900], R29 ;  /* 0x0009001d05007988 */ /* 0x0001e20008000406 */
[----:B------:R-:W-:-:S03]  /*127c0*/  LOP3.LUT R3, R3, 0x10, R6, 0x78, !PT ;  /* 0x0000001003037812 */ /* 0x000fc600078e7806 */
[----:B------:R1:W-:Y:S04]  /*127d0*/  STS.U16 [R5+UR6+0x800], R27 ;  /* 0x0008001b05007988 */ /* 0x0003e80008000406 */
[----:B0-----:R-:W2:Y:S04]  /*127e0*/  LDL.LU R29, [R1+0x114] ;  /* 0x00011400011d7983 */ /* 0x001ea80000300800 */
[----:B------:R-:W3:Y:S04]  /*127f0*/  LDL.LU R6, [R1+0x59c] ;  /* 0x00059c0001067983 */ /* 0x000ee80000300800 */
[----:B-1----:R-:W4:Y:S04]  /*12800*/  LDL.LU R27, [R1+0x594] ;  /* 0x00059400011b7983 */ /* 0x002f280000300800 */
[----:B------:R-:W-:Y:S04]  /*12810*/  STL [R1+0x80], R2 ;  /* 0x0000800201007387 */ /* 0x000fe80000100800 */
[----:B------:R0:W-:Y:S04]  /*12820*/  STL [R1+0x2594], R2 ;  /* 0x0025940201007387 */ /* 0x0001e80000100800 */
[----:B------:R1:W-:Y:S04]  /*12830*/  STS.U16 [R5+UR6+0xa00], R25 ;  /* 0x000a001905007988 */ /* 0x0003e80008000406 */
[----:B0-----:R-:W3:Y:S04]  /*12840*/  LDL.LU R2, [R1+0x5a4] ;  /* 0x0005a40001027983 */ /* 0x001ee80000300800 */
[----:B------:R-:W3:Y:S04]  /*12850*/  LDL.LU R12, [R1+0x52c] ;  /* 0x00052c00010c7983 */ /* 0x000ee80000300800 */
[----:B------:R-:W3:Y:S04]  /*12860*/  LDL.LU R11, [R1+0x524] ;  /* 0x00052400010b7983 */ /* 0x000ee80000300800 */
[----:B------:R-:W3:Y:S04]  /*12870*/  LDL.LU R10, [R1+0x51c] ;  /* 0x00051c00010a7983 */ /* 0x000ee80000300800 */
[----:B------:R-:W3:Y:S04]  /*12880*/  LDL.LU R9, [R1+0x514] ;  /* 0x0005140001097983 */ /* 0x000ee80000300800 */
[----:B-1----:R-:W3:Y:S04]  /*12890*/  LDL.LU R25, [R1+0x28c] ;  /* 0x00028c0001197983 */ /* 0x002ee80000300800 */
[----:B------:R-:W3:Y:S04]  /*128a0*/  LDL.LU R8, [R1+0x284] ;  /* 0x0002840001087983 */ /* 0x000ee80000300800 */
[----:B------:R-:W3:Y:S04]  /*128b0*/  LDL.LU R7, [R1+0x27c] ;  /* 0x00027c0001077983 */ /* 0x000ee80000300800 */
[----:B------:R-:W3:Y:S04]  /*128c0*/  LDL.LU R16, [R1+0x274] ;  /* 0x0002740001107983 */ /* 0x000ee80000300800 */
[----:B------:R-:W3:Y:S04]  /*128d0*/  LDL.LU R14, [R1+0x20c] ;  /* 0x00020c00010e7983 */ /* 0x000ee80000300800 */
[----:B------:R-:W3:Y:S01]  /*128e0*/  LDL.LU R28, [R1+0x1b4] ;  /* 0x0001b400011c7983 */ /* 0x000ee20000300800 */
[----:B------:R-:W-:-:S03]  /*128f0*/  LOP3.LUT R4, R0, 0x10, RZ, 0xc0, !PT ;  /* 0x0000001000047812 */ /* 0x000fc600078ec0ff */
[----:B------:R-:W3:Y:S04]  /*12900*/  LDL.LU R26, [R1+0x1b0] ;  /* 0x0001b000011a7983 */ /* 0x000ee80000300800 */
[----:B------:R-:W3:Y:S04]  /*12910*/  LDL.LU R24, [R1+0x1ac] ;  /* 0x0001ac0001187983 */ /* 0x000ee80000300800 */
[----:B------:R-:W3:Y:S04]  /*12920*/  LDL.LU R22, [R1+0x1a0] ;  /* 0x0001a00001167983 */ /* 0x000ee80000300800 */
[----:B------:R-:W3:Y:S01]  /*12930*/  LDL.LU R20, [R1+0x198] ;  /* 0x0001980001147983 */ /* 0x000ee20000300800 */
[----:B------:R-:W-:-:S03]  /*12940*/  LEA R3, R4, R3, 0x5 ;  /* 0x0000000304037211 */ /* 0x000fc600078e28ff */
[----:B------:R-:W3:Y:S04]  /*12950*/  LDL.LU R18, [R1+0x190] ;  /* 0x0001900001127983 */ /* 0x000ee80000300800 */
[----:B------:R-:W3:Y:S04]  /*12960*/  LDL.LU R17, [R1+0x188] ;  /* 0x0001880001117983 */ /* 0x000ee80000300800 */
[----:B------:R-:W3:Y:S04]  /*12970*/  LDL.LU R13, [R1+0x9c] ;  /* 0x00009c00010d7983 */ /* 0x000ee80000300800 */
[----:B------:R-:W3:Y:S04]  /*12980*/  LDL.LU R19, [R1+0x94] ;  /* 0x0000940001137983 */ /* 0x000ee80000300800 */
[----:B------:R-:W3:Y:S04]  /*12990*/  LDL.LU R21, [R1+0x8c] ;  /* 0x00008c0001157983 */ /* 0x000ee80000300800 */
[----:B------:R-:W3:Y:S04]  /*129a0*/  LDL.LU R23, [R1+0x88] ;  /* 0x0000880001177983 */ /* 0x000ee80000300800 */
[----:B------:R0:W-:Y:S04]  /*129b0*/  STL [R1+0x2188], R0 ;  /* 0x0021880001007387 */ /* 0x0001e80000100800 */
[----:B0-----:R-:W3:Y:S04]  /*129c0*/  LDL.LU R0, [R1+0x5ac] ;  /* 0x0005ac0001007983 */ /* 0x001ee80000300800 */
[----:B------:R-:W-:Y:S01]  /*129d0*/  STL [R1+0x2598], R3 ;  /* 0x0025980301007387 */ /* 0x000fe20000100800 */
[----:B------:R-:W-:-:S03]  /*129e0*/  LOP3.LUT R4, R15, 0x30, RZ, 0x3c, !PT ;  /* 0x000000300f047812 */ /* 0x000fc600078e3cff */
[----:B--2---:R0:W-:Y:S04]  /*129f0*/  STS.U16 [R5+UR6+0xb00], R29 ;  /* 0x000b001d05007988 */ /* 0x0041e80008000406 */
[----:B0-----:R-:W2:Y:S04]  /*12a00*/  LDL.LU R29, [R1+0x3c] ;  /* 0x00003c00011d7983 */ /* 0x001ea80000300800 */
[----:B----4-:R0:W-:Y:S04]  /*12a10*/  STS.U16 [R5+UR6+0x2b00], R27 ;  /* 0x002b001b05007988 */ /* 0x0101e80008000406 */
[----:B0-----:R-:W4:Y:S04]  /*12a20*/  LDL.LU R27, [R1+0x38] ;  /* 0x00003800011b7983 */ /* 0x001f280000300800 */
[----:B---3--:R0:W-:Y:S04]  /*12a30*/  STS.U16 [R5+UR6+0x6800], R25 ;  /* 0x0068001905007988 */ /* 0x0081e80008000406 */
[----:B0-----:R-:W3:Y:S04]  /*12a40*/  LDL.LU R25, [R1+0x34] ;  /* 0x0000340001197983 */ /* 0x001ee80000300800 */
[----:B------:R0:W-:Y:S04]  /*12a50*/  STL [R1+0x25cc], R4 ;  /* 0x0025cc0401007387 */ /* 0x0001e80000100800 */
[----:B0-----:R-:W3:Y:S04]  /*12a60*/  LDL.LU R4, [R1+0x2c] ;  /* 0x00002c0001047983 */ /* 0x001ee80000300800 */
[----:B------:R0:W-:Y:S04]  /*12a70*/  STL [R1+0x25c8], R15 ;  /* 0x0025c80f01007387 */ /* 0x0001e80000100800 */
[----:B------:R-:W-:Y:S04]  /*12a80*/  STS.U16 [R5+UR6+0x2900], R2 ;  /* 0x0029000205007988 */ /* 0x000fe80008000406 */
[----:B0-----:R-:W3:Y:S04]  /*12a90*/  LDL.LU R15, [R1+0x11c] ;  /* 0x00011c00010f7983 */ /* 0x001ee80000300800 */
[----:B------:R-:W3:Y:S04]  /*12aa0*/  LDL.LU R3, [R1+0x118] ;  /* 0x0001180001037983 */ /* 0x000ee80000300800 */
[----:B------:R-:W-:Y:S04]  /*12ab0*/  STS.U16 [R5+UR6+0x2a00], R6 ;  /* 0x002a000605007988 */ /* 0x000fe80008000406 */
[----:B------:R-:W-:Y:S04]  /*12ac0*/  STS.U16 [R5+UR6+0x4800], R12 ;  /* 0x0048000c05007988 */ /* 0x000fe80008000406 */
[----:B------:R-:W-:Y:S04]  /*12ad0*/  STS.U16 [R5+UR6+0x4900], R11 ;  /* 0x0049000b05007988 */ /* 0x000fe80008000406 */
[----:B------:R-:W-:Y:S04]  /*12ae0*/  STS.U16 [R5+UR6+0x4a00], R10 ;  /* 0x004a000a05007988 */ /* 0x000fe80008000406 */
[----:B------:R-:W-:Y:S04]  /*12af0*/  STS.U16 [R5+UR6+0x4b00], R9 ;  /* 0x004b000905007988 */ /* 0x000fe80008000406 */
[----:B------:R0:W-:Y:S04]  /*12b00*/  STS.U16 [R5+UR6+0x2800], R0 ;  /* 0x0028000005007988 */ /* 0x0001e80008000406 */
[----:B0-----:R-:W3:Y:S04]  /*12b10*/  LDL.LU R0, [R1+0xf8] ;  /* 0x0000f80001007983 */ /* 0x001ee80000300800 */
        /* <DEDUP_REMOVED lines=16> */
[----:B0-----:R-:W2:Y:S04]  /*12c20*/  LDL.LU R29, [R1+0x590] ;  /* 0x00059000011d7983 */ /* 0x001ea80000300800 */
[----:B------:R-:W2:Y:S04]  /*12c30*/  LDL.LU R2, [R1+0x58c] ;  /* 0x00058c0001027983 */ /* 0x000ea80000300800 */
[----:B------:R-:W2:Y:S04]  /*12c40*/  LDL.LU R6, [R1+0x588] ;  /* 0x0005880001067983 */ /* 0x000ea80000300800 */
[----:B------:R-:W2:Y:S04]  /*12c50*/  LDL.LU R12, [R1+0x584] ;  /* 0x00058400010c7983 */ /* 0x000ea80000300800 */
[----:B----4-:R0:W-:Y:S04]  /*12c60*/  STS.U16 [R5+UR6+0xe900], R27 ;  /* 0x00e9001b05007988 */ /* 0x0101e80008000406 */
[----:B------:R-:W4:Y:S04]  /*12c70*/  LDL.LU R11, [R1+0x510] ;  /* 0x00051000010b7983 */ /* 0x000f280000300800 */
        /* <DEDUP_REMOVED lines=17> */
[----:B---3--:R0:W-:Y:S04]  /*12d90*/  STS.U16 [R5+UR6+0xea00], R25 ;  /* 0x00ea001905007988 */ /* 0x0081e80008000406 */
[----:B------:R-:W3:Y:S04]  /*12da0*/  LDL.LU R23, [R1+0x78] ;  /* 0x0000780001177983 */ /* 0x000ee80000300800 */
[----:B------:R1:W-:Y:S04]  /*12db0*/  STS.U16 [R5+UR6+0xeb00], R4 ;  /* 0x00eb000405007988 */ /* 0x0003e80008000406 */
[----:B0-----:R-:W2:Y:S04]  /*12dc0*/  LDL.LU R25, [R1+0x74] ;  /* 0x0000740001197983 */ /* 0x001ea80000300800 */
[----:B-1----:R-:W2:Y:S04]  /*12dd0*/  LDL.LU R4, [R1+0x25cc] ;  /* 0x0025cc0001047983 */ /* 0x002ea80000300800 */
[----:B------:R-:W3:Y:S04]  /*12de0*/  LDL.LU R5, [R1+0xb0] ;  /* 0x0000b00001057983 */ /* 0x000ee80000300800 */
[----:B--2---:R0:W-:Y:S04]  /*12df0*/  STS.U16 [R4+UR6+0xc00], R15 ;  /* 0x000c000f04007988 */ /* 0x0041e80008000406 */
[----:B0-----:R-:W2:Y:S04]  /*12e00*/  LDL.LU R15, [R1+0x25c8] ;  /* 0x0025c800010f7983 */ /* 0x001ea80000300800 */
[----:B---3--:R-:W-:Y:S04]  /*12e10*/  STS.U16 [R4+UR6+0xd00], R5 ;  /* 0x000d000504007988 */ /* 0x008fe80008000406 */
[----:B------:R0:W-:Y:S04]  /*12e20*/  STS.U16 [R4+UR6+0x2c00], R29 ;  /* 0x002c001d04007988 */ /* 0x0001e80008000406 */
[----:B------:R1:W-:Y:S04]  /*12e30*/  STS.U16 [R4+UR6+0x4d00], R27 ;  /* 0x004d001b04007988 */ /* 0x0003e80008000406 */
[----:B0-----:R-:W3:Y:S04]  /*12e40*/  LDL.LU R29, [R1+0x24] ;  /* 0x00002400011d7983 */ /* 0x001ee80000300800 */
[----:B-1----:R-:W3:Y:S01]  /*12e50*/  LDL.LU R27, [R1+0x20] ;  /* 0x00002000011b7983 */ /* 0x002ee20000300800 */
[----:B--2---:R-:W-:-:S05]  /*12e60*/  LOP3.LUT R5, R15, 0x40, RZ, 0x3c, !PT ;  /* 0x000000400f057812 */ /* 0x004fca00078e3cff */
[----:B------:R0:W-:Y:S04]  /*12e70*/  STL [R1+0x25c0], R5 ;  /* 0x0025c00501007387 */ /* 0x0001e80000100800 */
[----:B0-----:R-:W2:Y:S04]  /*12e80*/  LDL.LU R5, [R1+0x18] ;  /* 0x0000180001057983 */ /* 0x001ea80000300800 */
[----:B------:R-:W-:Y:S04]  /*12e90*/  STS.U16 [R4+UR6+0xe00], R3 ;  /* 0x000e000304007988 */ /* 0x000fe80008000406 */
[----:B------:R-:W-:Y:S04]  /*12ea0*/  STS.U16 [R4+UR6+0xf00], R0 ;  /* 0x000f000004007988 */ /* 0x000fe80008000406 */
[----:B------:R-:W-:Y:S04]  /*12eb0*/  STS.U16 [R4+UR6+0x2d00], R2 ;  /* 0x002d000204007988 */ /* 0x000fe80008000406 */
[----:B---3--:R-:W-:Y:S04]  /*12ec0*/  STS.U16 [R4+UR6+0xec00], R29 ;  /* 0x00ec001d04007988 */ /* 0x008fe80008000406 */
[----:B------:R-:W-:Y:S04]  /*12ed0*/  STS.U16 [R4+UR6+0x2e00], R6 ;  /* 0x002e000604007988 */ /* 0x000fe80008000406 */
[----:B--2---:R0:W-:Y:S04]  /*12ee0*/  STL [R1+0x25c4], R5 ;  /* 0x0025c40501007387 */ /* 0x0041e80000100800 */
[----:B0-----:R-:W2:Y:S04]  /*12ef0*/  LDL.LU R5, [R1+0x1c] ;  /* 0x00001c0001057983 */ /* 0x001ea80000300800 */
[----:B------:R0:W-:Y:S04]  /*12f00*/  STL [R1+0x25bc], R15 ;  /* 0x0025bc0f01007387 */ /* 0x0001e80000100800 */
[----:B------:R1:W-:Y:S04]  /*12f10*/  STS.U16 [R4+UR6+0x2f00], R12 ;  /* 0x002f000c04007988 */ /* 0x0003e80008000406 */
[----:B0-----:R-:W3:Y:S04]  /*12f20*/  LDL.LU R15, [R1+0x10c] ;  /* 0x00010c00010f7983 */ /* 0x001ee80000300800 */
[----:B------:R-:W3:Y:S04]  /*12f30*/  LDL.LU R3, [R1+0x100] ;  /* 0x0001000001037983 */ /* 0x000ee80000300800 */
[----:B------:R-:W3:Y:S04]  /*12f40*/  LDL.LU R0, [R1+0xfc] ;  /* 0x0000fc0001007983 */ /* 0x000ee80000300800 */
[----:B------:R-:W3:Y:S04]  /*12f50*/  LDL.LU R2, [R1+0x580] ;  /* 0x0005800001027983 */ /* 0x000ee80000300800 */
[----:B------:R-:W3:Y:S04]  /*12f60*/  LDL.LU R29, [R1+0x57c] ;  /* 0x00057c00011d7983 */ /* 0x000ee80000300800 */
[----:B------:R-:W3:Y:S04]  /*12f70*/  LDL.LU R6, [R1+0x578] ;  /* 0x0005780001067983 */ /* 0x000ee80000300800 */
[----:B----4-:R0:W-:Y:S04]  /*12f80*/  STS.U16 [R4+UR6+0x4c00], R11 ;  /* 0x004c000b04007988 */ /* 0x0101e80008000406 */
[----:B-1----:R-:W4:Y:S04]  /*12f90*/  LDL.LU R12, [R1+0x574] ;  /* 0x00057400010c7983 */ /* 0x002f280000300800 */
        /* <DEDUP_REMOVED lines=41> */
[----:B--2---:R0:W-:Y:S04]  /*13230*/  STS.U16 [R4+UR6+0xef00], R5 ;  /* 0x00ef000504007988 */ /* 0x0041e80008000406 */
[----:B0-----:R-:W3:Y:S04]  /*13240*/  LDL.LU R5, [R1+0x25c0] ;  /* 0x0025c00001057983 */ /* 0x001ee80000300800 */
[----:B------:R-:W2:Y:S04]  /*13250*/  LDL.LU R4, [R1+0x108] ;  /* 0x0001080001047983 */ /* 0x000ea80000300800 */
[----:B---3--:R0:W-:Y:S04]  /*13260*/  STS.U16 [R5+UR6+0x1000], R15 ;  /* 0x0010000f05007988 */ /* 0x0081e80008000406 */
[----:B0-----:R-:W3:Y:S04]  /*13270*/  LDL.LU R15, [R1+0x25bc] ;  /* 0x0025bc00010f7983 */ /* 0x001ee80000300800 */
[----:B--2---:R-:W-:Y:S04]  /*13280*/  STS.U16 [R5+UR6+0x1100], R4 ;  /* 0x0011000405007988 */ /* 0x004fe80008000406 */
[----:B------:R0:W-:Y:S04]  /*13290*/  STS.U16 [R5+UR6+0x3100], R29 ;  /* 0x0031001d05007988 */ /* 0x0001e80008000406 */
[----:B0-----:R-:W2:Y:S01]  /*132a0*/  LDL.LU R29, [R1+0x10] ;  /* 0x00001000011d7983 */ /* 0x001ea20000300800 */
[----:B---3--:R-:W-:-:S05]  /*132b0*/  LOP3.LUT R4, R15, 0x50, RZ, 0x3c, !PT ;  /* 0x000000500f047812 */ /* 0x008fca00078e3cff */
[----:B------:R0:W-:Y:S04]  /*132c0*/  STL [R1+0x25b0], R4 ;  /* 0x0025b00401007387 */ /* 0x0001e80000100800 */
[----:B0-----:R-:W3:Y:S04]  /*132d0*/  LDL.LU R4, [R1+0x4] ;  /* 0x0000040001047983 */ /* 0x001ee80000300800 */
[----:B---3--:R0:W-:Y:S04]  /*132e0*/  STL [R1+0x25b4], R4 ;  /* 0x0025b40401007387 */ /* 0x0081e80000100800 */
[----:B0-----:R-:W3:Y:S04]  /*132f0*/  LDL.LU R4, [R1+0x8] ;  /* 0x0000080001047983 */ /* 0x001ee80000300800 */
[----:B------:R-:W-:Y:S04]  /*13300*/  STS.U16 [R5+UR6+0xd000], R21 ;  /* 0x00d0001505007988 */ /* 0x000fe80008000406 */
[----:B------:R-:W-:Y:S04]  /*13310*/  STS.U16 [R5+UR6+0xd100], R23 ;  /* 0x00d1001705007988 */ /* 0x000fe80008000406 */
[----:B------:R-:W-:Y:S04]  /*13320*/  STS.U16 [R5+UR6+0xd200], R25 ;  /* 0x00d2001905007988 */ /* 0x000fe80008000406 */
[----:B------:R-:W-:Y:S04]  /*13330*/  STS.U16 [R5+UR6+0xd300], R27 ;  /* 0x00d3001b05007988 */ /* 0x000fe80008000406 */
[----:B------:R-:W-:Y:S04]  /*13340*/  STS.U16 [R5+UR6+0x1200], R3 ;  /* 0x0012000305007988 */ /* 0x000fe80008000406 */
[----:B---3--:R0:W-:Y:S04]  /*13350*/  STL [R1+0x25b8], R4 ;  /* 0x0025b80401007387 */ /* 0x0081e80000100800 */
[----:B0-----:R-:W3:Y:S04]  /*13360*/  LDL.LU R4, [R1+0xc] ;  /* 0x00000c0001047983 */ /* 0x001ee80000300800 */
        /* <DEDUP_REMOVED lines=46> */
[----:B--2---:R1:W-:Y:S04]  /*13650*/  STS.U16 [R5+UR6+0xf000], R29 ;  /* 0x00f0001d05007988 */ /* 0x0043e80008000406 */
[----:B0-----:R-:W2:Y:S04]  /*13660*/  LDL.LU R19, [R1+0x4c] ;  /* 0x00004c0001137983 */ /* 0x001ea80000300800 */
[----:B-1----:R-:W2:Y:S04]  /*13670*/  LDL.LU R29, [R1+0x44] ;  /* 0x00004400011d7983 */ /* 0x002ea80000300800 */
[----:B---3--:R0:W-:Y:S04]  /*13680*/  STS.U16 [R5+UR6+0xf100], R4 ;  /* 0x00f1000405007988 */ /* 0x0081e80008000406 */
[----:B0-----:R-:W3:Y:S04]  /*13690*/  LDL.LU R4, [R1+0x25b8] ;  /* 0x0025b80001047983 */ /* 0x001ee80000300800 */
[----:B---3--:R0:W-:Y:S04]  /*136a0*/  STS.U16 [R5+UR6+0xf200], R4 ;  /* 0x00f2000405007988 */ /* 0x0081e80008000406 */
[----:B0-----:R-:W3:Y:S04]  /*136b0*/  LDL.LU R4, [R1+0x25b4] ;  /* 0x0025b40001047983 */ /* 0x001ee80000300800 */
[----:B---3--:R0:W-:Y:S04]  /*136c0*/  STS.U16 [R5+UR6+0xf300], R4 ;  /* 0x00f3000405007988 */ /* 0x0081e80008000406 */
[----:B0-----:R-:W3:Y:S04]  /*136d0*/  LDL.LU R4, [R1+0x25b0] ;  /* 0x0025b00001047983 */ /* 0x001ee80000300800 */
[----:B------:R-:W2:Y:S04]  /*136e0*/  LDL.LU R5, [R1+0x56c] ;  /* 0x00056c0001057983 */ /* 0x000ea80000300800 */
[----:B---3--:R0:W-:Y:S04]  /*136f0*/  STS.U16 [R4+UR6+0x1400], R15 ;  /* 0x0014000f04007988 */ /* 0x0081e80008000406 */
[----:B------:R1:W-:Y:S04]  /*13700*/  STS.U16 [R4+UR6+0x1500], R21 ;  /* 0x0015001504007988 */ /* 0x0003e80008000406 */
[----:B------:R3:W-:Y:S04]  /*13710*/  STS.U16 [R4+UR6+0x1600], R23 ;  /* 0x0016001704007988 */ /* 0x0007e80008000406 */
[----:B0-----:R-:W2:Y:S04]  /*13720*/  LDL.LU R15, [R1+0x25ac] ;  /* 0x0025ac00010f7983 */ /* 0x001ea80000300800 */
[----:B-1----:R-:W2:Y:S04]  /*13730*/  LDL.LU R21, [R1+0x25a8] ;  /* 0x0025a80001157983 */ /* 0x002ea80000300800 */
[----:B---3--:R-:W3:Y:S04]  /*13740*/  LDL.LU R23, [R1+0x25a4] ;  /* 0x0025a40001177983 */ /* 0x008ee80000300800 */
[----:B------:R0:W-:Y:S04]  /*13750*/  STS.U16 [R4+UR6+0x1700], R25 ;  /* 0x0017001904007988 */ /* 0x0001e80008000406 */
[----:B------:R1:W-:Y:S04]  /*13760*/  STS.U16 [R4+UR6+0x3400], R27 ;  /* 0x0034001b04007988 */ /* 0x0003e80008000406 */
[----:B0-----:R-:W3:Y:S04]  /*13770*/  LDL.LU R25, [R1+0x25a0] ;  /* 0x0025a00001197983 */ /* 0x001ee80000300800 */
[----:B-1----:R-:W3:Y:S04]  /*13780*/  LDL.LU R27, [R1+0x259c] ;  /* 0x00259c00011b7983 */ /* 0x002ee80000300800 */
[----:B------:R0:W-:Y:S04]  /*13790*/  STS.U16 [R4+UR6+0x3600], R3 ;  /* 0x0036000304007988 */ /* 0x0001e80008000406 */
[----:B------:R1:W-:Y:S04]  /*137a0*/  STS.U16 [R4+UR6+0x5400], R2 ;  /* 0x0054000204007988 */ /* 0x0003e80008000406 */
[----:B----4-:R4:W-:Y:S04]  /*137b0*/  STS.U16 [R4+UR6+0x9500], R14 ;  /* 0x0095000e04007988 */ /* 0x0109e80008000406 */
[----:B0-----:R-:W3:Y:S04]  /*137c0*/  LDL.LU R3, [R1+0xf4] ;  /* 0x0000f40001037983 */ /* 0x001ee80000300800 */
[----:B-1----:R-:W3:Y:S04]  /*137d0*/  LDL.LU R2, [R1+0xf0] ;  /* 0x0000f00001027983 */ /* 0x002ee80000300800 */
[----:B------:R0:W-:Y:S04]  /*137e0*/  STS.U16 [R4+UR6+0xb600], R20 ;  /* 0x00b6001404007988 */ /* 0x0001e80008000406 */
[----:B----4-:R-:W4:Y:S04]  /*137f0*/  LDL.LU R14, [R1+0xec] ;  /* 0x0000ec00010e7983 */ /* 0x010f280000300800 */
        /* <DEDUP_REMOVED lines=34> */
[----:B------:R0:W-:Y:S04]  /*13a20*/  STS.U16 [R4+UR6+0xd700], R29 ;  /* 0x00d7001d04007988 */ /* 0x0001e80008000406 */
[----:B-1----:R-:W2:Y:S04]  /*13a30*/  LDL.LU R19, [R1+0x30] ;  /* 0x0000300001137983 */ /* 0x002ea80000300800 */
[----:B0-----:R-:W2:Y:S04]  /*13a40*/  LDL.LU R29, [R1+0x28] ;  /* 0x00002800011d7983 */ /* 0x001ea80000300800 */
[----:B------:R-:W-:Y:S04]  /*13a50*/  STS.U16 [R4+UR6+0xf700], R21 ;  /* 0x00f7001504007988 */ /* 0x000fe80008000406 */
[----:B---3--:R-:W-:Y:S04]  /*13a60*/  STS.U16 [R4+UR6+0xf600], R23 ;  /* 0x00f6001704007988 */ /* 0x008fe80008000406 */
[----:B------:R-:W-:Y:S04]  /*13a70*/  STS.U16 [R4+UR6+0xf500], R25 ;  /* 0x00f5001904007988 */ /* 0x000fe80008000406 */
[----:B------:R0:W-:Y:S04]  /*13a80*/  STS.U16 [R4+UR6+0xf400], R27 ;  /* 0x00f4001b04007988 */ /* 0x0001e80008000406 */
[----:B0-----:R-:W3:Y:S04]  /*13a90*/  LDL.LU R27, [R1+0x454] ;  /* 0x00045400011b7983 */ /* 0x001ee80000300800 */
[----:B------:R-:W2:Y:S04]  /*13aa0*/  LDL.LU R25, [R1+0x458] ;  /* 0x0004580001197983 */ /* 0x000ea80000300800 */
[----:B------:R-:W2:Y:S04]  /*13ab0*/  LDL.LU R23, [R1+0x45c] ;  /* 0x00045c0001177983 */ /* 0x000ea80000300800 */
[----:B------:R-:W2:Y:S04]  /*13ac0*/  LDL.LU R21, [R1+0x554] ;  /* 0x0005540001157983 */ /* 0x000ea80000300800 */
[----:B------:R0:W-:Y:S02]  /*13ad0*/  STS.U16 [R4+UR6+0x3500], R5 ;  /* 0x0035000504007988 */ /* 0x0001e40008000406 */
[----:B0-----:R-:W-:-:S02]  /*13ae0*/  LOP3.LUT R5, R15, 0x60, RZ, 0x3c, !PT ;  /* 0x000000600f057812 */ /* 0x001fc400078e3cff */
[----:B------:R-:W3:Y:S04]  /*13af0*/  LDL.LU R4, [R1+0x460] ;  /* 0x0004600001047983 */ /* 0x000ee80000300800 */
[----:B------:R0:W-:Y:S04]  /*13b00*/  STS.U16 [R5+UR6+0x1800], R3 ;  /* 0x0018000305007988 */ /* 0x0001e80008000406 */
[----:B------:R1:W-:Y:S04]  /*13b10*/  STS.U16 [R5+UR6+0x1900], R2 ;  /* 0x0019000205007988 */ /* 0x0003e80008000406 */
[----:B----4-:R4:W-:Y:S04]  /*13b20*/  STS.U16 [R5+UR6+0x1a00], R14 ;  /* 0x001a000e05007988 */ /* 0x0109e80008000406 */
[----:B0-----:R-:W3:Y:S04]  /*13b30*/  LDL.LU R3, [R1+0x2598] ;  /* 0x0025980001037983 */ /* 0x001ee80000300800 */
[----:B-1----:R-:W3:Y:S04]  /*13b40*/  LDL.LU R2, [R1+0x2594] ;  /* 0x0025940001027983 */ /* 0x002ee80000300800 */
[----:B----4-:R-:W4:Y:S04]  /*13b50*/  LDL.LU R14, [R1+0x2590] ;  /* 0x00259000010e7983 */ /* 0x010f280000300800 */
[----:B------:R0:W-:Y:S04]  /*13b60*/  STS.U16 [R5+UR6+0x1b00], R20 ;  /* 0x001b001405007988 */ /* 0x0001e80008000406 */
[----:B------:R1:W-:Y:S04]  /*13b70*/  STS.U16 [R5+UR6+0x3800], R18 ;  /* 0x0038001205007988 */ /* 0x0003e80008000406 */
[----:B------:R1:W-:Y:S04]  /*13b80*/  STS.U16 [R5+UR6+0x3900], R17 ;  /* 0x0039001105007988 */ /* 0x0003e80008000406 */
[----:B0-----:R-:W3:Y:S04]  /*13b90*/  LDL.LU R20, [R1+0x258c] ;  /* 0x00258c0001147983 */ /* 0x001ee80000300800 */
[----:B-1----:R-:W3:Y:S04]  /*13ba0*/  LDL.LU R18, [R1+0x2588] ;  /* 0x0025880001127983 */ /* 0x002ee80000300800 */
[----:B------:R-:W4:Y:S04]  /*13bb0*/  LDL.LU R17, [R1+0x2584] ;  /* 0x0025840001117983 */ /* 0x000f280000300800 */
[----:B------:R0:W-:Y:S04]  /*13bc0*/  STS.U16 [R5+UR6+0x3a00], R13 ;  /* 0x003a000d05007988 */ /* 0x0001e80008000406 */
[----:B0-----:R-:W4:Y:S04]  /*13bd0*/  LDL.LU R13, [R1+0x2580] ;  /* 0x00258000010d7983 */ /* 0x001f280000300800 */
[----:B--2---:R0:W-:Y:S04]  /*13be0*/  STS.U16 [R5+UR6+0x3b00], R21 ;  /* 0x003b001505007988 */ /* 0x0041e80008000406 */
        /* <DEDUP_REMOVED lines=12> */
[----:B0-----:R-:W2:Y:S04]  /*13cb0*/  LDL.LU R29, [R1+0x54c] ;  /* 0x00054c00011d7983 */ /* 0x001ea80000300800 */
[----:B---3--:R0:W-:Y:S04]  /*13cc0*/  STS.U16 [R5+UR6+0x5800], R4 ;  /* 0x0058000405007988 */ /* 0x0081e80008000406 */
[----:B------:R1:W-:Y:S04]  /*13cd0*/  STS.U16 [R5+UR6+0x5900], R23 ;  /* 0x0059001705007988 */ /* 0x0003e80008000406 */
[----:B------:R3:W-:Y:S04]  /*13ce0*/  STS.U16 [R5+UR6+0x5a00], R25 ;  /* 0x005a001905007988 */ /* 0x0007e80008000406 */
[----:B0-----:R-:W2:Y:S04]  /*13cf0*/  LDL.LU R4, [R1+0x230] ;  /* 0x0002300001047983 */ /* 0x001ea80000300800 */
[----:B-1----:R-:W2:Y:S04]  /*13d00*/  LDL.LU R23, [R1+0x22c] ;  /* 0x00022c0001177983 */ /* 0x002ea80000300800 */
[----:B------:R0:W-:Y:S04]  /*13d10*/  STS.U16 [R5+UR6+0x5b00], R27 ;  /* 0x005b001b05007988 */ /* 0x0001e80008000406 */
[----:B---3--:R-:W3:Y:S04]  /*13d20*/  LDL.LU R25, [R1+0x228] ;  /* 0x0002280001197983 */ /* 0x008ee80000300800 */
        /* <DEDUP_REMOVED lines=18> */
[----:B----4-:R-:W-:Y:S04]  /*13e50*/  STS.U16 [R5+UR6+0xf800], R13 ;  /* 0x00f8000d05007988 */ /* 0x010fe80008000406 */
[----:B-1----:R-:W4:Y:S04]  /*13e60*/  LDL.LU R16, [R1] ;  /* 0x0000000001107983 */ /* 0x002f280000300800 */
[----:B------:R-:W-:Y:S04]  /*13e70*/  STS.U16 [R5+UR6+0xf900], R17 ;  /* 0x00f9001105007988 */ /* 0x000fe80008000406 */
[----:B------:R-:W-:Y:S04]  /*13e80*/  STS.U16 [R5+UR6+0xfa00], R18 ;  /* 0x00fa001205007988 */ /* 0x000fe80008000406 */
[----:B------:R-:W-:Y:S04]  /*13e90*/  STS.U16 [R5+UR6+0xfb00], R20 ;  /* 0x00fb001405007988 */ /* 0x000fe80008000406 */
[----:B--2---:R0:W-:Y:S02]  /*13ea0*/  STS.U16 [R5+UR6+0xdb00], R21 ;  /* 0x00db001505007988 */ /* 0x0041e40008000406 */
[----:B0-----:R-:W-:-:S02]  /*13eb0*/  LOP3.LUT R21, R15, 0x70, RZ, 0x3c, !PT ;  /* 0x000000700f157812 */ /* 0x001fc400078e3cff */
[----:B------:R-:W2:Y:S04]  /*13ec0*/  LDL.LU R15, [R1+0x424] ;  /* 0x00042400010f7983 */ /* 0x000ea80000300800 */
[----:B------:R-:W2:Y:S04]  /*13ed0*/  LDL.LU R13, [R1+0x448] ;  /* 0x00044800010d7983 */ /* 0x000ea80000300800 */
[----:B------:R-:W2:Y:S04]  /*13ee0*/  LDL.LU R17, [R1+0x44c] ;  /* 0x00044c0001117983 */ /* 0x000ea80000300800 */
[----:B------:R-:W2:Y:S04]  /*13ef0*/  LDL.LU R18, [R1+0x450] ;  /* 0x0004500001127983 */ /* 0x000ea80000300800 */
[----:B------:R-:W2:Y:S04]  /*13f00*/  LDL.LU R20, [R1+0x548] ;  /* 0x0005480001147983 */ /* 0x000ea80000300800 */
[----:B------:R-:W2:Y:S04]  /*13f10*/  LDL.LU R5, [R1+0x544] ;  /* 0x0005440001057983 */ /* 0x000ea80000300800 */
[----:B------:R0:W-:Y:S04]  /*13f20*/  STS.U16 [R21+UR6+0x1c00], R28 ;  /* 0x001c001c15007988 */ /* 0x0001e80008000406 */
[----:B------:R1:W-:Y:S04]  /*13f30*/  STS.U16 [R21+UR6+0x1d00], R26 ;  /* 0x001d001a15007988 */ /* 0x0003e80008000406 */
[----:B------:R1:W-:Y:S04]  /*13f40*/  STS.U16 [R21+UR6+0x1e00], R24 ;  /* 0x001e001815007988 */ /* 0x0003e80008000406 */
[----:B0-----:R-:W2:Y:S04]  /*13f50*/  LDL.LU R28, [R1+0x257c] ;  /* 0x00257c00011c7983 */ /* 0x001ea80000300800 */
[----:B-1----:R-:W2:Y:S04]  /*13f60*/  LDL.LU R26, [R1+0x2578] ;  /* 0x00257800011a7983 */ /* 0x002ea80000300800 */
[----:B------:R-:W2:Y:S04]  /*13f70*/  LDL.LU R24, [R1+0x2574] ;  /* 0x0025740001187983 */ /* 0x000ea80000300800 */
[----:B------:R0:W-:Y:S04]  /*13f80*/  STS.U16 [R21+UR6+0x1f00], R22 ;  /* 0x001f001615007988 */ /* 0x0001e80008000406 */
[----:B------:R1:W-:Y:S04]  /*13f90*/  STS.U16 [R21+UR6+0x3c00], R19 ;  /* 0x003c001315007988 */ /* 0x0003e80008000406 */
[----:B------:R1:W-:Y:S04]  /*13fa0*/  STS.U16 [R21+UR6+0x3d00], R29 ;  /* 0x003d001d15007988 */ /* 0x0003e80008000406 */
[----:B0-----:R-:W2:Y:S04]  /*13fb0*/  LDL.LU R22, [R1+0x2570] ;  /* 0x0025700001167983 */ /* 0x001ea80000300800 */
[----:B-1----:R-:W2:Y:S04]  /*13fc0*/  LDL.LU R19, [R1+0x256c] ;  /* 0x00256c0001137983 */ /* 0x002ea80000300800 */
[----:B------:R-:W2:Y:S04]  /*13fd0*/  LDL.LU R29, [R1+0x2568] ;  /* 0x00256800011d7983 */ /* 0x000ea80000300800 */
[----:B------:R-:W-:Y:S04]  /*13fe0*/  STS.U16 [R21+UR6+0x7c00], R4 ;  /* 0x007c000415007988 */ /* 0x000fe80008000406 */
[----:B------:R-:W-:Y:S04]  /*13ff0*/  STS.U16 [R21+UR6+0x7d00], R23 ;  /* 0x007d001715007988 */ /* 0x000fe80008000406 */
        /* <DEDUP_REMOVED lines=11> */
[----:B----4-:R-:W-:Y:S04]  /*140b0*/  STS.U16 [R21+UR6+0xdc00], R16 ;  /* 0x00dc001015007988 */ /* 0x010fe80008000406 */
[----:B--2---:R-:W-:Y:S04]  /*140c0*/  STS.U16 [R21+UR6+0x5f00], R15 ;  /* 0x005f000f15007988 */ /* 0x004fe80008000406 */
        /* <DEDUP_REMOVED lines=10> */
[----:B------:R0:W-:Y:S01]  /*14170*/  STS.U16 [R21+UR6+0xdd00], R29 ;  /* 0x00dd001d15007988 */ /* 0x0001e20008000406 */
[----:B------:R-:W-:Y:S06]  /*14180*/  BAR.SYNC.DEFER_BLOCKING 0x0 ;  /* 0x0000000000007b1d */ /* 0x000fec0000010000 */
[----:B------:R-:W-:Y:S04]  /*14190*/  LDSM.16.MT88.4 R4, [R3+UR6+0x10000] ;  /* 0x010000060304783b */ /* 0x000fe80008004200 */
[----:B------:R-:W1:Y:S04]  /*141a0*/  LDSM.16.M88.4 R8, [R2+UR6] ;  /* 0x000000060208783b */ /* 0x000e680008000200 */
[----:B------:R-:W2:Y:S04]  /*141b0*/  LDSM.16.M88.4 R12, [R2+UR6+0x8000] ;  /* 0x00800006020c783b */ /* 0x000ea80008000200 */
[----:B------:R-:W3:Y:S01]  /*141c0*/  LDSM.16.MT88.4 R24, [R3+UR6+0x10400] ;  /* 0x010400060318783b */ /* 0x000ee20008004200 */
[----:B0-----:R-:W-:-:S02]  /*141d0*/  LOP3.LUT R29, R3, 0x20, RZ, 0x3c, !PT ;  /* 0x00000020031d7812 */ /* 0x001fc400078e3cff */
[----:B------:R-:W-:-:S03]  /*141e0*/  LOP3.LUT R28, R2, 0x40, RZ, 0x3c, !PT ;  /* 0x00000040021c7812 */ /* 0x000fc600078e3cff */
[----:B------:R-:W-:Y:S01]  /*141f0*/  LDSM.16.MT88.4 R16, [R29+UR6+0x10000] ;  /* 0x010000061d10783b */ /* 0x000fe20008004200 */
[----:B-1----:R-:W-:Y:S03]  /*14200*/  HMMA.16816.F32.BF16 R20, R4, R8, RZ ;  /* 0x000000080414723c */ /* 0x002fe600000418ff */
[----:B--2---:R0:W-:Y:S04]  /*14210*/  STL [R1+0x2554], R15 ;  /* 0x0025540f01007387 */ /* 0x0041e80000100800 */
[----:B---3--:R-:W-:Y:S04]  /*14220*/  STL.64 [R1+0x2560], R26 ;  /* 0x0025601a01007387 */ /* 0x008fe80000100a00 */
[----:B------:R1:W-:Y:S08]  /*14230*/  STL.64 [R1+0x2558], R24 ;  /* 0x0025581801007387 */ /* 0x0003f00000100a00 */
[----:B0-----:R-:W-:Y:S01]  /*14240*/  IMAD.MOV.U32 R15, RZ, RZ, R22 ;  /* 0x000000ffff0f7224 */ /* 0x001fe200078e0016 */
[----:B------:R-:W-:Y:S01]  /*14250*/  MOV R0, R23 ;  /* 0x0000001700007202 */ /* 0x000fe20000000f00 */
[----:B-1----:R-:W-:Y:S01]  /*14260*/  IMAD.MOV.U32 R25, RZ, RZ, R20 ;  /* 0x000000ffff197224 */ /* 0x002fe200078e0014 */
[----:B------:R-:W-:-:S02]  /*14270*/  MOV R24, R21 ;  /* 0x0000001500187202 */ /* 0x000fc40000000f00 */
[----:B------:R-:W0:Y:S04]  /*14280*/  LDSM.16.MT88.4 R20, [R29+UR6+0x10400] ;  /* 0x010400061d14783b */ /* 0x000e280008004200 */
[----:B------:R-:W-:Y:S04]  /*14290*/  STL [R1+0x2528], R2 ;  /* 0x0025280201007387 */ /* 0x000fe80000100800 */
[----:B0-----:R-:W-:Y:S04]  /*142a0*/  STL.64 [R1+0x2548], R22 ;  /* 0x0025481601007387 */ /* 0x001fe80000100a00 */
[----:B------:R0:W-:Y:S02]  /*142b0*/  STL.64 [R1+0x2540], R20 ;  /* 0x0025401401007387 */ /* 0x0001e40000100a00 */
[----:B0-----:R-:W-:Y:S01]  /*142c0*/  IMAD.MOV.U32 R20, RZ, RZ, R25 ;  /* 0x000000ffff147224 */ /* 0x001fe200078e0019 */
[----:B------:R-:W-:-:S02]  /*142d0*/  MOV R21, R24 ;  /* 0x0000001800157202 */ /* 0x000fc40000000f00 */
[----:B------:R-:W0:Y:S04]  /*142e0*/  LDSM.16.MT88.4 R24, [R3+UR6+0x10800] ;  /* 0x010800060318783b */ /* 0x000e280008004200 */
[----:B------:R-:W-:Y:S04]  /*142f0*/  STL [R1+0x2550], R3 ;  /* 0x0025500301007387 */ /* 0x000fe80000100800 */
[----:B0-----:R-:W-:Y:S04]  /*14300*/  STL.64 [R1], R24 ;  /* 0x0000001801007387 */ /* 0x001fe80000100a00 */
[----:B------:R0:W-:Y:S02]  /*14310*/  STL.64 [R1+0x8], R26 ;  /* 0x0000081a01007387 */ /* 0x0001e40000100a00 */
[----:B0-----:R-:W-:-:S15]  /*14320*/  HMMA.16816.F32.BF16 R24, R4, R12, RZ ;  /* 0x0000000c0418723c */ /* 0x001fde00000418ff */
[----:B------:R-:W-:-:S04]  /*14330*/  NOP ;  /* 0x0000000000007918 */ /* 0x000fc80000000000 */
[----:B------:R-:W-:Y:S01]  /*14340*/  IMAD.MOV.U32 R7, RZ, RZ, R24 ;  /* 0x000000ffff077224 */ /* 0x000fe200078e0018 */
[----:B------:R-:W-:Y:S01]  /*14350*/  MOV R6, R25 ;  /* 0x0000001900067202 */ /* 0x000fe20000000f00 */
[----:B------:R-:W-:Y:S01]  /*14360*/  IMAD.MOV.U32 R5, RZ, RZ, R26 ;  /* 0x000000ffff057224 */ /* 0x000fe200078e001a */
[----:B------:R-:W-:Y:S02]  /*14370*/  MOV R4, R27 ;  /* 0x0000001b00047202 */ /* 0x000fe40000000f00 */
[----:B------:R-:W0:Y:S01]  /*14380*/  LDSM.16.M88.4 R24, [R28+UR6] ;  /* 0x000000061c18783b */ /* 0x000e220008000200 */
[----:B------:R-:W-:Y:S01]  /*14390*/  IMAD.MOV.U32 R22, RZ, RZ, R15 ;  /* 0x000000ffff167224 */ /* 0x000fe200078e000f */
[----:B------:R-:W-:Y:S02]  /*143a0*/  MOV R23, R0 ;  /* 0x0000000000177202 */ /* 0x000fe40000000f00 */
[----:B0-----:R-:W-:Y:S04]  /*143b0*/  STL.64 [R1+0x50], R24 ;  /* 0x0000501801007387 */ /* 0x001fe80000100a00 */
[----:B------:R0:W-:Y:S02]  /*143c0*/  STL.64 [R1+0x58], R26 ;  /* 0x0000581a01007387 */ /* 0x0001e40000100a00 */
[----:B0-----:R-:W-:-:S15]  /*143d0*/  HMMA.16816.F32.BF16 R24, R16, R8, RZ ;  /* 0x000000081018723c */ /* 0x001fde00000418ff */
[----:B------:R-:W-:-:S04]  /*143e0*/  NOP ;  /* 0x0000000000007918 */ /* 0x000fc80000000000 */
[----:B------:R-:W-:Y:S01]  /*143f0*/  IMAD.MOV.U32 R15, RZ, RZ, R24 ;  /* 0x000000ffff0f7224 */ /* 0x000fe200078e0018 */
[----:B------:R-:W-:Y:S01]  /*14400*/  MOV R3, R25 ;  /* 0x0000001900037202 */ /* 0x000fe20000000f00 */
[----:B------:R-:W-:Y:S01]  /*14410*/  IMAD.MOV.U32 R2, RZ, RZ, R26 ;  /* 0x000000ffff027224 */ /* 0x000fe200078e001a */
[----:B------:R-:W-:Y:S02]  /*14420*/  MOV R0, R27 ;  /* 0x0000001b00007202 */ /* 0x000fe40000000f00 */
[----:B------:R-:W0:Y:S04]  /*14430*/  LDSM.16.M88.4 R24, [R28+UR6+0x8000] ;  /* 0x008000061c18783b */ /* 0x000e280008000200 */
[----:B0-----:R-:W-:Y:S04]  /*14440*/  STL.64 [R1+0x70], R24 ;  /* 0x0000701801007387 */ /* 0x001fe80000100a00 */
[----:B------:R0:W-:Y:S04]  /*14450*/  STL.64 [R1+0x78], R26 ;  /* 0x0000781a01007387 */ /* 0x0001e80000100a00 */
[----:B0-----:R-:W2:Y:S04]  /*14460*/  LDL.LU.64 R26, [R1+0x2560] ;  /* 0x00256000011a7983 */ /* 0x001ea80000300a00 */
[----:B------:R-:W2:Y:S01]  /*14470*/  LDL.LU.64 R24, [R1+0x2558] ;  /* 0x0025580001187983 */ /* 0x000ea20000300a00 */
[----:B------:R-:W-:-:S15]  /*14480*/  HMMA.16816.F32.BF16 R16, R16, R12, RZ ;  /* 0x0000000c1010723c */ /* 0x000fde00000418ff */
[----:B------:R-:W-:-:S04]  /*14490*/  NOP ;  /* 0x0000000000007918 */ /* 0x000fc80000000000 */
[----:B------:R-:W-:Y:S01]  /*144a0*/  IMAD.MOV.U32 R13, RZ, RZ, R16 ;  /* 0x000000ffff0d7224 */ /* 0x000fe200078e0010 */
[----:B------:R-:W-:Y:S01]  /*144b0*/  MOV R12, R17 ;  /* 0x00000011000c7202 */ /* 0x000fe20000000f00 */
[----:B------:R-:W-:Y:S01]  /*144c0*/  IMAD.MOV.U32 R9, RZ, RZ, R18 ;  /* 0x000000ffff097224 */ /* 0x000fe200078e0012 */
[----:B------:R-:W-:Y:S01]  /*144d0*/  MOV R8, R19 ;  /* 0x0000001300087202 */ /* 0x000fe20000000f00 */
[----:B------:R-:W-:Y:S01]  /*144e0*/  IMAD.MOV.U32 R16, RZ, RZ, R7 ;  /* 0x000000ffff107224 */ /* 0x000fe200078e0007 */
[----:B------:R-:W-:Y:S01]  /*144f0*/  MOV R17, R6 ;  /* 0x0000000600117202 */ /* 0x000fe20000000f00 */
[----:B------:R-:W-:Y:S01]  /*14500*/  IMAD.MOV.U32 R18, RZ, RZ, R5 ;  /* 0x000000ffff127224 */ /* 0x000fe200078e0005 */
[----:B------:R-:W-:Y:S02]  /*14510*/  MOV R19, R4 ;  /* 0x0000000400137202 */ /* 0x000fe40000000f00 */
[----:B------:R-:W0:Y:S04]  /*14520*/  LDSM.16.MT88.4 R4, [R29+UR6+0x10800] ;  /* 0x010800061d04783b */ /* 0x000e280008004200 */
[----:B------:R-:W-:Y:S04]  /*14530*/  STL [R1+0x24e0], R28 ;  /* 0x0024e01c01007387 */ /* 0x000fe80000100800 */
[----:B0-----:R-:W-:Y:S04]  /*14540*/  STL.64 [R1+0x2520], R6 ;  /* 0x0025200601007387 */ /* 0x001fe80000100a00 */
[----:B------:R0:W-:Y:S02]  /*14550*/  STL.64 [R1+0x2518], R4 ;  /* 0x0025180401007387 */ /* 0x0001e40000100a00 */
[----:B0-----:R-:W-:Y:S01]  /*14560*/  IMAD.MOV.U32 R4, RZ, RZ, R15 ;  /* 0x000000ffff047224 */ /* 0x001fe200078e000f */
[----:B------:R-:W-:Y:S01]  /*14570*/  MOV R5, R3 ;  /* 0x0000000300057202 */ /* 0x000fe20000000f00 */
[----:B------:R-:W3:Y:S04]  /*14580*/  LDL.LU R15, [R1+0x2554] ;  /* 0x00255400010f7983 */ /* 0x000ee80000300800 */
[----:B------:R-:W4:Y:S01]  /*14590*/  LDL.LU R3, [R1+0x2550] ;  /* 0x0025500001037983 */ /* 0x000f220000300800 */
[----:B------:R-:W-:Y:S01]  /*145a0*/  MOV R7, R0 ;  /* 0x0000000000077202 */ /* 0x000fe20000000f00 */
[----:B------:R-:W-:Y:S01]  /*145b0*/  IMAD.MOV.U32 R6, RZ, RZ, R2 ;  /* 0x000000ffff067224 */ /* 0x000fe200078e0002 */
[----:B--2---:R-:W-:-:S15]  /*145c0*/  HMMA.16816.F32.BF16 R20, R24, R10, R20 ;  /* 0x0000000a1814723c */ /* 0x004fde0000041814 */
[----:B------:R-:W-:-:S04]  /*145d0*/  NOP ;  /* 0x0000000000007918 */ /* 0x000fc80000000000 */
[----:B------:R-:W-:Y:S01]  /*145e0*/  MOV R28, R22 ;  /* 0x00000016001c7202 */ /* 0x000fe20000000f00 */
[----:B------:R0:W-:Y:S01]  /*145f0*/  STL [R1+0x20], R20 ;  /* 0x0000201401007387 */ /* 0x0001e20000100800 */
[----:B------:R-:W-:Y:S02]  /*14600*/  IMAD.MOV.U32 R0, RZ, RZ, R23 ;  /* 0x000000ffff007224 */ /* 0x000fe400078e0017 */
[----:B------:R-:W-:Y:S01]  /*14610*/  IMAD.MOV.U32 R2, RZ, RZ, R21 ;  /* 0x000000ffff027224 */ /* 0x000fe200078e0015 */
[----:B------:R-:W2:Y:S04]  /*14620*/  LDL.LU.64 R22, [R1+0x2548] ;  /* 0x0025480001167983 */ /* 0x000ea80000300a00 */
[----:B0-----:R-:W2:Y:S01]  /*14630*/  LDL.LU.64 R20, [R1+0x2540] ;  /* 0x0025400001147983 */ /* 0x001ea20000300a00 */
[----:B---3--:R-:W-:Y:S03]  /*14640*/  HMMA.16816.F32.BF16 R16, R24, R14, R16 ;  /* 0x0000000e1810723c */ /* 0x008fe60000041810 */
[----:B----4-:R-:W0:-:S15]  /*14650*/  LDSM.16.MT88.4 R24, [R3+UR6+0x10c00] ;  /* 0x010c00060318783b */ /* 0x010e1e0008004200 */
[----:B------:R-:W-:Y:S01]  /*14660*/  NOP ;  /* 0x0000000000007918 */ /* 0x000fe20000000000 */
[----:B------:R1:W-:Y:S02]  /*14670*/  STL.64 [R1+0x2538], R18 ;  /* 0x0025381201007387 */ /* 0x0003e40000100a00 */
[----:B-1----:R-:W-:Y:S01]  /*14680*/  MOV R18, R9 ;  /* 0x0000000900127202 */ /* 0x002fe20000000f00 */
[----:B------:R-:W-:Y:S01]  /*14690*/  IMAD.MOV.U32 R19, RZ, RZ, R8 ;  /* 0x000000ffff137224 */ /* 0x000fe200078e0008 */
[----:B------:R1:W-:Y:S04]  /*146a0*/  STL.64 [R1+0x2530], R16 ;  /* 0x0025301001007387 */ /* 0x0003e80000100a00 */
[----:B0-----:R-:W-:Y:S01]  /*146b0*/  STL.64 [R1+0x2510], R26 ;  /* 0x0025101a01007387 */ /* 0x001fe20000100a00 */
[----:B-1----:R-:W-:Y:S01]  /*146c0*/  MOV R16, R13 ;  /* 0x0000000d00107202 */ /* 0x002fe20000000f00 */
[----:B------:R-:W-:-:S02]  /*146d0*/  IMAD.MOV.U32 R17, RZ, RZ, R12 ;  /* 0x000000ffff117224 */ /* 0x000fc400078e000c */
[----:B------:R0:W-:Y:S04]  /*146e0*/  STL.64 [R1+0x2508], R24 ;  /* 0x0025081801007387 */ /* 0x0001e80000100a00 */
[----:B0-----:R-:W3:Y:S04]  /*146f0*/  LDL.LU R24, [R1+0x50] ;  /* 0x0000500001187983 */ /* 0x001ee80000300800 */
[----:B------:R-:W3:Y:S01]  /*14700*/  LDL.LU R25, [R1+0x54] ;  /* 0x0000540001197983 */ /* 0x000ee20000300800 */
[C---:B--2---:R-:W-:Y:S08]  /*14710*/  HMMA.16816.F32.BF16 R8, R20.reuse, R10, R4 ;  /* 0x0000000a1408723c */ /* 0x044ff00000041804 */
[----:B------:R-:W-:Y:S11]  /*14720*/  HMMA.16816.F32.BF16 R12, R20, R14, R16 ;  /* 0x0000000e140c723c */ /* 0x000ff60000041810 */
[----:B------:R-:W-:Y:S01]  /*14730*/  MOV R7, R8 ;  /* 0x0000000800077202 */ /* 0x000fe20000000f00 */
[----:B------:R-:W-:Y:S01]  /*14740*/  IMAD.MOV.U32 R6, RZ, RZ, R9 ;  /* 0x000000ffff067224 */ /* 0x000fe200078e0009 */
[----:B------:R-:W3:Y:S01]  /*14750*/  LDL.LU R8, [R1] ;  /* 0x0000000001087983 */ /* 0x000ee20000300800 */
[----:B------:R-:W-:Y:S01]  /*14760*/  MOV R5, R10 ;  /* 0x0000000a00057202 */ /* 0x000fe20000000f00 */
[----:B------:R-:W-:-:S02]  /*14770*/  IMAD.MOV.U32 R4, RZ, RZ, R11 ;  /* 0x000000ffff047224 */ /* 0x000fc400078e000b */
[----:B------:R-:W3:Y:S04]  /*14780*/  LDL.LU R9, [R1+0x4] ;  /* 0x0000040001097983 */ /* 0x000ee80000300800 */
[----:B------:R-:W3:Y:S04]  /*14790*/  LDL.LU R10, [R1+0x8] ;  /* 0x00000800010a7983 */ /* 0x000ee80000300800 */
[----:B------:R-:W3:Y:S04]  /*147a0*/  LDL.LU R11, [R1+0xc] ;  /* 0x00000c00010b7983 */ /* 0x000ee80000300800 */
[----:B------:R-:W2:Y:S04]  /*147b0*/  LDL.LU.64 R18, [R1+0x2538] ;  /* 0x0025380001127983 */ /* 0x000ea80000300a00 */
[----:B------:R-:W2:Y:S04]  /*147c0*/  LDL.LU.64 R16, [R1+0x2530] ;  /* 0x0025300001107983 */ /* 0x000ea80000300a00 */
[----:B------:R-:W3:Y:S01]  /*147d0*/  LDL.LU R20, [R1+0x20] ;  /* 0x0000200001147983 */ /* 0x000ee20000300800 */
[----:B------:R-:W-:Y:S01]  /*147e0*/  MOV R21, R2 ;  /* 0x0000000200157202 */ /* 0x000fe20000000f00 */
[----:B------:R-:W-:Y:S01]  /*147f0*/  IMAD.MOV.U32 R22, RZ, RZ, R28 ;  /* 0x000000ffff167224 */ /* 0x000fe200078e001c */
[----:B------:R-:W-:Y:S01]  /*14800*/  MOV R23, R0 ;  /* 0x0000000000177202 */ /* 0x000fe20000000f00 */
[----:B------:R-:W4:Y:S06]  /*14810*/  LDL.LU R2, [R1+0x2528] ;  /* 0x0025280001027983 */ /* 0x000f2c0000300800 */
[----:B---3--:R-:W-:-:S15]  /*14820*/  HMMA.16816.F32.BF16 R20, R8, R24, R20 ;  /* 0x000000180814723c */ /* 0x008fde0000041814 */
[----:B------:R-:W-:-:S04]  /*14830*/  NOP ;  /* 0x0000000000007918 */ /* 0x000fc80000000000 */
[----:B------:R-:W-:Y:S01]  /*14840*/  IMAD.MOV.U32 R28, RZ, RZ, R22 ;  /* 0x000000ffff1c7224 */ /* 0x000fe200078e0016 */
[----:B------:R-:W-:Y:S01]  /*14850*/  STL.64 [R1+0x20], R20 ;  /* 0x0000201401007387 */ /* 0x000fe20000100a00 */
[----:B------:R-:W-:-:S03]  /*14860*/  MOV R0, R23 ;  /* 0x0000001700007202 */ /* 0x000fc60000000f00 */
[----:B------:R-:W0:Y:S04]  /*14870*/  LDSM.16.MT88.4 R20, [R29+UR6+0x10c00] ;  /* 0x010c00061d14783b */ /* 0x000e280008004200 */
[----:B0-----:R-:W-:Y:S04]  /*14880*/  STL.64 [R1+0x24f0], R22 ;  /* 0x0024f01601007387 */ /* 0x001fe80000100a00 */
[----:B------:R0:W-:Y:S04]  /*14890*/  STL.64 [R1+0x24e8], R20 ;  /* 0x0024e81401007387 */ /* 0x0001e80000100a00 */
[----:B0-----:R-:W2:Y:S04]  /*148a0*/  LDL.LU.64 R20, [R1+0x70] ;  /* 0x0000700001147983 */ /* 0x001ea80000300a00 */
[----:B------:R-:W3:Y:S01]  /*148b0*/  LDL.LU.64 R22, [R1+0x78] ;  /* 0x0000780001167983 */ /* 0x000ee20000300a00 */
[----:B--2---:R-:W-:-:S15]  /*148c0*/  HMMA.16816.F32.BF16 R8, R8, R20, R16 ;  /* 0x000000140808723c */ /* 0x004fde0000041810 */
[----:B------:R-:W-:-:S04]  /*148d0*/  NOP ;  /* 0x0000000000007918 */ /* 0x000fc80000000000 */
[----:B------:R-:W-:Y:S01]  /*148e0*/  IMAD.MOV.U32 R19, RZ, RZ, R8 ;  /* 0x000000ffff137224 */ /* 0x000fe200078e0008 */
[----:B------:R-:W-:Y:S01]  /*148f0*/  MOV R18, R9 ;  /* 0x0000000900127202 */ /* 0x000fe20000000f00 */
[----:B------:R-:W-:Y:S01]  /*14900*/  IMAD.MOV.U32 R17, RZ, RZ, R10 ;  /* 0x000000ffff117224 */ /* 0x000fe200078e000a */
[----:B------:R-:W-:Y:S02]  /*14910*/  MOV R16, R11 ;  /* 0x0000000b00107202 */ /* 0x000fe40000000f00 */
[----:B------:R-:W0:Y:S04]  /*14920*/  LDSM.16.MT88.4 R8, [R3+UR6+0x11000] ;  /* 0x011000060308783b */ /* 0x000e280008004200 */
[----:B0-----:R0:W-:Y:S04]  /*14930*/  STL.64 [R1+0x24d8], R10 ;  /* 0x0024d80a01007387 */ /* 0x0011e80000100a00 */
[----:B------:R1:W-:Y:S01]  /*14940*/  STL.64 [R1+0x24d0], R8 ;  /* 0x0024d00801007387 */ /* 0x0003e20000100a00 */
[----:B0-----:R-:W-:Y:S01]  /*14950*/  IMAD.MOV.U32 R10, RZ, RZ, R5 ;  /* 0x000000ffff0a7224 */ /* 0x001fe200078e0005 */
[----:B------:R-:W-:Y:S01]  /*14960*/  MOV R11, R4 ;  /* 0x00000004000b7202 */ /* 0x000fe20000000f00 */
[----:B-1----:R-:W-:Y:S01]  /*14970*/  IMAD.MOV.U32 R8, RZ, RZ, R7 ;  /* 0x000000ffff087224 */ /* 0x002fe200078e0007 */
[----:B------:R-:W-:-:S02]  /*14980*/  MOV R9, R6 ;  /* 0x0000000600097202 */ /* 0x000fc40000000f00 */
[----:B----4-:R-:W0:Y:S04]  /*14990*/  LDSM.16.M88.4 R4, [R2+UR6+0x80] ;  /* 0x000080060204783b */ /* 0x010e280008000200 */
[----:B0-----:R-:W-:Y:S04]  /*149a0*/  STL.64 [R1+0x60], R4 ;  /* 0x0000600401007387 */ /* 0x001fe80000100a00 */
[----:B------:R0:W-:Y:S04]  /*149b0*/  STL.64 [R1+0x68], R6 ;  /* 0x0000680601007387 */ /* 0x0001e80000100a00 */
[----:B0-----:R-:W2:Y:S04]  /*149c0*/  LDL.LU.64 R6, [R1+0x2520] ;  /* 0x0025200001067983 */ /* 0x001ea80000300a00 */
[----:B------:R-:W2:Y:S02]  /*149d0*/  LDL.LU.64 R4, [R1+0x2518] ;  /* 0x0025180001047983 */ /* 0x000ea40000300a00 */
[C---:B--2---:R-:W-:Y:S02]  /*149e0*/  HMMA.16816.F32.BF16 R8, R4.reuse, R24, R8 ;  /* 0x000000180408723c */ /* 0x044fe40000041808 */
[----:B------:R-:W0:Y:S06]  /*149f0*/  LDSM.16.M88.4 R24, [R2+UR6+0x8080] ;  /* 0x008080060218783b */ /* 0x000e2c0008000200 */
[----:B------:R-:W-:Y:S01]  /*14a00*/  HMMA.16816.F32.BF16 R12, R4, R20, R12 ;  /* 0x00000014040c723c */ /* 0x000fe2000004180c */
[----:B------:R-:W-:Y:S01]  /*14a10*/  IMAD.MOV.U32 R4, RZ, RZ, R19 ;  /* 0x000000ffff047224 */ /* 0x000fe200078e0013 */
[----:B------:R-:W-:Y:S01]  /*14a20*/  MOV R5, R18 ;  /* 0x0000001200057202 */ /* 0x000fe20000000f00 */
[----:B------:R-:W-:Y:S01]  /*14a30*/  IMAD.MOV.U32 R6, RZ, RZ, R17 ;  /* 0x000000ffff067224 */ /* 0x000fe200078e0011 */
[----:B------:R-:W-:-:S02]  /*14a40*/  MOV R7, R16 ;  /* 0x0000001000077202 */ /* 0x000fc40000000f00 */
[----:B------:R-:W1:Y:S05]  /*14a50*/  LDSM.16.MT88.4 R16, [R29+UR6+0x11000] ;  /* 0x011000061d10783b */ /* 0x000e6a0008004200 */
[----:B------:R2:W-:Y:S04]  /*14a60*/  STL.64 [R1+0x2500], R10 ;  /* 0x0025000a01007387 */ /* 0x0005e80000100a00 */
[----:B------:R-:W-:Y:S04]  /*14a70*/  STL.64 [R1+0x24f8], R8 ;  /* 0x0024f80801007387 */ /* 0x000fe80000100a00 */
[----:B--2---:R-:W2:Y:S04]  /*14a80*/  LDL.64 R10, [R1+0x58] ;  /* 0x00005800010a7983 */ /* 0x004ea80000100a00 */
[----:B0-----:R-:W-:Y:S04]  /*14a90*/  STL.64 [R1+0x40], R24 ;  /* 0x0000401801007387 */ /* 0x001fe80000100a00 */
[----:B------:R0:W-:Y:S04]  /*14aa0*/  STL.64 [R1+0x48], R26 ;  /* 0x0000481a01007387 */ /* 0x0001e80000100a00 */
[----:B0-----:R-:W4:Y:S04]  /*14ab0*/  LDL.LU.64 R26, [R1+0x2510] ;  /* 0x00251000011a7983 */ /* 0x001f280000300a00 */
[----:B------:R-:W4:Y:S04]  /*14ac0*/  LDL.LU.64 R24, [R1+0x2508] ;  /* 0x0025080001187983 */ /* 0x000f280000300a00 */
[----:B------:R-:W-:Y:S04]  /*14ad0*/  STL [R1+0x2458], R2 ;  /* 0x0024580201007387 */ /* 0x000fe80000100800 */
[----:B-1----:R-:W-:Y:S04]  /*14ae0*/  STL.64 [R1+0x24a8], R18 ;  /* 0x0024a81201007387 */ /* 0x002fe80000100a00 */
[----:B------:R0:W-:Y:S04]  /*14af0*/  STL.64 [R1+0x24a0], R16 ;  /* 0x0024a01001007387 */ /* 0x0001e80000100a00 */
[----:B0-----:R-:W4:Y:S04]  /*14b00*/  LDL.LU R16, [R1+0x20] ;  /* 0x0000200001107983 */ /* 0x001f280000300800 */
[----:B------:R-:W4:Y:S01]  /*14b10*/  LDL.LU R17, [R1+0x24] ;  /* 0x0000240001117983 */ /* 0x000f220000300800 */
[----:B------:R-:W-:Y:S01]  /*14b20*/  IMAD.MOV.U32 R18, RZ, RZ, R28 ;  /* 0x000000ffff127224 */ /* 0x000fe200078e001c */
[----:B------:R-:W-:Y:S01]  /*14b30*/  MOV R19, R0 ;  /* 0x0000000000137202 */ /* 0x000fe20000000f00 */
[----:B---3--:R-:W-:Y:S01]  /*14b40*/  IMAD.MOV.U32 R0, RZ, RZ, R23 ;  /* 0x000000ffff007224 */ /* 0x008fe200078e0017 */
[----:B------:R-:W-:Y:S01]  /*14b50*/  MOV R2, R22 ;  /* 0x0000001600027202 */ /* 0x000fe20000000f00 */
[----:B--2---:R-:W-:-:S04]  /*14b60*/  IMAD.MOV.U32 R28, RZ, RZ, R11 ;  /* 0x000000ffff1c7224 */ /* 0x004fc800078e000b */
[C---:B----4-:R-:W-:Y:S01]  /*14b70*/  HMMA.16816.F32.BF16 R16, R24.reuse, R10, R16 ;  /* 0x0000000a1810723c */ /* 0x050fe20000041810 */
[----:B------:R-:W0:Y:S07]  /*14b80*/  LDSM.16.MT88.4 R8, [R3+UR6+0x11400] ;  /* 0x011400060308783b */ /* 0x000e2e0008004200 */
[----:B------:R-:W-:Y:S01]  /*14b90*/  HMMA.16816.F32.BF16 R4, R24, R22, R4 ;  /* 0x000000161804723c */ /* 0x000fe20000041804 */
[----:B0-----:R-:W-:Y:S04]  /*14ba0*/  STL.64 [R1+0x30], R8 ;  /* 0x0000300801007387 */ /* 0x001fe80000100a00 */
[----:B------:R0:W-:Y:S04]  /*14bb0*/  STL.64 [R1+0x38], R10 ;  /* 0x0000380a01007387 */ /* 0x0001e80000100a00 */
[----:B0-----:R-:W2:Y:S04]  /*14bc0*/  LDL.LU.64 R10, [R1+0x2500] ;  /* 0x00250000010a7983 */ /* 0x001ea80000300a00 */
[----:B------:R-:W2:Y:S04]  /*14bd0*/  LDL.LU.64 R8, [R1+0x24f8] ;  /* 0x0024f80001087983 */ /* 0x000ea80000300a00 */
[----:B------:R-:W2:Y:S04]  /*14be0*/  LDL.LU.64 R22, [R1+0x24f0] ;  /* 0x0024f00001167983 */ /* 0x000ea80000300a00 */
[----:B------:R-:W2:Y:S04]  /*14bf0*/  LDL.LU.64 R20, [R1+0x24e8] ;  /* 0x0024e80001147983 */ /* 0x000ea80000300a00 */
[----:B------:R-:W2:Y:S01]  /*14c00*/  LDL.LU R26, [R1+0x58] ;  /* 0x00005800011a7983 */ /* 0x000ea20000300800 */
[----:B------:R-:W-:-:S03]  /*14c10*/  MOV R27, R28 ;  /* 0x0000001c001b7202 */ /* 0x000fc60000000f00 */
[----:B------:R-:W3:Y:S04]  /*14c20*/  LDL.LU R28, [R1+0x24e0] ;  /* 0x0024e000011c7983 */ /* 0x000ee80000300800 */
[----:B------:R0:W-:Y:S02]  /*14c30*/  STL.64 [R1+0x24c8], R6 ;  /* 0x0024c80601007387 */ /* 0x0001e40000100a00 */
[----:B0-----:R-:W-:Y:S01]  /*14c40*/  IMAD.MOV.U32 R6, RZ, RZ, R2 ;  /* 0x000000ffff067224 */ /* 0x001fe200078e0002 */
[----:B------:R-:W-:Y:S01]  /*14c50*/  MOV R7, R0 ;  /* 0x0000000000077202 */ /* 0x000fe20000000f00 */
[----:B------:R-:W-:Y:S01]  /*14c60*/  STL.64 [R1+0x24c0], R4 ;  /* 0x0024c00401007387 */ /* 0x000fe20000100a00 */
[C---:B--2---:R-:W-:Y:S03]  /*14c70*/  HMMA.16816.F32.BF16 R24, R20.reuse, R26, R8 ;  /* 0x0000001a1418723c */ /* 0x044fe60000041808 */
[----:B------:R-:W2:Y:S04]  /*14c80*/  LDL.LU.64 R10, [R1+0x24d8] ;  /* 0x0024d800010a7983 */ /* 0x000ea80000300a00 */
[----:B------:R-:W2:Y:S01]  /*14c90*/  LDL.LU.64 R8, [R1+0x24d0] ;  /* 0x0024d00001087983 */ /* 0x000ea20000300a00 */
[----:B------:R-:W-:Y:S03]  /*14ca0*/  HMMA.16816.F32.BF16 R20, R20, R6, R12 ;  /* 0x000000061414723c */ /* 0x000fe6000004180c */
[----:B------:R-:W0:Y:S08]  /*14cb0*/  LDSM.16.MT88.4 R12, [R29+UR6+0x11400] ;  /* 0x011400061d0c783b */ /* 0x000e300008004200 */
[----:B------:R-:W-:Y:S04]  /*14cc0*/  STL.64 [R1+0x24b8], R26 ;  /* 0x0024b81a01007387 */ /* 0x000fe80000100a00 */
[----:B------:R1:W-:Y:S04]  /*14cd0*/  STL.64 [R1+0x24b0], R24 ;  /* 0x0024b01801007387 */ /* 0x0003e80000100a00 */
[----:B-1----:R-:W4:Y:S04]  /*14ce0*/  LDL.LU.64 R24, [R1+0x40] ;  /* 0x0000400001187983 */ /* 0x002f280000300a00 */
[----:B0-----:R-:W-:Y:S04]  /*14cf0*/  STL.64 [R1+0x2488], R14 ;  /* 0x0024880e01007387 */ /* 0x001fe80000100a00 */
[----:B------:R0:W-:Y:S04]  /*14d00*/  STL.64 [R1+0x2480], R12 ;  /* 0x0024800c01007387 */ /* 0x0001e80000100a00 */
[----:B0-----:R-:W2:Y:S04]  /*14d10*/  LDL.LU.64 R12, [R1+0x60] ;  /* 0x00006000010c7983 */ /* 0x001ea80000300a00 */
[----:B------:R-:W3:Y:S01]  /*14d20*/  LDL.LU.64 R14, [R1+0x68] ;  /* 0x00006800010e7983 */ /* 0x000ee20000300a00 */
[----:B--2---:R-:W-:Y:S03]  /*14d30*/  HMMA.16816.F32.BF16 R4, R8, R12, R16 ;  /* 0x0000000c0804723c */ /* 0x004fe60000041810 */
[----:B---3--:R-:W-:Y:S04]  /*14d40*/  STL [R1+0x2498], R14 ;  /* 0x0024980e01007387 */ /* 0x008fe80000100800 */
[----:B------:R-:W-:-:S12]  /*14d50*/  STL [R1+0x2494], R15 ;  /* 0x0024940f01007387 */ /* 0x000fd80000100800 */
[----:B------:R-:W-:Y:S01]  /*14d60*/  IMAD.MOV.U32 R18, RZ, RZ, R4 ;  /* 0x000000ffff127224 */ /* 0x000fe200078e0004 */
[----:B------:R-:W-:Y:S01]  /*14d70*/  MOV R17, R5 ;  /* 0x0000000500117202 */ /* 0x000fe20000000f00 */
[----:B------:R-:W-:Y:S01]  /*14d80*/  STL [R1+0x2c], R7 ;  /* 0x00002c0701007387 */ /* 0x000fe20000100800 */
[----:B------:R-:W-:-:S03]  /*14d90*/  IMAD.MOV.U32 R16, RZ, RZ, R6 ;  /* 0x000000ffff107224 */ /* 0x000fc600078e0006 */
[----:B------:R-:W0:Y:S04]  /*14da0*/  LDSM.16.MT88.4 R4, [R3+UR6+0x11800] ;  /* 0x011800060304783b */ /* 0x000e280008004200 */
[----:B0-----:R-:W-:Y:S04]  /*14db0*/  STL.64 [R1], R4 ;  /* 0x0000000401007387 */ /* 0x001fe80000100a00 */
[----:B------:R-:W-:Y:S04]  /*14dc0*/  STL.64 [R1+0x8], R6 ;  /* 0x0000080601007387 */ /* 0x000fe80000100a00 */
[----:B------:R-:W0:Y:S04]  /*14dd0*/  LDSM.16.M88.4 R4, [R28+UR6+0x80] ;  /* 0x000080061c04783b */ /* 0x000e280008000200 */
[----:B0-----:R-:W-:Y:S01]  /*14de0*/  STL.64 [R1+0x70], R4 ;  /* 0x0000700401007387 */ /* 0x001fe20000100a00 */
[----:B------:R-:W-:Y:S01]  /*14df0*/  MOV R2, R4 ;  /* 0x0000000400027202 */ /* 0x000fe20000000f00 */
[----:B------:R-:W-:-:S02]  /*14e00*/  IMAD.MOV.U32 R0, RZ, RZ, R5 ;  /* 0x000000ffff007224 */ /* 0x000fc400078e0005 */
[----:B------:R0:W-:Y:S04]  /*14e10*/  STL.64 [R1+0x78], R6 ;  /* 0x0000780601007387 */ /* 0x0001e80000100a00 */
[----:B0-----:R-:W2:Y:S04]  /*14e20*/  LDL.LU.64 R6, [R1+0x24c8] ;  /* 0x0024c80001067983 */ /* 0x001ea80000300a00 */
[----:B------:R-:W2:Y:S01]  /*14e30*/  LDL.LU.64 R4, [R1+0x24c0] ;  /* 0x0024c00001047983 */ /* 0x000ea20000300a00 */
[----:B----4-:R-:W-:Y:S01]  /*14e40*/  MOV R14, R24 ;  /* 0x00000018000e7202 */ /* 0x010fe20000000f00 */
[----:B------:R-:W-:-:S02]  /*14e50*/  IMAD.MOV.U32 R15, RZ, RZ, R25 ;  /* 0x000000ffff0f7224 */ /* 0x000fc400078e0019 */
[----:B------:R-:W-:Y:S04]  /*14e60*/  STL [R1+0x2490], R2 ;  /* 0x0024900201007387 */ /* 0x000fe80000100800 */
[----:B------:R-:W3:Y:S01]  /*14e70*/  LDL.LU.64 R26, [R1+0x24b8] ;  /* 0x0024b800011a7983 */ /* 0x000ee20000300a00 */
[----:B--2---:R-:W-:Y:S01]  /*14e80*/  HMMA.16816.F32.BF16 R4, R8, R24, R4 ;  /* 0x000000180804723c */ /* 0x004fe20000041804 */
[----:B------:R-:W-:Y:S01]  /*14e90*/  MOV R9, R18 ;  /* 0x0000001200097202 */ /* 0x000fe20000000f00 */
[----:B------:R-:W-:Y:S01]  /*14ea0*/  IMAD.MOV.U32 R10, RZ, RZ, R17 ;  /* 0x000000ffff0a7224 */ /* 0x000fe200078e0011 */
[----:B------:R-:W-:Y:S01]  /*14eb0*/  MOV R11, R16 ;  /* 0x00000010000b7202 */ /* 0x000fe20000000f00 */
[----:B------:R-:W3:Y:S04]  /*14ec0*/  LDL.LU.64 R24, [R1+0x24b0] ;  /* 0x0024b00001187983 */ /* 0x000ee80000300a00 */
[----:B------:R-:W0:Y:S04]  /*14ed0*/  LDSM.16.M88.4 R16, [R28+UR6+0x8080] ;  /* 0x008080061c10783b */ /* 0x000e280008000200 */
[----:B0-----:R-:W-:Y:S04]  /*14ee0*/  STL.64 [R1+0x50], R16 ;  /* 0x0000501001007387 */ /* 0x001fe80000100a00 */
[----:B------:R0:W-:Y:S04]  /*14ef0*/  STL.64 [R1+0x58], R18 ;  /* 0x0000581201007387 */ /* 0x0001e80000100a00 */
[----:B0-----:R-:W3:Y:S04]  /*14f00*/  LDL.LU.64 R18, [R1+0x24a8] ;  /* 0x0024a80001127983 */ /* 0x001ee80000300a00 */
[----:B------:R-:W3:Y:S04]  /*14f10*/  LDL.LU.64 R16, [R1+0x24a0] ;  /* 0x0024a00001107983 */ /* 0x000ee80000300a00 */
[----:B------:R0:W-:Y:S01]  /*14f20*/  STL [R1+0x23e8], R28 ;  /* 0x0023e81c01007387 */ /* 0x0001e20000100800 */
[----:B---3--:R-:W-:-:S15]  /*14f30*/  HMMA.16816.F32.BF16 R24, R16, R12, R24 ;  /* 0x0000000c1018723c */ /* 0x008fde0000041818 */
[----:B------:R-:W-:-:S04]  /*14f40*/  NOP ;  /* 0x0000000000007918 */ /* 0x000fc80000000000 */
[----:B------:R-:W-:Y:S01]  /*14f50*/  IMAD.MOV.U32 R2, RZ, RZ, R24 ;  /* 0x000000ffff027224 */ /* 0x000fe200078e0018 */
[----:B0-----:R-:W-:Y:S01]  /*14f60*/  MOV R28, R25 ;  /* 0x00000019001c7202 */ /* 0x001fe20000000f00 */
[----:B------:R-:W-:Y:S01]  /*14f70*/  IMAD.MOV.U32 R13, RZ, RZ, R26 ;  /* 0x000000ffff0d7224 */ /* 0x000fe200078e001a */
[----:B------:R-:W-:Y:S01]  /*14f80*/  MOV R25, R10 ;  /* 0x0000000a00197202 */ /* 0x000fe20000000f00 */
[----:B------:R-:W-:Y:S02]  /*14f90*/  IMAD.MOV.U32 R24, RZ, RZ, R9 ;  /* 0x000000ffff187224 */ /* 0x000fe400078e0009 */
[----:B------:R-:W-:Y:S02]  /*14fa0*/  IMAD.MOV.U32 R26, RZ, RZ, R11 ;  /* 0x000000ffff1a7224 */ /* 0x000fe400078e000b */
[----:B------:R-:W0:Y:S01]  /*14fb0*/  LDSM.16.MT88.4 R8, [R29+UR6+0x11800] ;  /* 0x011800061d08783b */ /* 0x000e220008004200 */
[----:B------:R-:W-:-:S03]  /*14fc0*/  MOV R12, R27 ;  /* 0x0000001b000c7202 */ /* 0x000fc60000000f00 */
[----:B------:R-:W2:Y:S04]  /*14fd0*/  LDL.LU R27, [R1+0x2c] ;  /* 0x00002c00011b7983 */ /* 0x000ea80000300800 */
[----:B0-----:R-:W-:Y:S04]  /*14fe0*/  STL.64 [R1+0x2450], R10 ;  /* 0x0024500a01007387 */ /* 0x001fe80000100a00 */
[----:B------:R0:W-:Y:S04]  /*14ff0*/  STL.64 [R1+0x2448], R8 ;  /* 0x0024480801007387 */ /* 0x0001e80000100a00 */
[----:B0-----:R-:W3:Y:S04]  /*15000*/  LDL.LU.64 R8, [R1] ;  /* 0x0000000001087983 */ /* 0x001ee80000300a00 */
[----:B------:R-:W4:Y:S04]  /*15010*/  LDL.LU.64 R10, [R1+0x8] ;  /* 0x00000800010a7983 */ /* 0x000f280000300a00 */
[----:B----4-:R-:W-:Y:S04]  /*15020*/  STL.64 [R1+0x2468], R10 ;  /* 0x0024680a01007387 */ /* 0x010fe80000100a00 */
[----:B---3--:R0:W-:Y:S02]  /*15030*/  STL.64 [R1+0x2460], R8 ;  /* 0x0024600801007387 */ /* 0x0081e40000100a00 */
[----:B0-----:R-:W-:Y:S01]  /*15040*/  MOV R8, R14 ;  /* 0x0000000e00087202 */ /* 0x001fe20000000f00 */
[----:B------:R-:W-:Y:S01]  /*15050*/  IMAD.MOV.U32 R9, RZ, RZ, R15 ;  /* 0x000000ffff097224 */ /* 0x000fe200078e000f */
[----:B------:R-:W3:Y:S04]  /*15060*/  LDL.LU R14, [R1+0x2498] ;  /* 0x00249800010e7983 */ /* 0x000ee80000300800 */
[----:B------:R-:W4:Y:S02]  /*15070*/  LDL.LU R15, [R1+0x2494] ;  /* 0x00249400010f7983 */ /* 0x000f240000300800 */
[----:B------:R-:W-:Y:S02]  /*15080*/  HMMA.16816.F32.BF16 R16, R16, R8, R20 ;  /* 0x000000081010723c */ /* 0x000fe40000041814 */
[----:B------:R-:W2:Y:S04]  /*15090*/  LDL.LU R10, [R1+0x48] ;  /* 0x00004800010a7983 */ /* 0x000ea80000300800 */
[----:B------:R-:W2:Y:S04]  /*150a0*/  LDL.LU R11, [R1+0x4c] ;  /* 0x00004c00010b7983 */ /* 0x000ea80000300800 */
[----:B------:R-:W2:Y:S04]  /*150b0*/  LDL.LU R20, [R1+0x30] ;  /* 0x0000300001147983 */ /* 0x000ea80000300800 */
[----:B------:R-:W2:Y:S04]  /*150c0*/  LDL.LU R21, [R1+0x34] ;  /* 0x0000340001157983 */ /* 0x000ea80000300800 */
[----:B------:R-:W2:Y:S04]  /*150d0*/  LDL.LU R22, [R1+0x38] ;  /* 0x0000380001167983 */ /* 0x000ea80000300800 */
[----:B------:R-:W2:Y:S04]  /*150e0*/  LDL.LU R23, [R1+0x3c] ;  /* 0x00003c0001177983 */ /* 0x000ea80000300800 */
[----:B------:R0:W-:Y:S04]  /*150f0*/  STL.64 [R1+0x2478], R18 ;  /* 0x0024781201007387 */ /* 0x0001e80000100a00 */
[----:B------:R1:W-:Y:S01]  /*15100*/  STL.64 [R1+0x2470], R16 ;  /* 0x0024701001007387 */ /* 0x0003e20000100a00 */
[----:B0-----:R-:W-:Y:S01]  /*15110*/  MOV R18, R13 ;  /* 0x0000000d00127202 */ /* 0x001fe20000000f00 */
[----:B------:R-:W-:Y:S01]  /*15120*/  IMAD.MOV.U32 R19, RZ, RZ, R12 ;  /* 0x000000ffff137224 */ /* 0x000fe200078e000c */
[----:B-1----:R-:W-:-:S02]  /*15130*/  MOV R16, R2 ;  /* 0x0000000200107202 */ /* 0x002fc40000000f00 */
[----:B------:R-:W2:Y:S01]  /*15140*/  LDL.LU R2, [R1+0x2490] ;  /* 0x0024900001027983 */ /* 0x000ea20000300800 */
[----:B---3--:R-:W-:Y:S01]  /*15150*/  MOV R9, R14 ;  /* 0x0000000e00097202 */ /* 0x008fe20000000f00 */
[----:B----4-:R-:W-:Y:S01]  /*15160*/  IMAD.MOV.U32 R8, RZ, RZ, R15 ;  /* 0x000000ffff087224 */ /* 0x010fe200078e000f */
[C---:B--2---:R-:W-:Y:S01]  /*15170*/  HMMA.16816.F32.BF16 R24, R20.reuse, R14, R24 ;  /* 0x0000000e1418723c */ /* 0x044fe20000041818 */
[----:B------:R-:W2:Y:S04]  /*15180*/  LDL.LU.64 R14, [R1+0x2488] ;  /* 0x00248800010e7983 */ /* 0x000ea80000300a00 */
[----:B------:R-:W2:Y:S03]  /*15190*/  LDL.LU.64 R12, [R1+0x2480] ;  /* 0x00248000010c7983 */ /* 0x000ea60000300a00 */
[----:B------:R-:W-:Y:S01]  /*151a0*/  HMMA.16816.F32.BF16 R20, R20, R10, R4 ;  /* 0x0000000a1414723c */ /* 0x000fe20000041804 */
[----:B------:R-:W0:Y:S01]  /*151b0*/  LDSM.16.MT88.4 R4, [R3+UR6+0x11c00] ;  /* 0x011c00060304783b */ /* 0x000e220008004200 */
[----:B------:R-:W-:-:S03]  /*151c0*/  IMAD.MOV.U32 R17, RZ, RZ, R28 ;  /* 0x000000ffff117224 */ /* 0x000fc600078e001c */
[----:B0-----:R0:W-:Y:S04]  /*151d0*/  STL.64 [R1+0x2440], R6 ;  /* 0x0024400601007387 */ /* 0x0011e80000100a00 */
[----:B------:R2:W-:Y:S01]  /*151e0*/  STL.64 [R1+0x2438], R4 ;  /* 0x0024380401007387 */ /* 0x0005e20000100a00 */
[----:B0-----:R-:W-:Y:S01]  /*151f0*/  MOV R6, R9 ;  /* 0x0000000900067202 */ /* 0x001fe20000000f00 */
[----:B------:R-:W-:-:S07]  /*15200*/  IMAD.MOV.U32 R7, RZ, RZ, R8 ;  /* 0x000000ffff077224 */ /* 0x000fce00078e0008 */
[C---:B--2---:R-:W-:Y:S01]  /*15210*/  HMMA.16816.F32.BF16 R4, R12.reuse, R6, R16 ;  /* 0x000000060c04723c */ /* 0x044fe20000041810 */
[----:B------:R-:W2:Y:S04]  /*15220*/  LDL.LU.64 R18, [R1+0x2478] ;  /* 0x0024780001127983 */ /* 0x000ea80000300a00 */
[----:B------:R-:W2:Y:S03]  /*15230*/  LDL.LU.64 R16, [R1+0x2470] ;  /* 0x0024700001107983 */ /* 0x000ea60000300a00 */
[----:B--2---:R-:W-:Y:S01]  /*15240*/  HMMA.16816.F32.BF16 R16, R12, R10, R16 ;  /* 0x0000000a0c10723c */ /* 0x004fe20000041810 */
[----:B------:R-:W2:Y:S04]  /*15250*/  LDL.LU.64 R10, [R1+0x2468] ;  /* 0x00246800010a7983 */ /* 0x000ea80000300a00 */
[----:B------:R-:W2:Y:S01]  /*15260*/  LDL.LU.64 R8, [R1+0x2460] ;  /* 0x0024600001087983 */ /* 0x000ea20000300a00 */
[----:B------:R-:W-:Y:S01]  /*15270*/  MOV R12, R2 ;  /* 0x00000002000c7202 */ /* 0x000fe20000000f00 */
[----:B------:R-:W-:-:S02]  /*15280*/  IMAD.MOV.U32 R13, RZ, RZ, R0 ;  /* 0x000000ffff0d7224 */ /* 0x000fc400078e0000 */
[----:B------:R-:W3:Y:S05]  /*15290*/  LDL.LU R2, [R1+0x2458] ;  /* 0x0024580001027983 */ /* 0x000eea0000300800 */
[----:B--2---:R-:W-:Y:S01]  /*152a0*/  HMMA.16816.F32.BF16 R24, R8, R12, R24 ;  /* 0x0000000c0818723c */ /* 0x004fe20000041818 */
[----:B------:R-:W-:Y:S01]  /*152b0*/  MOV R14, R8 ;  /* 0x00000008000e7202 */ /* 0x000fe20000000f00 */
[----:B------:R-:W-:Y:S01]  /*152c0*/  IMAD.MOV.U32 R13, RZ, RZ, R9 ;  /* 0x000000ffff0d7224 */ /* 0x000fe200078e0009 */
[----:B------:R-:W-:Y:S01]  /*152d0*/  MOV R12, R10 ;  /* 0x0000000a000c7202 */ /* 0x000fe20000000f00 */
[----:B------:R-:W-:Y:S02]  /*152e0*/  IMAD.MOV.U32 R0, RZ, RZ, R11 ;  /* 0x000000ffff007224 */ /* 0x000fe400078e000b */
[----:B------:R-:W2:Y:S04]  /*152f0*/  LDL.LU.64 R10, [R1+0x2450] ;  /* 0x00245000010a7983 */ /* 0x000ea80000300a00 */
[----:B------:R-:W2:Y:S09]  /*15300*/  LDL.LU.64 R8, [R1+0x2448] ;  /* 0x0024480001087983 */ /* 0x000eb20000300a00 */
[----:B------:R0:W-:Y:S04]  /*15310*/  STL.64 [R1+0x10], R24 ;  /* 0x0000101801007387 */ /* 0x0001e80000100a00 */
[----:B------:R1:W-:Y:S01]  /*15320*/  STL [R1+0x18], R26 ;  /* 0x0000181a01007387 */ /* 0x0003e20000100800 */
[----:B0-----:R-:W-:Y:S01]  /*15330*/  IMAD.MOV.U32 R24, RZ, RZ, R14 ;  /* 0x000000ffff187224 */ /* 0x001fe200078e000e */
[----:B------:R-:W-:Y:S01]  /*15340*/  MOV R25, R13 ;  /* 0x0000000d00197202 */ /* 0x000fe20000000f00 */
[----:B-1----:R-:W-:-:S02]  /*15350*/  IMAD.MOV.U32 R26, RZ, RZ, R12 ;  /* 0x000000ffff1a7224 */ /* 0x002fc400078e000c */
[----:B------:R-:W0:Y:S04]  /*15360*/  LDSM.16.MT88.4 R12, [R29+UR6+0x11c00] ;  /* 0x011c00061d0c783b */ /* 0x000e280008004200 */
[----:B0-----:R-:W-:Y:S04]  /*15370*/  STL.64 [R1+0x2420], R14 ;  /* 0x0024200e01007387 */ /* 0x001fe80000100a00 */
[----:B------:R0:W-:Y:S04]  /*15380*/  STL.64 [R1+0x2418], R12 ;  /* 0x0024180c01007387 */ /* 0x0001e80000100a00 */
[----:B0-----:R-:W4:Y:S01]  /*15390*/  LDL.LU.64 R12, [R1+0x50] ;  /* 0x00005000010c7983 */ /* 0x001f220000300a00 */
[----:B------:R-:W-:-:S02]  /*153a0*/  MOV R28, R27 ;  /* 0x0000001b001c7202 */ /* 0x000fc40000000f00 */
[----:B------:R-:W-:Y:S01]  /*153b0*/  MOV R27, R0 ;  /* 0x00000000001b7202 */ /* 0x000fe20000000f00 */
[----:B------:R-:W2:Y:S06]  /*153c0*/  LDL.64 R14, [R1+0x58] ;  /* 0x00005800010e7983 */ /* 0x000eac0000100a00 */
[----:B----4-:R-:W-:Y:S01]  /*153d0*/  HMMA.16816.F32.BF16 R24, R24, R12, R20 ;  /* 0x0000000c1818723c */ /* 0x010fe20000041814 */
[----:B------:R-:W0:-:S15]  /*153e0*/  LDSM.16.MT88.4 R20, [R3+UR6+0x12000] ;  /* 0x012000060314783b */ /* 0x000e1e0008004200 */
[----:B------:R-:W-:-:S03]  /*153f0*/  NOP ;  /* 0x0000000000007918 */ /* 0x000fc60000000000 */
[----:B------:R-:W-:Y:S04]  /*15400*/  STL.64 [R1+0x2430], R26 ;  /* 0x0024301a01007387 */ /* 0x000fe80000100a00 */
[----:B------:R1:W-:Y:S04]  /*15410*/  STL.64 [R1+0x2428], R24 ;  /* 0x0024281801007387 */ /* 0x0003e80000100a00 */
[----:B-1----:R-:W2:Y:S04]  /*15420*/  LDL.LU.64 R24, [R1+0x70] ;  /* 0x0000700001187983 */ /* 0x002ea80000300a00 */
[----:B------:R-:W4:Y:S04]  /*15430*/  LDL.LU.64 R26, [R1+0x78] ;  /* 0x00007800011a7983 */ /* 0x000f280000300a00 */
[----:B0-----:R-:W-:Y:S04]  /*15440*/  STL.64 [R1+0x2408], R22 ;  /* 0x0024081601007387 */ /* 0x001fe80000100a00 */
[----:B------:R-:W-:Y:S04]  /*15450*/  STL.64 [R1+0x2400], R20 ;  /* 0x0024001401007387 */ /* 0x000fe80000100a00 */
[----:B---3--:R-:W0:Y:S04]  /*15460*/  LDSM.16.M88.4 R20, [R2+UR6+0x100] ;  /* 0x000100060214783b */ /* 0x008e280008000200 */
[----:B0-----:R-:W-:Y:S01]  /*15470*/  STL.64 [R1+0x60], R20 ;  /* 0x0000601401007387 */ /* 0x001fe20000100a00 */
[----:B------:R-:W-:-:S03]  /*15480*/  IMAD.MOV.U32 R0, RZ, RZ, R23 ;  /* 0x000000ffff007224 */ /* 0x000fc600078e0017 */
[----:B------:R2:W-:Y:S04]  /*15490*/  STL [R1+0x68], R22 ;  /* 0x0000681601007387 */ /* 0x0005e80000100800 */
[----:B------:R-:W-:Y:S01]  /*154a0*/  STL [R1+0x2410], R0 ;  /* 0x0024100001007387 */ /* 0x000fe20000100800 */
[C---:B--2---:R-:W-:Y:S03]  /*154b0*/  HMMA.16816.F32.BF16 R20, R8.reuse, R24, R4 ;  /* 0x000000180814723c */ /* 0x044fe60000041804 */
[----:B------:R-:W0:Y:S05]  /*154c0*/  LDSM.16.M88.4 R4, [R2+UR6+0x8100] ;  /* 0x008100060204783b */ /* 0x000e2a0008000200 */
[----:B------:R-:W-:Y:S01]  /*154d0*/  HMMA.16816.F32.BF16 R8, R8, R12, R16 ;  /* 0x0000000c0808723c */ /* 0x000fe20000041810 */
[----:B------:R-:W1:Y:S04]  /*154e0*/  LDSM.16.MT88.4 R16, [R29+UR6+0x12000] ;  /* 0x012000061d10783b */ /* 0x000e680008004200 */
[----:B0-----:R-:W-:Y:S04]  /*154f0*/  STL.64 [R1+0x30], R4 ;  /* 0x0000300401007387 */ /* 0x001fe80000100a00 */
[----:B------:R0:W-:Y:S04]  /*15500*/  STL.64 [R1+0x38], R6 ;  /* 0x0000380601007387 */ /* 0x0001e80000100a00 */
[----:B0-----:R-:W2:Y:S04]  /*15510*/  LDL.LU.64 R6, [R1+0x2440] ;  /* 0x0024400001067983 */ /* 0x001ea80000300a00 */
[----:B------:R-:W2:Y:S04]  /*15520*/  LDL.LU.64 R4, [R1+0x2438] ;  /* 0x0024380001047983 */ /* 0x000ea80000300a00 */
[----:B------:R-:W-:Y:S04]  /*15530*/  STL [R1+0x23c0], R2 ;  /* 0x0023c00201007387 */ /* 0x000fe80000100800 */
[----:B-1----:R-:W-:Y:S04]  /*15540*/  STL.64 [R1+0x23e0], R18 ;  /* 0x0023e01201007387 */ /* 0x002fe80000100a00 */
[----:B------:R0:W-:Y:S04]  /*15550*/  STL.64 [R1+0x23d8], R16 ;  /* 0x0023d81001007387 */ /* 0x0001e80000100a00 */
[----:B0-----:R-:W2:Y:S04]  /*15560*/  LDL.LU R16, [R1+0x10] ;  /* 0x0000100001107983 */ /* 0x001ea80000300800 */
[----:B------:R-:W2:Y:S04]  /*15570*/  LDL.LU R17, [R1+0x14] ;  /* 0x0000140001117983 */ /* 0x000ea80000300800 */
[----:B------:R-:W2:Y:S01]  /*15580*/  LDL.LU R18, [R1+0x18] ;  /* 0x0000180001127983 */ /* 0x000ea20000300800 */
[----:B------:R-:W-:Y:S01]  /*15590*/  MOV R19, R28 ;  /* 0x0000001c00137202 */ /* 0x000fe20000000f00 */
[----:B----4-:R-:W-:Y:S01]  /*155a0*/  IMAD.MOV.U32 R28, RZ, RZ, R26 ;  /* 0x000000ffff1c7224 */ /* 0x010fe200078e001a */
[----:B------:R-:W-:-:S05]  /*155b0*/  MOV R2, R27 ;  /* 0x0000001b00027202 */ /* 0x000fca0000000f00 */
[C---:B--2---:R-:W-:Y:S01]  /*155c0*/  HMMA.16816.F32.BF16 R16, R4.reuse, R26, R16 ;  /* 0x0000001a0410723c */ /* 0x044fe20000041810 */
[----:B------:R-:W2:Y:S04]  /*155d0*/  LDL.LU.64 R26, [R1+0x2430] ;  /* 0x00243000011a7983 */ /* 0x000ea80000300a00 */
[----:B------:R-:W2:Y:S01]  /*155e0*/  LDL.LU.64 R24, [R1+0x2428] ;  /* 0x0024280001187983 */ /* 0x000ea20000300a00 */
[----:B------:R-:W-:Y:S02]  /*155f0*/  IMAD.MOV.U32 R0, RZ, RZ, R15 ;  /* 0x000000ffff007224 */ /* 0x000fe400078e000f */
[----:B--2---:R-:W-:Y:S01]  /*15600*/  HMMA.16816.F32.BF16 R24, R4, R14, R24 ;  /* 0x0000000e0418723c */ /* 0x004fe20000041818 */
[----:B------:R-:W2:Y:S04]  /*15610*/  LDL.LU.64 R14, [R1+0x2420] ;  /* 0x00242000010e7983 */ /* 0x000ea80000300a00 */
[----:B------:R-:W2:Y:S04]  /*15620*/  LDL.LU.64 R12, [R1+0x2418] ;  /* 0x00241800010c7983 */ /* 0x000ea80000300a00 */
[----:B------:R-:W0:Y:S10]  /*15630*/  LDSM.16.MT88.4 R4, [R3+UR6+0x12400] ;  /* 0x012400060304783b */ /* 0x000e340008004200 */
[----:B------:R1:W-:Y:S04]  /*15640*/  STL.64 [R1+0x23f8], R26 ;  /* 0x0023f81a01007387 */ /* 0x0003e80000100a00 */
[----:B------:R-:W-:Y:S04]  /*15650*/  STL.64 [R1+0x23f0], R24 ;  /* 0x0023f01801007387 */ /* 0x000fe80000100a00 */
[----:B-1----:R-:W3:Y:S01]  /*15660*/  LDL.LU R26, [R1+0x58] ;  /* 0x00005800011a7983 */ /* 0x002ee20000300800 */
[----:B------:R-:W-:-:S03]  /*15670*/  MOV R27, R0 ;  /* 0x00000000001b7202 */ /* 0x000fc60000000f00 */
[----:B------:R-:W4:Y:S04]  /*15680*/  LDL.LU R0, [R1+0x2410] ;  /* 0x0024100001007983 */ /* 0x000f280000300800 */
[----:B0-----:R0:W-:Y:S04]  /*15690*/  STL.64 [R1+0x23d0], R6 ;  /* 0x0023d00601007387 */ /* 0x0011e80000100a00 */
[----:B------:R2:W-:Y:S01]  /*156a0*/  STL.64 [R1+0x23c8], R4 ;  /* 0x0023c80401007387 */ /* 0x0005e20000100a00 */
[----:B0-----:R-:W-:Y:S01]  /*156b0*/  IMAD.MOV.U32 R6, RZ, RZ, R28 ;  /* 0x000000ffff067224 */ /* 0x001fe200078e001c */
[----:B------:R-:W-:-:S07]  /*156c0*/  MOV R7, R2 ;  /* 0x0000000200077202 */ /* 0x000fce0000000f00 */
[C---:B--2---:R-:W-:Y:S01]  /*156d0*/  HMMA.16816.F32.BF16 R4, R12.reuse, R6, R20 ;  /* 0x000000060c04723c */ /* 0x044fe20000041814 */
[----:B------:R-:W2:Y:S04]  /*156e0*/  LDL.LU.64 R22, [R1+0x2408] ;  /* 0x0024080001167983 */ /* 0x000ea80000300a00 */
[----:B------:R-:W2:Y:S03]  /*156f0*/  LDL.LU.64 R20, [R1+0x2400] ;  /* 0x0024000001147983 */ /* 0x000ea60000300a00 */
[----:B---3--:R-:W-:Y:S01]  /*15700*/  HMMA.16816.F32.BF16 R12, R12, R26, R8 ;  /* 0x0000001a0c0c723c */ /* 0x008fe20000041808 */
[----:B------:R-:W2:Y:S07]  /*15710*/  LDL.LU.64 R8, [R1+0x60] ;  /* 0x0000600001087983 */ /* 0x000eae0000300a00 */
[----:B--2---:R-:W-:Y:S01]  /*15720*/  HMMA.16816.F32.BF16 R24, R20, R8, R16 ;  /* 0x000000081418723c */ /* 0x004fe20000041810 */
[----:B------:R-:W-:Y:S01]  /*15730*/  IMAD.MOV.U32 R16, RZ, RZ, R8 ;  /* 0x000000ffff107224 */ /* 0x000fe200078e0008 */
[----:B------:R-:W-:-:S02]  /*15740*/  MOV R2, R9 ;  /* 0x0000000900027202 */ /* 0x000fc40000000f00 */
[----:B------:R-:W0:-:S15]  /*15750*/  LDSM.16.MT88.4 R8, [R29+UR6+0x12400] ;  /* 0x012400061d08783b */ /* 0x000e1e0008004200 */
[----:B------:R-:W-:Y:S01]  /*15760*/  IMAD.MOV.U32 R18, RZ, RZ, R26 ;  /* 0x000000ffff127224 */ /* 0x000fe200078e001a */
[----:B------:R-:W-:Y:S01]  /*15770*/  MOV R17, R27 ;  /* 0x0000001b00117202 */ /* 0x000fe20000000f00 */
[----:B------:R-:W-:Y:S01]  /*15780*/  IMAD.MOV.U32 R28, RZ, RZ, R24 ;  /* 0x000000ffff1c7224 */ /* 0x000fe200078e0018 */
[----:B------:R-:W-:Y:S01]  /*15790*/  MOV R19, R25 ;  /* 0x0000001900137202 */ /* 0x000fe20000000f00 */
[----:B------:R-:W2:Y:S04]  /*157a0*/  LDL.LU.64 R26, [R1+0x23f8] ;  /* 0x0023f800011a7983 */ /* 0x000ea80000300a00 */
[----:B------:R-:W2:Y:S04]  /*157b0*/  LDL.LU.64 R24, [R1+0x23f0] ;  /* 0x0023f00001187983 */ /* 0x000ea80000300a00 */
[----:B0-----:R-:W-:Y:S04]  /*157c0*/  STL.64 [R1+0x23a8], R10 ;  /* 0x0023a80a01007387 */ /* 0x001fe80000100a00 */
[----:B------:R0:W-:Y:S04]  /*157d0*/  STL.64 [R1+0x23a0], R8 ;  /* 0x0023a00801007387 */ /* 0x0001e80000100a00 */
[----:B0-----:R-:W2:Y:S04]  /*157e0*/  LDL.LU.64 R8, [R1+0x30] ;  /* 0x0000300001087983 */ /* 0x001ea80000300a00 */
[----:B------:R-:W3:Y:S01]  /*157f0*/  LDL.LU.64 R10, [R1+0x38] ;  /* 0x00003800010a7983 */ /* 0x000ee20000300a00 */
[----:B--2---:R-:W-:Y:S03]  /*15800*/  HMMA.16816.F32.BF16 R24, R20, R8, R24 ;  /* 0x000000081418723c */ /* 0x004fe60000041818 */
[----:B------:R-:W0:-:S15]  /*15810*/  LDSM.16.MT88.4 R20, [R3+UR6+0x12800] ;  /* 0x012800060314783b */ /* 0x000e1e0008004200 */
[----:B------:R-:W-:Y:S01]  /*15820*/  NOP ;  /* 0x0000000000007918 */ /* 0x000fe20000000000 */
[----:B------:R-:W-:Y:S04]  /*15830*/  STL.64 [R1+0x23b8], R26 ;  /* 0x0023b81a01007387 */ /* 0x000fe80000100a00 */
[----:B------:R1:W-:Y:S02]  /*15840*/  STL.64 [R1+0x23b0], R24 ;  /* 0x0023b01801007387 */ /* 0x0003e40000100a00 */
[----:B-1----:R-:W-:Y:S02]  /*15850*/  IMAD.MOV.U32 R24, RZ, RZ, R28 ;  /* 0x000000ffff187224 */ /* 0x002fe400078e001c */
[----:B------:R-:W2:Y:S01]  /*15860*/  LDL.LU R28, [R1+0x23e8] ;  /* 0x0023e800011c7983 */ /* 0x000ea20000300800 */
[----:B------:R-:W-:Y:S01]  /*15870*/  MOV R25, R19 ;  /* 0x0000001300197202 */ /* 0x000fe20000000f00 */
[----:B------:R-:W-:-:S02]  /*15880*/  IMAD.MOV.U32 R26, RZ, RZ, R18 ;  /* 0x000000ffff1a7224 */ /* 0x000fc400078e0012 */
[----:B0-----:R0:W-:Y:S01]  /*15890*/  STL.64 [R1+0x2378], R22 ;  /* 0x0023781601007387 */ /* 0x0011e20000100a00 */
[----:B------:R-:W-:-:S03]  /*158a0*/  MOV R27, R17 ;  /* 0x00000011001b7202 */ /* 0x000fc60000000f00 */
[----:B------:R1:W-:Y:S04]  /*158b0*/  STL.64 [R1+0x2370], R20 ;  /* 0x0023701401007387 */ /* 0x0003e80000100a00 */
[----:B0-----:R-:W3:Y:S01]  /*158c0*/  LDL.LU R22, [R1+0x68] ;  /* 0x0000680001167983 */ /* 0x001ee20000300800 */
[----:B-1----:R-:W-:-:S03]  /*158d0*/  IMAD.MOV.U32 R20, RZ, RZ, R16 ;  /* 0x000000ffff147224 */ /* 0x002fc600078e0010 */
[----:B--2---:R-:W0:Y:S04]  /*158e0*/  LDSM.16.M88.4 R16, [R28+UR6+0x100] ;  /* 0x000100061c10783b */ /* 0x004e280008000200 */
[----:B0-----:R-:W-:Y:S04]  /*158f0*/  STL.64 [R1+0x50], R16 ;  /* 0x0000501001007387 */ /* 0x001fe80000100a00 */
[----:B------:R0:W-:Y:S04]  /*15900*/  STL.64 [R1+0x58], R18 ;  /* 0x0000581201007387 */ /* 0x0001e80000100a00 */
[----:B0-----:R-:W2:Y:S04]  /*15910*/  LDL.LU.64 R18, [R1+0x23e0] ;  /* 0x0023e00001127983 */ /* 0x001ea80000300a00 */
[----:B------:R-:W2:Y:S01]  /*15920*/  LDL.LU.64 R16, [R1+0x23d8] ;  /* 0x0023d80001107983 */ /* 0x000ea20000300a00 */
[----:B------:R-:W-:Y:S01]  /*15930*/  MOV R21, R2 ;  /* 0x0000000200157202 */ /* 0x000fe20000000f00 */
[----:B----4-:R-:W-:-:S06]  /*15940*/  IMAD.MOV.U32 R23, RZ, RZ, R0 ;  /* 0x000000ffff177224 */ /* 0x010fcc00078e0000 */
[----:B--2---:R-:W-:-:S15]  /*15950*/  HMMA.16816.F32.BF16 R4, R16, R20, R4 ;  /* 0x000000141004723c */ /* 0x004fde0000041804 */
[----:B------:R-:W-:-:S04]  /*15960*/  NOP ;  /* 0x0000000000007918 */ /* 0x000fc80000000000 */
[----:B------:R-:W-:Y:S01]  /*15970*/  MOV R2, R4 ;  /* 0x0000000400027202 */ /* 0x000fe20000000f00 */
[----:B------:R-:W-:Y:S01]  /*15980*/  IMAD.MOV.U32 R21, RZ, RZ, R5 ;  /* 0x000000ffff157224 */ /* 0x000fe200078e0005 */
[----:B------:R-:W-:Y:S01]  /*15990*/  MOV R20, R6 ;  /* 0x0000000600147202 */ /* 0x000fe20000000f00 */
[----:B------:R-:W-:Y:S02]  /*159a0*/  IMAD.MOV.U32 R0, RZ, RZ, R7 ;  /* 0x000000ffff007224 */ /* 0x000fe400078e0007 */
[----:B------:R-:W0:Y:S04]  /*159b0*/  LDSM.16.M88.4 R4, [R28+UR6+0x8100] ;  /* 0x008100061c04783b */ /* 0x000e280008000200 */
[----:B0-----:R-:W-:Y:S04]  /*159c0*/  STL.64 [R1+0x40], R4 ;  /* 0x0000400401007387 */ /* 0x001fe80000100a00 */
[----:B------:R0:W-:Y:S04]  /*159d0*/  STL.64 [R1+0x48], R6 ;  /* 0x0000480601007387 */ /* 0x0001e80000100a00 */
[----:B0-----:R-:W3:Y:S04]  /*159e0*/  LDL.LU.64 R6, [R1+0x23d0] ;  /* 0x0023d00001067983 */ /* 0x001ee80000300a00 */
[----:B------:R-:W3:Y:S01]  /*159f0*/  LDL.LU.64 R4, [R1+0x23c8] ;  /* 0x0023c80001047983 */ /* 0x000ee20000300a00 */
[----:B------:R-:W-:Y:S03]  /*15a00*/  HMMA.16816.F32.BF16 R16, R16, R8, R12 ;  /* 0x000000081010723c */ /* 0x000fe6000004180c */
[----:B------:R-:W0:Y:S04]  /*15a10*/  LDSM.16.MT88.4 R12, [R29+UR6+0x12800] ;  /* 0x012800061d0c783b */ /* 0x000e280008004200 */
[----:B------:R-:W-:-:S12]  /*15a20*/  STL [R1+0x2310], R28 ;  /* 0x0023101c01007387 */ /* 0x000fd80000100800 */
[----:B------:R1:W-:Y:S04]  /*15a30*/  STL.64 [R1+0x2398], R18 ;  /* 0x0023981201007387 */ /* 0x0003e80000100a00 */
[----:B------:R2:W-:Y:S01]  /*15a40*/  STL.64 [R1+0x2390], R16 ;  /* 0x0023901001007387 */ /* 0x0005e20000100a00 */
[----:B-1----:R-:W-:Y:S01]  /*15a50*/  MOV R18, R20 ;  /* 0x0000001400127202 */ /* 0x002fe20000000f00 */
[----:B------:R-:W-:Y:S01]  /*15a60*/  IMAD.MOV.U32 R19, RZ, RZ, R0 ;  /* 0x000000ffff137224 */ /* 0x000fe200078e0000 */
[----:B--2---:R-:W-:Y:S02]  /*15a70*/  MOV R16, R2 ;  /* 0x0000000200107202 */ /* 0x004fe40000000f00 */
[----:B------:R-:W2:Y:S04]  /*15a80*/  LDL.LU R2, [R1+0x23c0] ;  /* 0x0023c00001027983 */ /* 0x000ea80000300800 */
[----:B0-----:R-:W-:Y:S04]  /*15a90*/  STL.64 [R1+0x2360], R14 ;  /* 0x0023600e01007387 */ /* 0x001fe80000100a00 */
[----:B------:R0:W-:Y:S04]  /*15aa0*/  STL.64 [R1+0x2358], R12 ;  /* 0x0023580c01007387 */ /* 0x0001e80000100a00 */
[----:B0-----:R-:W4:Y:S01]  /*15ab0*/  LDL.LU.64 R12, [R1+0x50] ;  /* 0x00005000010c7983 */ /* 0x001f220000300a00 */
[----:B---3--:R-:W-:-:S15]  /*15ac0*/  HMMA.16816.F32.BF16 R24, R4, R22, R24 ;  /* 0x000000160418723c */ /* 0x008fde0000041818 */
[----:B------:R-:W-:-:S04]  /*15ad0*/  NOP ;  /* 0x0000000000007918 */ /* 0x000fc80000000000 */
[----:B------:R-:W-:Y:S01]  /*15ae0*/  MOV R20, R24 ;  /* 0x0000001800147202 */ /* 0x000fe20000000f00 */
[----:B------:R-:W-:Y:S01]  /*15af0*/  IMAD.MOV.U32 R15, RZ, RZ, R25 ;  /* 0x000000ffff0f7224 */ /* 0x000fe200078e0019 */
[----:B------:R-:W-:Y:S01]  /*15b00*/  MOV R14, R26 ;  /* 0x0000001a000e7202 */ /* 0x000fe20000000f00 */
[----:B------:R-:W-:Y:S02]  /*15b10*/  IMAD.MOV.U32 R0, RZ, RZ, R27 ;  /* 0x000000ffff007224 */ /* 0x000fe400078e001b */
[----:B------:R-:W0:Y:S04]  /*15b20*/  LDSM.16.MT88.4 R24, [R3+UR6+0x12c00] ;  /* 0x012c00060318783b */ /* 0x000e280008004200 */
[----:B0-----:R-:W-:Y:S04]  /*15b30*/  STL.64 [R1+0x20], R24 ;  /* 0x0000201801007387 */ /* 0x001fe80000100a00 */
[----:B------:R0:W-:Y:S04]  /*15b40*/  STL.64 [R1+0x28], R26 ;  /* 0x0000281a01007387 */ /* 0x0001e80000100a00 */
[----:B0-----:R-:W3:Y:S04]  /*15b50*/  LDL.LU.64 R26, [R1+0x23b8] ;  /* 0x0023b800011a7983 */ /* 0x001ee80000300a00 */
[----:B------:R-:W3:Y:S01]  /*15b60*/  LDL.LU.64 R24, [R1+0x23b0] ;  /* 0x0023b00001187983 */ /* 0x000ee20000300a00 */
[----:B------:R-:W-:-:S02]  /*15b70*/  IMAD.MOV.U32 R17, RZ, RZ, R21 ;  /* 0x000000ffff117224 */ /* 0x000fc400078e0015 */
[----:B------:R-:W-:Y:S01]  /*15b80*/  IMAD.MOV.U32 R21, RZ, RZ, R11 ;  /* 0x000000ffff157224 */ /* 0x000fe200078e000b */
[----:B---3--:R-:W-:Y:S01]  /*15b90*/  HMMA.16816.F32.BF16 R4, R4, R10, R24 ;  /* 0x0000000a0404723c */ /* 0x008fe20000041818 */
[----:B------:R-:W-:Y:S02]  /*15ba0*/  MOV R24, R10 ;  /* 0x0000000a00187202 */ /* 0x000fe40000000f00 */
[----:B------:R-:W3:Y:S04]  /*15bb0*/  LDL.LU.64 R10, [R1+0x23a8] ;  /* 0x0023a800010a7983 */ /* 0x000ee80000300a00 */
[----:B------:R-:W3:Y:S01]  /*15bc0*/  LDL.LU.64 R8, [R1+0x23a0] ;  /* 0x0023a00001087983 */ /* 0x000ee20000300a00 */
[----:B------:R-:W-:Y:S01]  /*15bd0*/  MOV R26, R14 ;  /* 0x0000000e001a7202 */ /* 0x000fe20000000f00 */
[----:B------:R-:W-:-:S02]  /*15be0*/  IMAD.MOV.U32 R27, RZ, RZ, R0 ;  /* 0x000000ffff1b7224 */ /* 0x000fc400078e0000 */
[----:B------:R-:W-:-:S08]  /*15bf0*/  IMAD.MOV.U32 R25, RZ, RZ, R15 ;  /* 0x000000ffff197224 */ /* 0x000fd000078e000f */
[----:B------:R0:W-:Y:S04]  /*15c00*/  STL.64 [R1+0x2388], R6 ;  /* 0x0023880601007387 */ /* 0x0001e80000100a00 */
[----:B------:R1:W-:Y:S01]  /*15c10*/  STL.64 [R1+0x2380], R4 ;  /* 0x0023800401007387 */ /* 0x0003e20000100a00 */
[----:B0-----:R-:W-:Y:S02]  /*15c20*/  MOV R6, R24 ;  /* 0x0000001800067202 */ /* 0x001fe40000000f00 */
[----:B------:R-:W-:Y:S01]  /*15c30*/  MOV R24, R20 ;  /* 0x0000001400187202 */ /* 0x000fe20000000f00 */
[----:B---3--:R-:W-:-:S15]  /*15c40*/  HMMA.16816.F32.BF16 R16, R8, R22, R16 ;  /* 0x000000160810723c */ /* 0x008fde0000041810 */
[----:B------:R-:W-:-:S04]  /*15c50*/  NOP ;  /* 0x0000000000007918 */ /* 0x000fc80000000000 */
[----:B------:R-:W-:Y:S01]  /*15c60*/  MOV R14, R18 ;  /* 0x00000012000e7202 */ /* 0x000fe20000000f00 */
[----:B------:R-:W-:Y:S01]  /*15c70*/  IMAD.MOV.U32 R0, RZ, RZ, R19 ;  /* 0x000000ffff007224 */ /* 0x000fe200078e0013 */
[----:B------:R-:W-:Y:S01]  /*15c80*/  MOV R20, R16 ;  /* 0x0000001000147202 */ /* 0x000fe20000000f00 */
[----:B------:R-:W-:Y:S01]  /*15c90*/  IMAD.MOV.U32 R15, RZ, RZ, R17 ;  /* 0x000000ffff0f7224 */ /* 0x000fe200078e0011 */
[----:B------:R-:W3:Y:S04]  /*15ca0*/  LDL.LU.64 R18, [R1+0x2398] ;  /* 0x0023980001127983 */ /* 0x000ee80000300a00 */
[----:B------:R-:W3:Y:S01]  /*15cb0*/  LDL.LU.64 R16, [R1+0x2390] ;  /* 0x0023900001107983 */ /* 0x000ee20000300a00 */
[----:B------:R-:W-:-:S07]  /*15cc0*/  IMAD.MOV.U32 R7, RZ, RZ, R21 ;  /* 0x000000ffff077224 */ /* 0x000fce00078e0015 */
[----:B---3--:R-:W-:Y:S01]  /*15cd0*/  HMMA.16816.F32.BF16 R16, R8, R6, R16 ;  /* 0x000000060810723c */ /* 0x008fe20000041810 */
[----:B------:R-:W3:Y:S04]  /*15ce0*/  LDL.LU.64 R6, [R1+0x2388] ;  /* 0x0023880001067983 */ /* 0x000ee80000300a00 */
[----:B-1----:R-:W3:Y:S04]  /*15cf0*/  LDL.LU.64 R4, [R1+0x2380] ;  /* 0x0023800001047983 */ /* 0x002ee80000300a00 */
[----:B------:R-:W0:Y:S10]  /*15d00*/  LDSM.16.MT88.4 R8, [R29+UR6+0x12c00] ;  /* 0x012c00061d08783b */ /* 0x000e340008004200 */
[----:B------:R-:W-:Y:S04]  /*15d10*/  STL.64 [R1+0x2350], R18 ;  /* 0x0023501201007387 */ /* 0x000fe80000100a00 */
[----:B------:R1:W-:Y:S02]  /*15d20*/  STL.64 [R1+0x2348], R16 ;  /* 0x0023481001007387 */ /* 0x0003e40000100a00 */
[----:B-1----:R-:W-:-:S02]  /*15d30*/  MOV R16, R20 ;  /* 0x0000001400107202 */ /* 0x002fc40000000f00 */
[----:B------:R-:W1:Y:S01]  /*15d40*/  LDSM.16.MT88.4 R20, [R3+UR6+0x13000] ;  /* 0x013000060314783b */ /* 0x000e620008004200 */
[----:B------:R-:W-:-:S03]  /*15d50*/  IMAD.MOV.U32 R17, RZ, RZ, R15 ;  /* 0x000000ffff117224 */ /* 0x000fc600078e000f */
[----:B------:R-:W-:Y:S04]  /*15d60*/  STL [R1+0x2368], R16 ;  /* 0x0023681001007387 */ /* 0x000fe80000100800 */
[----:B------:R-:W-:Y:S04]  /*15d70*/  STL [R1+0x236c], R17 ;  /* 0x00236c1101007387 */ /* 0x000fe80000100800 */
[----:B0-----:R-:W-:Y:S01]  /*15d80*/  STL.64 [R1+0x2330], R10 ;  /* 0x0023300a01007387 */ /* 0x001fe20000100a00 */
[----:B------:R-:W-:-:S03]  /*15d90*/  IMAD.MOV.U32 R19, RZ, RZ, R0 ;  /* 0x000000ffff137224 */ /* 0x000fc600078e0000 */
[----:B------:R0:W-:Y:S04]  /*15da0*/  STL.64 [R1+0x2328], R8 ;  /* 0x0023280801007387 */ /* 0x0001e80000100a00 */
[----:B0-----:R-:W3:Y:S04]  /*15db0*/  LDL.LU.64 R8, [R1+0x40] ;  /* 0x0000400001087983 */ /* 0x001ee80000300a00 */
[----:B------:R-:W2:Y:S04]  /*15dc0*/  LDL.LU.64 R10, [R1+0x48] ;  /* 0x00004800010a7983 */ /* 0x000ea80000300a00 */
[----:B-1----:R-:W-:Y:S01]  /*15dd0*/  STL.64 [R1+0x30], R20 ;  /* 0x0000301401007387 */ /* 0x002fe20000100a00 */
[----:B------:R-:W-:-:S03]  /*15de0*/  MOV R0, R23 ;  /* 0x0000001700007202 */ /* 0x000fc60000000f00 */
[----:B------:R0:W-:Y:S04]  /*15df0*/  STL [R1+0x38], R22 ;  /* 0x0000381601007387 */ /* 0x0001e80000100800 */
[----:B0-----:R-:W2:Y:S04]  /*15e00*/  LDL.LU.64 R22, [R1+0x2378] ;  /* 0x0023780001167983 */ /* 0x001ea80000300a00 */
[----:B------:R-:W2:Y:S01]  /*15e10*/  LDL.LU.64 R20, [R1+0x2370] ;  /* 0x0023700001147983 */ /* 0x000ea20000300a00 */
[----:B------:R-:W-:Y:S01]  /*15e20*/  MOV R18, R14 ;  /* 0x0000000e00127202 */ /* 0x000fe20000000f00 */
[----:B----4-:R-:W-:Y:S01]  /*15e30*/  IMAD.MOV.U32 R17, RZ, RZ, R12 ;  /* 0x000000ffff117224 */ /* 0x010fe200078e000c */
[----:B------:R-:W-:Y:S01]  /*15e40*/  MOV R16, R13 ;  /* 0x0000000d00107202 */ /* 0x000fe20000000f00 */
[----:B--2---:R-:W-:-:S15]  /*15e50*/  HMMA.16816.F32.BF16 R24, R20, R12, R24 ;  /* 0x0000000c1418723c */ /* 0x004fde0000041818 */
[----:B------:R-:W-:-:S04]  /*15e60*/  NOP ;  /* 0x0000000000007918 */ /* 0x000fc80000000000 */
[----:B------:R-:W-:Y:S01]  /*15e70*/  IMAD.MOV.U32 R15, RZ, RZ, R24 ;  /* 0x000000ffff0f7224 */ /* 0x000fe200078e0018 */
[----:B------:R-:W-:Y:S01]  /*15e80*/  MOV R14, R25 ;  /* 0x00000019000e7202 */ /* 0x000fe20000000f00 */
[----:B------:R-:W-:Y:S01]  /*15e90*/  IMAD.MOV.U32 R13, RZ, RZ, R26 ;  /* 0x000000ffff0d7224 */ /* 0x000fe200078e001a */
[----:B------:R-:W-:Y:S02]  /*15ea0*/  MOV R12, R27 ;  /* 0x0000001b000c7202 */ /* 0x000fe40000000f00 */
[----:B------:R-:W0:Y:S04]  /*15eb0*/  LDSM.16.M88.4 R24, [R2+UR6+0x180] ;  /* 0x000180060218783b */ /* 0x000e280008000200 */
[----:B0-----:R-:W-:Y:S01]  /*15ec0*/  STL [R1+0x70], R24 ;  /* 0x0000701801007387 */ /* 0x001fe20000100800 */
[----:B------:R-:W-:-:S03]  /*15ed0*/  IMAD.MOV.U32 R28, RZ, RZ, R25 ;  /* 0x000000ffff1c7224 */ /* 0x000fc600078e0019 */
[----:B------:R3:W-:Y:S02]  /*15ee0*/  STL.64 [R1+0x78], R26 ;  /* 0x0000781a01007387 */ /* 0x0007e40000100a00 */
[----:B---3--:R-:W-:Y:S01]  /*15ef0*/  HMMA.16816.F32.BF16 R24, R20, R8, R4 ;  /* 0x000000081418723c */ /* 0x008fe20000041804 */
[----:B------:R-:W-:Y:S01]  /*15f00*/  MOV R4, R15 ;  /* 0x0000000f00047202 */ /* 0x000fe20000000f00 */
[----:B------:R-:W-:Y:S01]  /*15f10*/  IMAD.MOV.U32 R5, RZ, RZ, R14 ;  /* 0x000000ffff057224 */ /* 0x000fe200078e000e */
[----:B------:R-:W-:Y:S01]  /*15f20*/  MOV R6, R13 ;  /* 0x0000000d00067202 */ /* 0x000fe20000000f00 */
[----:B------:R-:W-:Y:S02]  /*15f30*/  IMAD.MOV.U32 R7, RZ, RZ, R12 ;  /* 0x000000ffff077224 */ /* 0x000fe400078e000c */
[----:B------:R-:W0:Y:S01]  /*15f40*/  LDSM.16.M88.4 R12, [R2+UR6+0x8180] ;  /* 0x00818006020c783b */ /* 0x000e220008000200 */
[----:B------:R-:W-:Y:S01]  /*15f50*/  MOV R20, R17 ;  /* 0x0000001100147202 */ /* 0x000fe20000000f00 */
[----:B------:R-:W-:-:S02]  /*15f60*/  IMAD.MOV.U32 R21, RZ, RZ, R16 ;  /* 0x000000ffff157224 */ /* 0x000fc400078e0010 */
[----:B------:R-:W2:Y:S04]  /*15f70*/  LDL.LU R17, [R1+0x236c] ;  /* 0x00236c0001117983 */ /* 0x000ea80000300800 */
[----:B------:R-:W2:Y:S04]  /*15f80*/  LDL.LU R16, [R1+0x2368] ;  /* 0x0023680001107983 */ /* 0x000ea80000300800 */
[----:B0-----:R-:W-:Y:S04]  /*15f90*/  STL.64 [R1+0x60], R12 ;  /* 0x0000600c01007387 */ /* 0x001fe80000100a00 */
[----:B------:R0:W-:Y:S04]  /*15fa0*/  STL.64 [R1+0x68], R14 ;  /* 0x0000680e01007387 */ /* 0x0001e80000100a00 */
[----:B0-----:R-:W2:Y:S04]  /*15fb0*/  LDL.LU.64 R14, [R1+0x2360] ;  /* 0x00236000010e7983 */ /* 0x001ea80000300a00 */
[----:B------:R-:W2:Y:S04]  /*15fc0*/  LDL.LU.64 R12, [R1+0x2358] ;  /* 0x00235800010c7983 */ /* 0x000ea80000300a00 */
[----:B------:R-:W-:Y:S01]  /*15fd0*/  STL [R1+0x229c], R2 ;  /* 0x00229c0201007387 */ /* 0x000fe20000100800 */
[----:B--2---:R-:W-:Y:S03]  /*15fe0*/  HMMA.16816.F32.BF16 R20, R12, R20, R16 ;  /* 0x000000140c14723c */ /* 0x004fe60000041810 */
[----:B------:R-:W2:Y:S04]  /*15ff0*/  LDL.LU.64 R18, [R1+0x2350] ;  /* 0x0023500001127983 */ /* 0x000ea80000300a00 */
[----:B------:R-:W2:-:S12]  /*16000*/  LDL.LU.64 R16, [R1+0x2348] ;  /* 0x0023480001107983 */ /* 0x000e980000300a00 */
[----:B------:R-:W-:Y:S04]  /*16010*/  STL.64 [R1+0x2340], R22 ;  /* 0x0023401601007387 */ /* 0x000fe80000100a00 */
[----:B------:R0:W-:Y:S04]  /*16020*/  STL.64 [R1+0x2338], R20 ;  /* 0x0023381401007387 */ /* 0x0001e80000100a00 */
[----:B0-----:R-:W3:Y:S04]  /*16030*/  LDL.LU R20, [R1+0x20] ;  /* 0x0000200001147983 */ /* 0x001ee80000300800 */
[----:B------:R-:W3:Y:S04]  /*16040*/  LDL.LU R21, [R1+0x24] ;  /* 0x0000240001157983 */ /* 0x000ee80000300800 */
[----:B------:R-:W3:Y:S04]  /*16050*/  LDL.LU R22, [R1+0x28] ;  /* 0x0000280001167983 */ /* 0x000ee80000300800 */
[----:B------:R-:W3:Y:S01]  /*16060*/  LDL.LU R23, [R1+0x2c] ;  /* 0x00002c0001177983 */ /* 0x000ee20000300800 */
[----:B--2---:R-:W-:Y:S03]  /*16070*/  HMMA.16816.F32.BF16 R16, R12, R8, R16 ;  /* 0x000000080c10723c */ /* 0x004fe60000041810 */
[----:B------:R-:W0:-:S15]  /*16080*/  LDSM.16.MT88.4 R12, [R29+UR6+0x13000] ;  /* 0x013000061d0c783b */ /* 0x000e1e0008004200 */
[----:B------:R-:W-:Y:S01]  /*16090*/  NOP ;  /* 0x0000000000007918 */ /* 0x000fe20000000000 */
[----:B------:R1:W-:Y:S04]  /*160a0*/  STL.64 [R1+0x2320], R18 ;  /* 0x0023201201007387 */ /* 0x0003e80000100a00 */
[----:B------:R-:W-:Y:S04]  /*160b0*/  STL.64 [R1+0x2318], R16 ;  /* 0x0023181001007387 */ /* 0x000fe80000100a00 */
[----:B-1----:R-:W3:Y:S04]  /*160c0*/  LDL.LU R18, [R1+0x58] ;  /* 0x0000580001127983 */ /* 0x002ee80000300800 */
[----:B------:R-:W3:Y:S04]  /*160d0*/  LDL.LU R19, [R1+0x5c] ;  /* 0x00005c0001137983 */ /* 0x000ee80000300800 */
[----:B0-----:R0:W-:Y:S02]  /*160e0*/  STL.64 [R1+0x2300], R14 ;  /* 0x0023000e01007387 */ /* 0x0011e40000100a00 */
[----:B0-----:R-:W-:-:S02]  /*160f0*/  MOV R15, R0 ;  /* 0x00000000000f7202 */ /* 0x001fc40000000f00 */
[----:B------:R0:W-:Y:S04]  /*16100*/  STL.64 [R1+0x22f8], R12 ;  /* 0x0022f80c01007387 */ /* 0x0001e80000100a00 */
[----:B0-----:R-:W2:Y:S04]  /*16110*/  LDL.LU R12, [R1+0x30] ;  /* 0x00003000010c7983 */ /* 0x001ea80000300800 */
[----:B------:R-:W2:Y:S04]  /*16120*/  LDL.LU R13, [R1+0x34] ;  /* 0x00003400010d7983 */ /* 0x000ea80000300800 */
[----:B------:R-:W2:Y:S01]  /*16130*/  LDL.LU R14, [R1+0x38] ;  /* 0x00003800010e7983 */ /* 0x000ea20000300800 */
[----:B---3--:R-:W-:-:S15]  /*16140*/  HMMA.16816.F32.BF16 R4, R20, R18, R4 ;  /* 0x000000121404723c */ /* 0x008fde0000041804 */
[----:B------:R-:W-:-:S04]  /*16150*/  NOP ;  /* 0x0000000000007918 */ /* 0x000fc80000000000 */
[----:B------:R-:W-:Y:S01]  /*16160*/  IMAD.MOV.U32 R9, RZ, RZ, R4 ;  /* 0x000000ffff097224 */ /* 0x000fe200078e0004 */
[----:B------:R-:W-:Y:S01]  /*16170*/  MOV R8, R5 ;  /* 0x0000000500087202 */ /* 0x000fe20000000f00 */
[----:B------:R-:W-:Y:S01]  /*16180*/  IMAD.MOV.U32 R2, RZ, RZ, R6 ;  /* 0x000000ffff027224 */ /* 0x000fe200078e0006 */
[----:B------:R-:W-:Y:S02]  /*16190*/  MOV R0, R7 ;  /* 0x0000000700007202 */ /* 0x000fe40000000f00 */
[----:B------:R-:W0:Y:S04]  /*161a0*/  LDSM.16.MT88.4 R4, [R3+UR6+0x13400] ;  /* 0x013400060304783b */ /* 0x000e280008004200 */
[----:B0-----:R-:W-:Y:S04]  /*161b0*/  STL.64 [R1+0x22d8], R6 ;  /* 0x0022d80601007387 */ /* 0x001fe80000100a00 */
[----:B------:R0:W-:Y:S04]  /*161c0*/  STL.64 [R1+0x22d0], R4 ;  /* 0x0022d00401007387 */ /* 0x0001e80000100a00 */
[----:B0-----:R-:W3:Y:S04]  /*161d0*/  LDL.LU R4, [R1+0x60] ;  /* 0x0000600001047983 */ /* 0x001ee80000300800 */
[----:B------:R-:W3:Y:S01]  /*161e0*/  LDL.LU R5, [R1+0x64] ;  /* 0x0000640001057983 */ /* 0x000ee20000300800 */
[----:B------:R-:W-:Y:S01]  /*161f0*/  HMMA.16816.F32.BF16 R24, R20, R10, R24 ;  /* 0x0000000a1418723c */ /* 0x000fe20000041818 */
[----:B------:R-:W-:Y:S01]  /*16200*/  IMAD.MOV.U32 R17, RZ, RZ, R10 ;  /* 0x000000ffff117224 */ /* 0x000fe200078e000a */
[----:B------:R-:W-:Y:S01]  /*16210*/  MOV R16, R11 ;  /* 0x0000000b00107202 */ /* 0x000fe20000000f00 */
[----:B---3--:R0:W-:Y:S04]  /*16220*/  STL.64 [R1+0x2308], R4 ;  /* 0x0023080401007387 */ /* 0x0081e80000100a00 */
[----:B------:R-:W3:Y:S04]  /*16230*/  LDL.LU.64 R22, [R1+0x2340] ;  /* 0x0023400001167983 */ /* 0x000ee80000300a00 */
[----:B------:R-:W3:Y:S01]  /*16240*/  LDL.LU.64 R20, [R1+0x2338] ;  /* 0x0023380001147983 */ /* 0x000ee20000300a00 */
[----:B0-----:R-:W-:Y:S01]  /*16250*/  IMAD.MOV.U32 R4, RZ, RZ, R9 ;  /* 0x000000ffff047224 */ /* 0x001fe200078e0009 */
[----:B------:R-:W-:-:S02]  /*16260*/  MOV R5, R8 ;  /* 0x0000000800057202 */ /* 0x000fc40000000f00 */
[----:B------:R-:W3:Y:S04]  /*16270*/  LDL.LU.64 R10, [R1+0x2330] ;  /* 0x00233000010a7983 */ /* 0x000ee80000300a00 */
[----:B------:R-:W3:Y:S01]  /*16280*/  LDL.LU.64 R8, [R1+0x2328] ;  /* 0x0023280001087983 */ /* 0x000ee20000300a00 */
[----:B------:R-:W-:Y:S01]  /*16290*/  IMAD.MOV.U32 R6, RZ, RZ, R2 ;  /* 0x000000ffff067224 */ /* 0x000fe200078e0002 */
[----:B------:R-:W-:Y:S01]  /*162a0*/  MOV R7, R0 ;  /* 0x0000000000077202 */ /* 0x000fe20000000f00 */
[----:B------:R-:W-:Y:S01]  /*162b0*/  IMAD.MOV.U32 R2, RZ, RZ, R26 ;  /* 0x000000ffff027224 */ /* 0x000fe200078e001a */
[----:B------:R-:W-:Y:S01]  /*162c0*/  STL.64 [R1], R24 ;  /* 0x0000001801007387 */ /* 0x000fe20000100a00 */
[----:B------:R-:W-:Y:S01]  /*162d0*/  MOV R0, R27 ;  /* 0x0000001b00007202 */ /* 0x000fe20000000f00 */
[----:B------:R-:W-:Y:S01]  /*162e0*/  IMAD.MOV.U32 R26, RZ, RZ, R17 ;  /* 0x000000ffff1a7224 */ /* 0x000fe200078e0011 */
[----:B------:R-:W-:Y:S01]  /*162f0*/  MOV R27, R16 ;  /* 0x00000010001b7202 */ /* 0x000fe20000000f00 */
[C---:B---3--:R-:W-:Y:S01]  /*16300*/  HMMA.16816.F32.BF16 R20, R8.reuse, R18, R20 ;  /* 0x000000120814723c */ /* 0x048fe20000041814 */
[----:B------:R-:W3:Y:S04]  /*16310*/  LDL.LU.64 R18, [R1+0x2320] ;  /* 0x0023200001127983 */ /* 0x000ee80000300a00 */
[----:B------:R-:W3:Y:S03]  /*16320*/  LDL.LU.64 R16, [R1+0x2318] ;  /* 0x0023180001107983 */ /* 0x000ee60000300a00 */
[----:B---3--:R-:W-:Y:S01]  /*16330*/  HMMA.16816.F32.BF16 R8, R8, R26, R16 ;  /* 0x0000001a0808723c */ /* 0x008fe20000041810 */
[----:B------:R-:W0:Y:S04]  /*16340*/  LDSM.16.MT88.4 R24, [R29+UR6+0x13400] ;  /* 0x013400061d18783b */ /* 0x000e280008004200 */
[----:B------:R-:W1:-:S14]  /*16350*/  LDSM.16.MT88.4 R16, [R3+UR6+0x13800] ;  /* 0x013800060310783b */ /* 0x000e5c0008004200 */
[----:B------:R-:W-:Y:S04]  /*16360*/  STL.64 [R1+0x22f0], R10 ;  /* 0x0022f00a01007387 */ /* 0x000fe80000100a00 */
[----:B------:R3:W-:Y:S04]  /*16370*/  STL.64 [R1+0x22e8], R8 ;  /* 0x0022e80801007387 */ /* 0x0007e80000100a00 */
[----:B---3--:R-:W2:Y:S01]  /*16380*/  LDL.LU R8, [R1+0x70] ;  /* 0x0000700001087983 */ /* 0x008ea20000300800 */
[----:B------:R-:W-:-:S03]  /*16390*/  IMAD.MOV.U32 R9, RZ, RZ, R28 ;  /* 0x000000ffff097224 */ /* 0x000fc600078e001c */
[----:B------:R-:W3:Y:S04]  /*163a0*/  LDL.LU R28, [R1+0x2310] ;  /* 0x00231000011c7983 */ /* 0x000ee80000300800 */
[----:B0-----:R0:W-:Y:S04]  /*163b0*/  STL [R1+0x22e4], R24 ;  /* 0x0022e41801007387 */ /* 0x0011e80000100800 */
[----:B------:R-:W-:Y:S04]  /*163c0*/  STL [R1+0x22e0], R29 ;  /* 0x0022e01d01007387 */ /* 0x000fe80000100800 */
[----:B------:R4:W-:Y:S04]  /*163d0*/  STL [R1+0x22c8], R25 ;  /* 0x0022c81901007387 */ /* 0x0009e80000100800 */
[----:B------:R1:W-:Y:S04]  /*163e0*/  STL [R1+0x22c4], R26 ;  /* 0x0022c41a01007387 */ /* 0x0003e80000100800 */
[----:B------:R-:W-:Y:S04]  /*163f0*/  STL [R1+0x22c0], R27 ;  /* 0x0022c01b01007387 */ /* 0x000fe80000100800 */
[----:B0-----:R-:W3:Y:S04]  /*16400*/  LDL.LU R24, [R1] ;  /* 0x0000000001187983 */ /* 0x001ee80000300800 */
[----:B----4-:R-:W4:Y:S04]  /*16410*/  LDL.LU R25, [R1+0x4] ;  /* 0x0000040001197983 */ /* 0x010f280000300800 */
[----:B-1----:R-:W-:Y:S04]  /*16420*/  STL.64 [R1+0x20], R16 ;  /* 0x0000201001007387 */ /* 0x002fe80000100a00 */
[----:B------:R2:W-:Y:S01]  /*16430*/  STL.64 [R1+0x28], R18 ;  /* 0x0000281201007387 */ /* 0x0005e20000100a00 */
[----:B------:R-:W-:Y:S01]  /*16440*/  MOV R26, R2 ;  /* 0x00000002001a7202 */ /* 0x000fe20000000f00 */
[----:B--2---:R-:W-:Y:S02]  /*16450*/  HMMA.16816.F32.BF16 R16, R12, R8, R4 ;  /* 0x000000080c10723c */ /* 0x004fe40000041804 */
[----:B---3--:R-:W0:Y:S04]  /*16460*/  LDSM.16.M88.4 R4, [R28+UR6+0x180] ;  /* 0x000180061c04783b */ /* 0x008e280008000200 */
[----:B0-----:R0:W-:Y:S01]  /*16470*/  STL [R1+0x40], R4 ;  /* 0x0000400401007387 */ /* 0x0011e20000100800 */
[----:B------:R-:W-:-:S03]  /*16480*/  MOV R2, R5 ;  /* 0x0000000500027202 */ /* 0x000fc60000000f00 */
[----:B------:R1:W-:Y:S04]  /*16490*/  STL.64 [R1+0x48], R6 ;  /* 0x0000480601007387 */ /* 0x0003e80000100a00 */
[----:B0-----:R-:W4:Y:S01]  /*164a0*/  LDL.LU.64 R4, [R1+0x2308] ;  /* 0x0023080001047983 */ /* 0x001f220000300a00 */
[----:B------:R-:W-:-:S07]  /*164b0*/  IMAD.MOV.U32 R27, RZ, RZ, R0 ;  /* 0x000000ffff1b7224 */ /* 0x000fce00078e0000 */
[----:B----4-:R-:W-:-:S15]  /*164c0*/  HMMA.16816.F32.BF16 R12, R12, R4, R24 ;  /* 0x000000040c0c723c */ /* 0x010fde0000041818 */
[----:B------:R-:W-:-:S04]  /*164d0*/  NOP ;  /* 0x0000000000007918 */ /* 0x000fc80000000000 */
[----:B------:R-:W-:Y:S01]  /*164e0*/  IMAD.MOV.U32 R24, RZ, RZ, R12 ;  /* 0x000000ffff187224 */ /* 0x000fe200078e000c */
[----:B------:R-:W-:Y:S01]  /*164f0*/  MOV R29, R13 ;  /* 0x0000000d001d7202 */ /* 0x000fe20000000f00 */
[----:B-1----:R-:W-:Y:S01]  /*16500*/  IMAD.MOV.U32 R7, RZ, RZ, R14 ;  /* 0x000000ffff077224 */ /* 0x002fe200078e000e */
[----:B------:R-:W-:Y:S02]  /*16510*/  MOV R6, R15 ;  /* 0x0000000f00067202 */ /* 0x000fe40000000f00 */
[----:B------:R-:W0:Y:S04]  /*16520*/  LDSM.16.M88.4 R12, [R28+UR6+0x8180] ;  /* 0x008180061c0c783b */ /* 0x000e280008000200 */
[----:B0-----:R-:W-:Y:S01]  /*16530*/  STL.64 [R1+0x30], R12 ;  /* 0x0000300c01007387 */ /* 0x001fe20000100a00 */
[----:B------:R-:W-:-:S03]  /*16540*/  IMAD.MOV.U32 R0, RZ, RZ, R15 ;  /* 0x000000ffff007224 */ /* 0x000fc600078e000f */
[----:B------:R0:W-:Y:S04]  /*16550*/  STL [R1+0x38], R14 ;  /* 0x0000380e01007387 */ /* 0x0001e80000100800 */
[----:B0-----:R-:W2:Y:S04]  /*16560*/  LDL.LU.64 R14, [R1+0x2300] ;  /* 0x00230000010e7983 */ /* 0x001ea80000300a00 */
[----:B------:R-:W2:Y:S04]  /*16570*/  LDL.LU.64 R12, [R1+0x22f8] ;  /* 0x0022f800010c7983 */ /* 0x000ea80000300a00 */
[----:B------:R0:W-:Y:S04]  /*16580*/  STL [R1+0x2218], R28 ;  /* 0x0022181c01007387 */ /* 0x0001e80000100800 */
[----:B------:R-:W3:Y:S01]  /*16590*/  LDL.LU.64 R10, [R1+0x22f0] ;  /* 0x0022f000010a7983 */ /* 0x000ee20000300a00 */
[----:B--2---:R-:W-:Y:S03]  /*165a0*/  HMMA.16816.F32.BF16 R20, R12, R8, R20 ;  /* 0x000000080c14723c */ /* 0x004fe60000041814 */
[----:B------:R-:W3:-:S15]  /*165b0*/  LDL.LU.64 R8, [R1+0x22e8] ;  /* 0x0022e80001087983 */ /* 0x000ede0000300a00 */
[----:B------:R-:W-:Y:S01]  /*165c0*/  NOP ;  /* 0x0000000000007918 */ /* 0x000fe20000000000 */
[----:B------:R-:W-:Y:S01]  /*165d0*/  MOV R25, R20 ;  /* 0x0000001400197202 */ /* 0x000fe20000000f00 */
[----:B------:R-:W-:Y:S01]  /*165e0*/  IMAD.MOV.U32 R26, RZ, RZ, R21 ;  /* 0x000000ffff1a7224 */ /* 0x000fe200078e0015 */
[----:B------:R-:W-:Y:S01]  /*165f0*/  MOV R20, R24 ;  /* 0x0000001800147202 */ /* 0x000fe20000000f00 */
[----:B0-----:R-:W-:Y:S01]  /*16600*/  IMAD.MOV.U32 R28, RZ, RZ, R23 ;  /* 0x000000ffff1c7224 */ /* 0x001fe200078e0017 */
[----:B------:R-:W-:Y:S01]  /*16610*/  MOV R27, R22 ;  /* 0x00000016001b7202 */ /* 0x000fe20000000f00 */
[----:B------:R-:W2:Y:S01]  /*16620*/  LDL.LU R24, [R1+0x22e4] ;  /* 0x0022e40001187983 */ /* 0x000ea20000300800 */
[----:B------:R-:W-:Y:S01]  /*16630*/  IMAD.MOV.U32 R21, RZ, RZ, R29 ;  /* 0x000000ffff157224 */ /* 0x000fe200078e001d */
[----:B------:R-:W-:Y:S01]  /*16640*/  MOV R22, R7 ;  /* 0x0000000700167202 */ /* 0x000fe20000000f00 */
[----:B------:R-:W-:Y:S01]  /*16650*/  IMAD.MOV.U32 R23, RZ, RZ, R6 ;  /* 0x000000ffff177224 */ /* 0x000fe200078e0006 */
[----:B------:R-:W4:Y:S04]  /*16660*/  LDL.LU R29, [R1+0x22e0] ;  /* 0x0022e000011d7983 */ /* 0x000f280000300800 */
[----:B------:R-:W2:Y:S01]  /*16670*/  LDL.LU.64 R6, [R1+0x22d8] ;  /* 0x0022d80001067983 */ /* 0x000ea20000300a00 */
[----:B---3--:R-:W-:Y:S03]  /*16680*/  HMMA.16816.F32.BF16 R12, R12, R4, R8 ;  /* 0x000000040c0c723c */ /* 0x008fe60000041808 */
[----:B------:R-:W2:-:S15]  /*16690*/  LDL.LU.64 R4, [R1+0x22d0] ;  /* 0x0022d00001047983 */ /* 0x000e9e0000300a00 */
[----:B------:R-:W-:Y:S01]  /*166a0*/  NOP ;  /* 0x0000000000007918 */ /* 0x000fe20000000000 */
[----:B------:R0:W-:Y:S04]  /*166b0*/  STL.64 [R1+0x22b8], R14 ;  /* 0x0022b80e01007387 */ /* 0x0001e80000100a00 */
[----:B------:R-:W-:Y:S04]  /*166c0*/  STL.64 [R1+0x22b0], R12 ;  /* 0x0022b00c01007387 */ /* 0x000fe80000100a00 */
[----:B----4-:R-:W1:Y:S04]  /*166d0*/  LDSM.16.MT88.4 R8, [R29+UR6+0x13800] ;  /* 0x013800061d08783b */ /* 0x010e680008004200 */
[----:B0-----:R-:W2:Y:S04]  /*166e0*/  LDL.LU R14, [R1+0x78] ;  /* 0x00007800010e7983 */ /* 0x001ea80000300800 */
[----:B------:R-:W2:Y:S02]  /*166f0*/  LDL.LU R15, [R1+0x7c] ;  /* 0x00007c00010f7983 */ /* 0x000ea40000300800 */
[----:B--2---:R-:W-:-:S15]  /*16700*/  HMMA.16816.F32.BF16 R16, R4, R14, R16 ;  /* 0x0000000e0410723c */ /* 0x004fde0000041810 */
[----:B------:R-:W-:-:S04]  /*16710*/  NOP ;  /* 0x0000000000007918 */ /* 0x000fc80000000000 */
[----:B------:R0:W-:Y:S04]  /*16720*/  STL.64 [R1+0x22a8], R18 ;  /* 0x0022a81201007387 */ /* 0x0001e80000100a00 */
[----:B------:R-:W-:Y:S04]  /*16730*/  STL.64 [R1+0x22a0], R16 ;  /* 0x0022a01001007387 */ /* 0x000fe80000100a00 */
[----:B0-----:R-:W2:Y:S04]  /*16740*/  LDL.LU R18, [R1+0x68] ;  /* 0x0000680001127983 */ /* 0x001ea80000300800 */
[----:B------:R-:W2:Y:S04]  /*16750*/  LDL.LU R19, [R1+0x6c] ;  /* 0x00006c0001137983 */ /* 0x000ea80000300800 */
[----:B-1----:R0:W-:Y:S04]  /*16760*/  STL.64 [R1+0x2288], R10 ;  /* 0x0022880a01007387 */ /* 0x0021e80000100a00 */
[----:B------:R1:W-:Y:S01]  /*16770*/  STL.64 [R1+0x2280], R8 ;  /* 0x0022800801007387 */ /* 0x0003e20000100a00 */
[----:B0-----:R-:W-:-:S02]  /*16780*/  MOV R10, R27 ;  /* 0x0000001b000a7202 */ /* 0x001fc40000000f00 */
[----:B-1----:R-:W-:Y:S01]  /*16790*/  MOV R8, R25 ;  /* 0x0000001900087202 */ /* 0x002fe20000000f00 */
[----:B------:R-:W-:Y:S01]  /*167a0*/  IMAD.MOV.U32 R9, RZ, RZ, R26 ;  /* 0x000000ffff097224 */ /* 0x000fe200078e001a */
[----:B------:R-:W3:Y:S04]  /*167b0*/  LDL.LU R25, [R1+0x22c8] ;  /* 0x0022c80001197983 */ /* 0x000ee80000300800 */
[----:B------:R-:W3:Y:S04]  /*167c0*/  LDL.LU R26, [R1+0x22c4] ;  /* 0x0022c400011a7983 */ /* 0x000ee80000300800 */
[----:B------:R-:W3:Y:S01]  /*167d0*/  LDL.LU R27, [R1+0x22c0] ;  /* 0x0022c000011b7983 */ /* 0x000ee20000300800 */
[----:B------:R-:W-:Y:S01]  /*167e0*/  IMAD.MOV.U32 R11, RZ, RZ, R28 ;  /* 0x000000ffff0b7224 */ /* 0x000fe200078e001c */
[----:B--2---:R-:W-:Y:S02]  /*167f0*/  HMMA.16816.F32.BF16 R20, R4, R18, R20 ;  /* 0x000000120414723c */ /* 0x004fe40000041814 */
[----:B------:R-:W0:Y:S06]  /*16800*/  LDSM.16.MT88.4 R4, [R3+UR6+0x13c00] ;  /* 0x013c00060304783b */ /* 0x000e2c0008004200 */
[C---:B---3--:R-:W-:Y:S01]  /*16810*/  HMMA.16816.F32.BF16 R12, R24.reuse, R14, R8 ;  /* 0x0000000e180c723c */ /* 0x048fe20000041808 */
[----:B0-----:R-:W-:Y:S04]  /*16820*/  STL [R1+0x2258], R7 ;  /* 0x0022580701007387 */ /* 0x001fe80000100800 */
[----:B------:R-:W-:Y:S04]  /*16830*/  STL [R1+0x2298], R6 ;  /* 0x0022980601007387 */ /* 0x000fe80000100800 */
[----:B------:R0:W-:Y:S10]  /*16840*/  STL.64 [R1+0x2290], R4 ;  /* 0x0022900401007387 */ /* 0x0001f40000100a00 */
[----:B------:R-:W-:Y:S01]  /*16850*/  MOV R10, R14 ;  /* 0x0000000e000a7202 */ /* 0x000fe20000000f00 */
[----:B------:R-:W-:Y:S01]  /*16860*/  IMAD.MOV.U32 R9, RZ, RZ, R15 ;  /* 0x000000ffff097224 */ /* 0x000fe200078e000f */
[----:B------:R-:W-:Y:S01]  /*16870*/  MOV R28, R12 ;  /* 0x0000000c001c7202 */ /* 0x000fe20000000f00 */
[----:B------:R-:W-:Y:S01]  /*16880*/  IMAD.MOV.U32 R11, RZ, RZ, R13 ;  /* 0x000000ffff0b7224 */ /* 0x000fe200078e000d */
[----:B0-----:R-:W2:Y:S04]  /*16890*/  LDL.LU R4, [R1+0x20] ;  /* 0x0000200001047983 */ /* 0x001ea80000300800 */
[----:B------:R-:W2:Y:S04]  /*168a0*/  LDL.LU R5, [R1+0x24] ;  /* 0x0000240001057983 */ /* 0x000ea80000300800 */
[----:B------:R-:W2:Y:S04]  /*168b0*/  LDL.LU R6, [R1+0x28] ;  /* 0x0000280001067983 */ /* 0x000ea80000300800 */
[----:B------:R-:W2:Y:S04]  /*168c0*/  LDL.LU R7, [R1+0x2c] ;  /* 0x00002c0001077983 */ /* 0x000ea80000300800 */
[----:B------:R-:W3:Y:S04]  /*168d0*/  LDL.LU.64 R14, [R1+0x22b8] ;  /* 0x0022b800010e7983 */ /* 0x000ee80000300a00 */
[----:B------:R-:W3:Y:S02]  /*168e0*/  LDL.LU.64 R12, [R1+0x22b0] ;  /* 0x0022b000010c7983 */ /* 0x000ee40000300a00 */
[----:B---3--:R-:W-:Y:S02]  /*168f0*/  HMMA.16816.F32.BF16 R24, R24, R18, R12 ;  /* 0x000000121818723c */ /* 0x008fe4000004180c */
[----:B------:R-:W2:Y:S04]  /*16900*/  LDL.LU.64 R18, [R1+0x22a8] ;  /* 0x0022a80001127983 */ /* 0x000ea80000300a00 */
[----:B------:R-:W2:-:S13]  /*16910*/  LDL.LU.64 R16, [R1+0x22a0] ;  /* 0x0022a00001107983 */ /* 0x000e9a0000300a00 */
[----:B------:R-:W-:Y:S04]  /*16920*/  STL.64 [R1+0x2268], R26 ;  /* 0x0022681a01007387 */ /* 0x000fe80000100a00 */
[----:B------:R0:W-:Y:S04]  /*16930*/  STL.64 [R1+0x2260], R24 ;  /* 0x0022601801007387 */ /* 0x0001e80000100a00 */
[----:B0-----:R-:W2:Y:S01]  /*16940*/  LDL.LU R24, [R1+0x40] ;  /* 0x0000400001187983 */ /* 0x001ea20000300800 */
[----:B------:R-:W-:-:S03]  /*16950*/  MOV R25, R2 ;  /* 0x0000000200197202 */ /* 0x000fc60000000f00 */
[----:B------:R-:W3:Y:S04]  /*16960*/  LDL.LU R2, [R1+0x229c] ;  /* 0x00229c0001027983 */ /* 0x000ee80000300800 */
[----:B--2---:R-:W-:Y:S01]  /*16970*/  HMMA.16816.F32.BF16 R12, R4, R24, R16 ;  /* 0x00000018040c723c */ /* 0x004fe20000041810 */
[----:B------:R-:W2:-:S15]  /*16980*/  LDL.LU.64 R16, [R1+0x30] ;  /* 0x0000300001107983 */ /* 0x000e9e0000300a00 */
[----:B------:R-:W-:-:S03]  /*16990*/  NOP ;  /* 0x0000000000007918 */ /* 0x000fc60000000000 */
[----:B------:R-:W-:Y:S04]  /*169a0*/  STL.64 [R1], R12 ;  /* 0x0000000c01007387 */ /* 0x000fe80000100a00 */
[----:B------:R-:W-:Y:S04]  /*169b0*/  STL.64 [R1+0x8], R14 ;  /* 0x0000080e01007387 */ /* 0x000fe80000100a00 */
[----:B------:R-:W0:Y:S04]  /*169c0*/  LDSM.16.MT88.4 R12, [R29+UR6+0x13c00] ;  /* 0x013c00061d0c783b */ /* 0x000e280008004200 */
[----:B0-----:R-:W-:Y:S04]  /*169d0*/  STL [R1+0x2254], R14 ;  /* 0x0022540e01007387 */ /* 0x001fe80000100800 */
[----:B------:R-:W-:Y:S01]  /*169e0*/  STL [R1+0x2250], R15 ;  /* 0x0022500f01007387 */ /* 0x000fe20000100800 */
[----:B--2---:R-:W-:Y:S01]  /*169f0*/  HMMA.16816.F32.BF16 R20, R4, R16, R20 ;  /* 0x000000100414723c */ /* 0x004fe20000041814 */
[----:B------:R-:W-:Y:S01]  /*16a00*/  IMAD.MOV.U32 R8, RZ, RZ, R16 ;  /* 0x000000ffff087224 */ /* 0x000fe200078e0010 */
[----:B------:R-:W-:Y:S01]  /*16a10*/  MOV R7, R17 ;  /* 0x0000001100077202 */ /* 0x000fe20000000f00 */
[----:B------:R-:W2:Y:S04]  /*16a20*/  LDL.LU R6, [R1+0x2298] ;  /* 0x0022980001067983 */ /* 0x000ea80000300800 */
[----:B------:R-:W0:Y:S04]  /*16a30*/  LDSM.16.MT88.4 R16, [R3+UR6+0x14000] ;  /* 0x014000060310783b */ /* 0x000e280008004200 */
[----:B------:R-:W2:Y:S08]  /*16a40*/  LDL.LU.64 R4, [R1+0x2290] ;  /* 0x0022900001047983 */ /* 0x000eb00000300a00 */
[----:B------:R1:W-:Y:S04]  /*16a50*/  STL.64 [R1+0x2278], R22 ;  /* 0x0022781601007387 */ /* 0x0003e80000100a00 */
[----:B------:R4:W-:Y:S01]  /*16a60*/  STL.64 [R1+0x2270], R20 ;  /* 0x0022701401007387 */ /* 0x0009e20000100a00 */
[----:B-1----:R-:W-:Y:S01]  /*16a70*/  IMAD.MOV.U32 R22, RZ, RZ, R10 ;  /* 0x000000ffff167224 */ /* 0x002fe200078e000a */
[----:B------:R-:W-:-:S02]  /*16a80*/  MOV R23, R9 ;  /* 0x0000000900177202 */ /* 0x000fc40000000f00 */
[----:B----4-:R-:W-:Y:S01]  /*16a90*/  MOV R21, R11 ;  /* 0x0000000b00157202 */ /* 0x010fe20000000f00 */
[----:B0-----:R0:W-:Y:S04]  /*16aa0*/  STL.64 [R1+0x2228], R18 ;  /* 0x0022281201007387 */ /* 0x0011e80000100a00 */
[----:B------:R1:W-:Y:S01]  /*16ab0*/  STL.64 [R1+0x2220], R16 ;  /* 0x0022201001007387 */ /* 0x0003e20000100a00 */
[----:B------:R-:W-:-:S03]  /*16ac0*/  IMAD.MOV.U32 R20, RZ, RZ, R28 ;  /* 0x000000ffff147224 */ /* 0x000fc600078e001c */
[----:B0-----:R-:W4:Y:S01]  /*16ad0*/  LDL.LU R18, [R1+0x38] ;  /* 0x0000380001127983 */ /* 0x001f220000300800 */
[----:B-1----:R-:W-:-:S03]  /*16ae0*/  IMAD.MOV.U32 R16, RZ, RZ, R8 ;  /* 0x000000ffff107224 */ /* 0x002fc600078e0008 */
[----:B---3--:R-:W0:Y:S01]  /*16af0*/  LDSM.16.M88.4 R8, [R2+UR6+0x200] ;  /* 0x000200060208783b */ /* 0x008e220008000200 */
[----:B------:R-:W-:Y:S01]  /*16b00*/  IMAD.MOV.U32 R19, RZ, RZ, R0 ;  /* 0x000000ffff137224 */ /* 0x000fe200078e0000 */
[----:B0-----:R-:W-:Y:S02]  /*16b10*/  MOV R28, R8 ;  /* 0x00000008001c7202 */ /* 0x001fe40000000f00 */
[----:B------:R-:W-:Y:S01]  /*16b20*/  STL.64 [R1+0x58], R10 ;  /* 0x0000580a01007387 */ /* 0x000fe20000100a00 */
[----:B------:R-:W-:-:S03]  /*16b30*/  IMAD.MOV.U32 R0, RZ, RZ, R9 ;  /* 0x000000ffff007224 */ /* 0x000fc600078e0009 */
[----:B------:R-:W0:Y:S01]  /*16b40*/  LDSM.16.M88.4 R8, [R2+UR6+0x8200] ;  /* 0x008200060208783b */ /* 0x000e220008000200 */
[----:B------:R-:W-:-:S03]  /*16b50*/  MOV R17, R7 ;  /* 0x0000000700117202 */ /* 0x000fc60000000f00 */
[----:B0-----:R-:W-:Y:S01]  /*16b60*/  STL.64 [R1+0x70], R8 ;  /* 0x0000700801007387 */ /* 0x001fe20000100a00 */
[----:B------:R-:W-:Y:S01]  /*16b70*/  MOV R7, R8 ;  /* 0x0000000800077202 */ /* 0x000fe20000000f00 */
[----:B------:R-:W-:Y:S02]  /*16b80*/  IMAD.MOV.U32 R14, RZ, RZ, R9 ;  /* 0x000000ffff0e7224 */ /* 0x000fe400078e0009 */
[----:B------:R0:W-:Y:S04]  /*16b90*/  STL.64 [R1+0x78], R10 ;  /* 0x0000780a01007387 */ /* 0x0001e80000100a00 */
[----:B0-----:R-:W3:Y:S04]  /*16ba0*/  LDL.LU.64 R10, [R1+0x2288] ;  /* 0x00228800010a7983 */ /* 0x001ee80000300a00 */
[----:B------:R-:W3:Y:S04]  /*16bb0*/  LDL.LU.64 R8, [R1+0x2280] ;  /* 0x0022800001087983 */ /* 0x000ee80000300a00 */
[----:B------:R0:W-:Y:S01]  /*16bc0*/  STL [R1+0x218c], R2 ;  /* 0x00218c0201007387 */ /* 0x0001e20000100800 */
[----:B---3--:R-:W-:Y:S03]  /*16bd0*/  HMMA.16816.F32.BF16 R24, R8, R24, R20 ;  /* 0x000000180818723c */ /* 0x008fe60000041814 */
[----:B------:R-:W4:Y:S04]  /*16be0*/  LDL.LU.64 R22, [R1+0x2278] ;  /* 0x0022780001167983 */ /* 0x000f280000300a00 */
[----:B------:R-:W4:-:S12]  /*16bf0*/  LDL.LU.64 R20, [R1+0x2270] ;  /* 0x0022700001147983 */ /* 0x000f180000300a00 */
[----:B------:R-:W-:Y:S01]  /*16c00*/  STL [R1+0x24], R25 ;  /* 0x0000241901007387 */ /* 0x000fe20000100800 */
[----:B0-----:R-:W-:Y:S01]  /*16c10*/  IMAD.MOV.U32 R2, RZ, RZ, R27 ;  /* 0x000000ffff027224 */ /* 0x001fe200078e001b */
[----:B------:R-:W-:Y:S02]  /*16c20*/  MOV R15, R24 ;  /* 0x00000018000f7202 */ /* 0x000fe40000000f00 */
[----:B------:R0:W-:Y:S04]  /*16c30*/  STL [R1+0x28], R26 ;  /* 0x0000281a01007387 */ /* 0x0001e80000100800 */
[----:B0-----:R-:W3:Y:S04]  /*16c40*/  LDL.LU.64 R26, [R1+0x2268] ;  /* 0x00226800011a7983 */ /* 0x001ee80000300a00 */
[----:B------:R-:W3:Y:S02]  /*16c50*/  LDL.LU.64 R24, [R1+0x2260] ;  /* 0x0022600001187983 */ /* 0x000ee40000300a00 */
[----:B---3--:R-:W-:Y:S02]  /*16c60*/  HMMA.16816.F32.BF16 R8, R8, R16, R24 ;  /* 0x000000100808723c */ /* 0x008fe40000041818 */
[----:B------:R-:W0:-:S15]  /*16c70*/  LDSM.16.MT88.4 R24, [R29+UR6+0x14000] ;  /* 0x014000061d18783b */ /* 0x000e1e0008004200 */
[----:B------:R-:W-:Y:S02]  /*16c80*/  NOP ;  /* 0x0000000000007918 */ /* 0x000fe40000000000 */
[----:B------:R1:W-:Y:S04]  /*16c90*/  STL.64 [R1+0x2238], R10 ;  /* 0x0022380a01007387 */ /* 0x0003e80000100a00 */
[----:B------:R-:W-:Y:S04]  /*16ca0*/  STL.64 [R1+0x2230], R8 ;  /* 0x0022300801007387 */ /* 0x000fe80000100a00 */
[----:B-1----:R-:W2:Y:S04]  /*16cb0*/  LDL.LU R10, [R1+0x48] ;  /* 0x00004800010a7983 */ /* 0x002ea80000300800 */
[----:B------:R-:W2:Y:S04]  /*16cc0*/  LDL.LU R11, [R1+0x4c] ;  /* 0x00004c00010b7983 */ /* 0x000ea80000300800 */
[----:B0-----:R-:W-:Y:S04]  /*16cd0*/  STL.64 [R1+0x2208], R26 ;  /* 0x0022081a01007387 */ /* 0x001fe80000100a00 */
[----:B------:R0:W-:Y:S02]  /*16ce0*/  STL.64 [R1+0x2200], R24 ;  /* 0x0022001801007387 */ /* 0x0001e40000100a00 */
[----:B0-----:R-:W-:Y:S01]  /*16cf0*/  MOV R24, R7 ;  /* 0x0000000700187202 */ /* 0x001fe20000000f00 */
[----:B------:R-:W-:Y:S01]  /*16d00*/  IMAD.MOV.U32 R25, RZ, RZ, R14 ;  /* 0x000000ffff197224 */ /* 0x000fe200078e000e */
[----:B------:R-:W2:Y:S04]  /*16d10*/  LDL.LU R7, [R1+0x2258] ;  /* 0x0022580001077983 */ /* 0x000ea80000300800 */
[----:B------:R-:W3:Y:S04]  /*16d20*/  LDL.LU R14, [R1+0x2254] ;  /* 0x00225400010e7983 */ /* 0x000ee80000300800 */
[----:B------:R0:W-:Y:S04]  /*16d30*/  STL.64 [R1+0x2210], R24 ;  /* 0x0022101801007387 */ /* 0x0001e80000100a00 */
[----:B0-----:R-:W2:Y:S04]  /*16d40*/  LDL.LU R24, [R1] ;  /* 0x0000000001187983 */ /* 0x001ea80000300800 */
[----:B------:R-:W2:Y:S04]  /*16d50*/  LDL.LU R25, [R1+0x4] ;  /* 0x0000040001197983 */ /* 0x000ea80000300800 */
[----:B------:R-:W2:Y:S04]  /*16d60*/  LDL.LU R26, [R1+0x8] ;  /* 0x00000800011a7983 */ /* 0x000ea80000300800 */
[----:B------:R-:W2:Y:S02]  /*16d70*/  LDL.LU R27, [R1+0xc] ;  /* 0x00000c00011b7983 */ /* 0x000ea40000300800 */
[----:B--2---:R-:W-:-:S15]  /*16d80*/  HMMA.16816.F32.BF16 R24, R4, R10, R24 ;  /* 0x0000000a0418723c */ /* 0x004fde0000041818 */
[----:B------:R-:W-:-:S04]  /*16d90*/  NOP ;  /* 0x0000000000007918 */ /* 0x000fc80000000000 */
[----:B------:R-:W-:Y:S04]  /*16da0*/  STL.64 [R1+0x2248], R26 ;  /* 0x0022481a01007387 */ /* 0x000fe80000100a00 */
[----:B------:R0:W-:Y:S02]  /*16db0*/  STL.64 [R1+0x2240], R24 ;  /* 0x0022401801007387 */ /* 0x0001e40000100a00 */
[----:B0-----:R-:W-:Y:S02]  /*16dc0*/  MOV R24, R15 ;  /* 0x0000000f00187202 */ /* 0x001fe40000000f00 */
[----:B------:R-:W3:Y:S04]  /*16dd0*/  LDL.LU R15, [R1+0x2250] ;  /* 0x00225000010f7983 */ /* 0x000ee80000300800 */
[----:B------:R-:W3:Y:S04]  /*16de0*/  LDL.LU R25, [R1+0x24] ;  /* 0x0000240001197983 */ /* 0x000ee80000300800 */
[----:B------:R-:W3:Y:S01]  /*16df0*/  LDL.LU R26, [R1+0x28] ;  /* 0x00002800011a7983 */ /* 0x000ee20000300800 */
[----:B----4-:R-:W-:Y:S03]  /*16e00*/  HMMA.16816.F32.BF16 R20, R4, R18, R20 ;  /* 0x000000120414723c */ /* 0x010fe60000041814 */
[----:B------:R-:W0:Y:S01]  /*16e10*/  LDSM.16.MT88.4 R4, [R3+UR6+0x14400] ;  /* 0x014400060304783b */ /* 0x000e220008004200 */
[----:B------:R-:W-:-:S03]  /*16e20*/  IMAD.MOV.U32 R27, RZ, RZ, R2 ;  /* 0x000000ffff1b7224 */ /* 0x000fc600078e0002 */
[----:B0-----:R-:W-:Y:S04]  /*16e30*/  STL.64 [R1+0x21f8], R6 ;  /* 0x0021f80601007387 */ /* 0x001fe80000100a00 */
[----:B------:R0:W-:Y:S02]  /*16e40*/  STL.64 [R1+0x21f0], R4 ;  /* 0x0021f00401007387 */ /* 0x0001e40000100a00 */
[----:B0-----:R-:W-:Y:S01]  /*16e50*/  MOV R4, R28 ;  /* 0x0000001c00047202 */ /* 0x001fe20000000f00 */
[----:B---3--:R-:W-:Y:S01]  /*16e60*/  HMMA.16816.F32.BF16 R8, R12, R10, R24 ;  /* 0x0000000a0c08723c */ /* 0x008fe20000041818 */
[----:B------:R-:W2:Y:S04]  /*16e70*/  LDL.LU.64 R26, [R1+0x2248] ;  /* 0x00224800011a7983 */ /* 0x000ea80000300a00 */
[----:B------:R-:W2:-:S14]  /*16e80*/  LDL.LU.64 R24, [R1+0x2240] ;  /* 0x0022400001187983 */ /* 0x000e9c0000300a00 */
[----:B------:R-:W-:Y:S01]  /*16e90*/  STL.64 [R1+0x20], R8 ;  /* 0x0000200801007387 */ /* 0x000fe20000100a00 */
[----:B------:R-:W-:-:S03]  /*16ea0*/  MOV R28, R11 ;  /* 0x0000000b001c7202 */ /* 0x000fc60000000f00 */
[----:B------:R0:W-:Y:S04]  /*16eb0*/  STL [R1+0x28], R10 ;  /* 0x0000280a01007387 */ /* 0x0001e80000100800 */
[----:B0-----:R-:W3:Y:S04]  /*16ec0*/  LDL.LU.64 R10, [R1+0x2238] ;  /* 0x00223800010a7983 */ /* 0x001ee80000300a00 */
[----:B------:R-:W3:Y:S01]  /*16ed0*/  LDL.LU.64 R8, [R1+0x2230] ;  /* 0x0022300001087983 */ /* 0x000ee20000300a00 */
[----:B------:R-:W-:Y:S01]  /*16ee0*/  IMAD.MOV.U32 R5, RZ, RZ, R0 ;  /* 0x000000ffff057224 */ /* 0x000fe200078e0000 */
[----:B---3--:R-:W-:Y:S02]  /*16ef0*/  HMMA.16816.F32.BF16 R8, R12, R18, R8 ;  /* 0x000000120c08723c */ /* 0x008fe40000041808 */
[----:B------:R-:W2:Y:S04]  /*16f00*/  LDL.LU.64 R18, [R1+0x2228] ;  /* 0x0022280001127983 */ /* 0x000ea80000300a00 */
[----:B------:R-:W2:-:S13]  /*16f10*/  LDL.LU.64 R16, [R1+0x2220] ;  /* 0x0022200001107983 */ /* 0x000e9a0000300a00 */
[----:B------:R-:W-:Y:S01]  /*16f20*/  IMAD.MOV.U32 R7, RZ, RZ, R8 ;  /* 0x000000ffff077224 */ /* 0x000fe200078e0008 */
[----:B------:R-:W-:Y:S01]  /*16f30*/  MOV R6, R9 ;  /* 0x0000000900067202 */ /* 0x000fe20000000f00 */
[----:B------:R-:W-:Y:S01]  /*16f40*/  IMAD.MOV.U32 R2, RZ, RZ, R10 ;  /* 0x000000ffff027224 */ /* 0x000fe200078e000a */
[----:B------:R-:W-:Y:S02]  /*16f50*/  MOV R0, R11 ;  /* 0x0000000b00007202 */ /* 0x000fe40000000f00 */
[----:B------:R-:W0:Y:S04]  /*16f60*/  LDSM.16.MT88.4 R8, [R29+UR6+0x14400] ;  /* 0x014400061d08783b */ /* 0x000e280008004200 */
[----:B0-----:R0:W-:Y:S04]  /*16f70*/  STL [R1+0x21dc], R8 ;  /* 0x0021dc0801007387 */ /* 0x0011e80000100800 */
[----:B------:R1:W-:Y:S04]  /*16f80*/  STL [R1+0x21d8], R9 ;  /* 0x0021d80901007387 */ /* 0x0003e80000100800 */
[----:B------:R-:W-:Y:S04]  /*16f90*/  STL [R1+0x21d4], R10 ;  /* 0x0021d40a01007387 */ /* 0x000fe80000100800 */
[----:B------:R3:W-:Y:S04]  /*16fa0*/  STL [R1+0x21d0], R11 ;  /* 0x0021d00b01007387 */ /* 0x0007e80000100800 */
[----:B0-----:R-:W4:Y:S04]  /*16fb0*/  LDL.LU R8, [R1+0x20] ;  /* 0x0000200001087983 */ /* 0x001f280000300800 */
[----:B-1----:R-:W4:Y:S01]  /*16fc0*/  LDL.LU R9, [R1+0x24] ;  /* 0x0000240001097983 */ /* 0x002f220000300800 */
[----:B---3--:R-:W-:-:S03]  /*16fd0*/  IMAD.MOV.U32 R11, RZ, RZ, R28 ;  /* 0x000000ffff0b7224 */ /* 0x008fc600078e001c */
[----:B------:R-:W4:Y:S04]  /*16fe0*/  LDL.LU R10, [R1+0x28] ;  /* 0x00002800010a7983 */ /* 0x000f280000300800 */
[----:B------:R-:W3:Y:S01]  /*16ff0*/  LDL.LU R28, [R1+0x2218] ;  /* 0x00221800011c7983 */ /* 0x000ee20000300800 */
[----:B--2---:R-:W-:-:S15]  /*17000*/  HMMA.16816.F32.BF16 R24, R16, R4, R24 ;  /* 0x000000041018723c */ /* 0x004fde0000041818 */
[----:B------:R-:W-:-:S04]  /*17010*/  NOP ;  /* 0x0000000000007918 */ /* 0x000fc80000000000 */
[----:B------:R-:W-:Y:S01]  /*17020*/  MOV R15, R24 ;  /* 0x00000018000f7202 */ /* 0x000fe20000000f00 */
[----:B------:R-:W-:Y:S02]  /*17030*/  IMAD.MOV.U32 R14, RZ, RZ, R25 ;  /* 0x000000ffff0e7224 */ /* 0x000fe400078e0019 */
[----:B------:R-:W2:Y:S01]  /*17040*/  LDL.LU.64 R24, [R1+0x2210] ;  /* 0x0022100001187983 */ /* 0x000ea20000300a00 */
[----:B------:R-:W-:Y:S01]  /*17050*/  MOV R13, R26 ;  /* 0x0000001a000d7202 */ /* 0x000fe20000000f00 */
[----:B------:R-:W-:Y:S01]  /*17060*/  IMAD.MOV.U32 R12, RZ, RZ, R27 ;  /* 0x000000ffff0c7224 */ /* 0x000fe200078e001b */
[----:B--2---:R-:W-:Y:S01]  /*17070*/  HMMA.16816.F32.BF16 R20, R16, R24, R20 ;  /* 0x000000181014723c */ /* 0x004fe20000041814 */
[----:B---3--:R-:W-:-:S15]  /*17080*/  LDSM.16.M88.4 R24, [R28+UR6+0x200] ;  /* 0x000200061c18783b */ /* 0x008fde0008000200 */
[----:B------:R-:W-:-:S03]  /*17090*/  NOP ;  /* 0x0000000000007918 */ /* 0x000fc60000000000 */
[----:B------:R0:W-:Y:S04]  /*170a0*/  STL.64 [R1+0x21e8], R22 ;  /* 0x0021e81601007387 */ /* 0x0001e80000100a00 */
[----:B------:R1:W-:Y:S04]  /*170b0*/  STL.64 [R1+0x21e0], R20 ;  /* 0x0021e01401007387 */ /* 0x0003e80000100a00 */
[----:B------:R-:W2:Y:S01]  /*170c0*/  LDL.LU.64 R16, [R1+0x70] ;  /* 0x0000700001107983 */ /* 0x000ea20000300a00 */
[----:B0-----:R-:W-:Y:S01]  /*170d0*/  MOV R22, R13 ;  /* 0x0000000d00167202 */ /* 0x001fe20000000f00 */
[----:B------:R-:W-:-:S02]  /*170e0*/  IMAD.MOV.U32 R23, RZ, RZ, R12 ;  /* 0x000000ffff177224 */ /* 0x000fc400078e000c */
[----:B------:R-:W3:Y:S01]  /*170f0*/  LDL.LU.64 R18, [R1+0x78] ;  /* 0x0000780001127983 */ /* 0x000ee20000300a00 */
[----:B-1----:R-:W-:Y:S01]  /*17100*/  MOV R20, R15 ;  /* 0x0000000f00147202 */ /* 0x002fe20000000f00 */
[----:B------:R-:W-:Y:S02]  /*17110*/  IMAD.MOV.U32 R21, RZ, RZ, R14 ;  /* 0x000000ffff157224 */ /* 0x000fe400078e000e */
[----:B------:R-:W0:Y:S04]  /*17120*/  LDSM.16.MT88.4 R12, [R3+UR6+0x14800] ;  /* 0x01480006030c783b */ /* 0x000e280008004200 */
[----:B0-----:R-:W-:Y:S04]  /*17130*/  STL [R1+0x21a8], R12 ;  /* 0x0021a80c01007387 */ /* 0x001fe80000100800 */
[----:B------:R-:W-:Y:S04]  /*17140*/  STL [R1+0x21a4], R13 ;  /* 0x0021a40d01007387 */ /* 0x000fe80000100800 */
[----:B------:R-:W-:Y:S04]  /*17150*/  STL [R1+0x21a0], R14 ;  /* 0x0021a00e01007387 */ /* 0x000fe80000100800 */
[----:B------:R0:W-:Y:S04]  /*17160*/  STL [R1+0x219c], R15 ;  /* 0x00219c0f01007387 */ /* 0x0001e80000100800 */
[----:B------:R-:W-:Y:S04]  /*17170*/  STL.64 [R1+0x40], R24 ;  /* 0x0000401801007387 */ /* 0x000fe80000100a00 */
[----:B------:R-:W-:Y:S04]  /*17180*/  STL.64 [R1+0x48], R26 ;  /* 0x0000481a01007387 */ /* 0x000fe80000100a00 */
[----:B------:R-:W1:Y:S01]  /*17190*/  LDSM.16.M88.4 R24, [R28+UR6+0x8200] ;  /* 0x008200061c18783b */ /* 0x000e620008000200 */
[----:B0-----:R-:W-:-:S03]  /*171a0*/  IMAD.MOV.U32 R15, RZ, RZ, R0 ;  /* 0x000000ffff0f7224 */ /* 0x001fc600078e0000 */
[----:B-1----:R-:W-:Y:S01]  /*171b0*/  STL.64 [R1+0x60], R24 ;  /* 0x0000601801007387 */ /* 0x002fe20000100a00 */
[----:B------:R-:W-:-:S03]  /*171c0*/  MOV R0, R26 ;  /* 0x0000001a00007202 */ /* 0x000fc60000000f00 */
[----:B------:R0:W-:Y:S04]  /*171d0*/  STL [R1+0x6c], R27 ;  /* 0x00006c1b01007387 */ /* 0x0001e80000100800 */
[----:B0-----:R-:W4:Y:S04]  /*171e0*/  LDL.LU.64 R26, [R1+0x2208] ;  /* 0x00220800011a7983 */ /* 0x001f280000300a00 */
[----:B------:R-:W4:Y:S01]  /*171f0*/  LDL.LU.64 R24, [R1+0x2200] ;  /* 0x0022000001187983 */ /* 0x000f220000300a00 */
[----:B------:R-:W-:Y:S01]  /*17200*/  MOV R12, R7 ;  /* 0x00000007000c7202 */ /* 0x000fe20000000f00 */
[----:B------:R-:W-:Y:S01]  /*17210*/  IMAD.MOV.U32 R13, RZ, RZ, R6 ;  /* 0x000000ffff0d7224 */ /* 0x000fe200078e0006 */
[----:B------:R-:W-:Y:S01]  /*17220*/  MOV R14, R2 ;  /* 0x00000002000e7202 */ /* 0x000fe20000000f00 */
[----:B------:R-:W-:Y:S04]  /*17230*/  STL [R1+0x2190], R0 ;  /* 0x0021900001007387 */ /* 0x000fe80000100800 */
[----:B------:R-:W-:Y:S01]  /*17240*/  STL [R1+0x2120], R28 ;  /* 0x0021201c01007387 */ /* 0x000fe20000100800 */
[----:B----4-:R-:W-:-:S15]  /*17250*/  HMMA.16816.F32.BF16 R4, R24, R4, R8 ;  /* 0x000000041804723c */ /* 0x010fde0000041808 */
[----:B------:R-:W-:-:S04]  /*17260*/  NOP ;  /* 0x0000000000007918 */ /* 0x000fc80000000000 */
[----:B------:R-:W-:Y:S01]  /*17270*/  IMAD.MOV.U32 R8, RZ, RZ, R4 ;  /* 0x000000ffff087224 */ /* 0x000fe200078e0004 */
[----:B------:R-:W-:Y:S01]  /*17280*/  MOV R9, R5 ;  /* 0x0000000500097202 */ /* 0x000fe20000000f00 */
[----:B------:R-:W-:Y:S01]  /*17290*/  IMAD.MOV.U32 R10, RZ, RZ, R6 ;  /* 0x000000ffff0a7224 */ /* 0x000fe200078e0006 */
[----:B------:R-:W-:Y:S02]  /*172a0*/  MOV R11, R7 ;  /* 0x00000007000b7202 */ /* 0x000fe40000000f00 */
[----:B------:R-:W0:Y:S01]  /*172b0*/  LDSM.16.MT88.4 R4, [R29+UR6+0x14800] ;  /* 0x014800061d04783b */ /* 0x000e220008004200 */
[----:B--2---:R-:W-:Y:S01]  /*172c0*/  HMMA.16816.F32.BF16 R24, R24, R16, R12 ;  /* 0x000000101818723c */ /* 0x004fe2000004180c */
[----:B0-----:R-:W-:Y:S01]  /*172d0*/  IMAD.MOV.U32 R0, RZ, RZ, R4 ;  /* 0x000000ffff007224 */ /* 0x001fe200078e0004 */
[----:B------:R-:W-:Y:S01]  /*172e0*/  MOV R2, R6 ;  /* 0x0000000600027202 */ /* 0x000fe20000000f00 */
[----:B------:R0:W-:Y:S01]  /*172f0*/  STL [R1+0x34], R5 ;  /* 0x0000340501007387 */ /* 0x0001e20000100800 */
[----:B------:R-:W-:-:S03]  /*17300*/  IMAD.MOV.U32 R28, RZ, RZ, R7 ;  /* 0x000000ffff1c7224 */ /* 0x000fc600078e0007 */
[----:B------:R-:W2:Y:S04]  /*17310*/  LDL.LU.64 R6, [R1+0x21f8] ;  /* 0x0021f80001067983 */ /* 0x000ea80000300a00 */
[----:B0-----:R-:W2:Y:S04]  /*17320*/  LDL.LU.64 R4, [R1+0x21f0] ;  /* 0x0021f00001047983 */ /* 0x001ea80000300a00 */
[----:B------:R-:W-:Y:S04]  /*17330*/  STL [R1+0x2198], R0 ;  /* 0x0021980001007387 */ /* 0x000fe80000100800 */
[----:B------:R-:W-:Y:S04]  /*17340*/  STL [R1+0x2194], R2 ;  /* 0x0021940201007387 */ /* 0x000fe80000100800 */
[----:B------:R0:W-:Y:S04]  /*17350*/  STL.64 [R1+0x21b8], R26 ;  /* 0x0021b81a01007387 */ /* 0x0001e80000100a00 */
[----:B------:R-:W-:Y:S04]  /*17360*/  STL.64 [R1+0x21b0], R24 ;  /* 0x0021b01801007387 */ /* 0x000fe80000100a00 */
[----:B0-----:R-:W2:Y:S04]  /*17370*/  LDL.LU R26, [R1+0x58] ;  /* 0x00005800011a7983 */ /* 0x001ea80000300800 */
[----:B------:R-:W2:Y:S02]  /*17380*/  LDL.LU R27, [R1+0x5c] ;  /* 0x00005c00011b7983 */ /* 0x000ea40000300800 */
[----:B--2---:R-:W-:-:S15]  /*17390*/  HMMA.16816.F32.BF16 R20, R4, R26, R20 ;  /* 0x0000001a0414723c */ /* 0x004fde0000041814 */
[----:B------:R-:W-:-:S04]  /*173a0*/  NOP ;  /* 0x0000000000007918 */ /* 0x000fc80000000000 */
[----:B------:R-:W-:Y:S01]  /*173b0*/  MOV R14, R22 ;  /* 0x00000016000e7202 */ /* 0x000fe20000000f00 */
[----:B------:R-:W-:Y:S01]  /*173c0*/  IMAD.MOV.U32 R15, RZ, RZ, R23 ;  /* 0x000000ffff0f7224 */ /* 0x000fe200078e0017 */
[----:B------:R-:W-:Y:S01]  /*173d0*/  MOV R12, R20 ;  /* 0x00000014000c7202 */ /* 0x000fe20000000f00 */
[----:B------:R-:W-:Y:S01]  /*173e0*/  IMAD.MOV.U32 R13, RZ, RZ, R21 ;  /* 0x000000ffff0d7224 */ /* 0x000fe200078e0015 */
[----:B------:R-:W2:Y:S04]  /*173f0*/  LDL.LU.64 R22, [R1+0x21e8] ;  /* 0x0021e80001167983 */ /* 0x000ea80000300a00 */
[----:B------:R-:W2:Y:S04]  /*17400*/  LDL.LU.64 R20, [R1+0x21e0] ;  /* 0x0021e00001147983 */ /* 0x000ea80000300a00 */
[----:B------:R0:W-:Y:S04]  /*17410*/  STL.64 [R1+0x21c8], R14 ;  /* 0x0021c80e01007387 */ /* 0x0001e80000100a00 */
[----:B------:R1:W-:Y:S01]  /*17420*/  STL.64 [R1+0x21c0], R12 ;  /* 0x0021c00c01007387 */ /* 0x0003e20000100a00 */
[----:B0-----:R-:W-:Y:S01]  /*17430*/  MOV R14, R10 ;  /* 0x0000000a000e7202 */ /* 0x001fe20000000f00 */
[----:B------:R-:W-:Y:S01]  /*17440*/  IMAD.MOV.U32 R15, RZ, RZ, R11 ;  /* 0x000000ffff0f7224 */ /* 0x000fe200078e000b */
[----:B-1----:R-:W-:Y:S01]  /*17450*/  MOV R12, R8 ;  /* 0x00000008000c7202 */ /* 0x002fe20000000f00 */
[----:B------:R-:W-:Y:S01]  /*17460*/  IMAD.MOV.U32 R13, RZ, RZ, R9 ;  /* 0x000000ffff0d7224 */ /* 0x000fe200078e0009 */
[----:B------:R-:W4:Y:S04]  /*17470*/  LDL.LU R8, [R1+0x21dc] ;  /* 0x0021dc0001087983 */ /* 0x000f280000300800 */
[----:B------:R-:W4:Y:S04]  /*17480*/  LDL.LU R9, [R1+0x21d8] ;  /* 0x0021d80001097983 */ /* 0x000f280000300800 */
[----:B------:R-:W4:Y:S04]  /*17490*/  LDL.LU R10, [R1+0x21d4] ;  /* 0x0021d400010a7983 */ /* 0x000f280000300800 */
[----:B------:R-:W4:Y:S01]  /*174a0*/  LDL.LU R11, [R1+0x21d0] ;  /* 0x0021d000010b7983 */ /* 0x000f220000300800 */
[----:B---3--:R-:W-:Y:S01]  /*174b0*/  MOV R2, R18 ;  /* 0x0000001200027202 */ /* 0x008fe20000000f00 */
[----:B------:R-:W-:Y:S01]  /*174c0*/  IMAD.MOV.U32 R0, RZ, RZ, R19 ;  /* 0x000000ffff007224 */ /* 0x000fe200078e0013 */
[----:B--2---:R-:W-:Y:S01]  /*174d0*/  HMMA.16816.F32.BF16 R4, R4, R18, R20 ;  /* 0x000000120404723c */ /* 0x004fe20000041814 */
[----:B------:R-:W0:Y:S01]  /*174e0*/  LDSM.16.MT88.4 R16, [R3+UR6+0x14c00] ;  /* 0x014c00060310783b */ /* 0x000e220008004200 */
[----:B------:R-:W-:Y:S01]  /*174f0*/  MOV R22, R2 ;  /* 0x0000000200167202 */ /* 0x000fe20000000f00 */
[----:B------:R-:W-:-:S05]  /*17500*/  IMAD.MOV.U32 R23, RZ, RZ, R0 ;  /* 0x000000ffff177224 */ /* 0x000fca00078e0000 */
[----:B----4-:R-:W-:Y:S01]  /*17510*/  HMMA.16816.F32.BF16 R24, R8, R26, R12 ;  /* 0x0000001a0818723c */ /* 0x010fe2000004180c */
[----:B0-----:R0:W-:-:S15]  /*17520*/  STL.64 [R1+0x2160], R18 ;  /* 0x0021601201007387 */ /* 0x0011de0000100a00 */
[----:B------:R-:W-:-:S03]  /*17530*/  NOP ;  /* 0x0000000000007918 */ /* 0x000fc60000000000 */
[----:B------:R-:W-:Y:S01]  /*17540*/  MOV R0, R24 ;  /* 0x0000001800007202 */ /* 0x000fe20000000f00 */
[----:B------:R-:W-:Y:S01]  /*17550*/  IMAD.MOV.U32 R2, RZ, RZ, R25 ;  /* 0x000000ffff027224 */ /* 0x000fe200078e0019 */
[----:B0-----:R-:W-:Y:S01]  /*17560*/  MOV R19, R26 ;  /* 0x0000001a00137202 */ /* 0x001fe20000000f00 */
[----:B------:R-:W-:Y:S02]  /*17570*/  IMAD.MOV.U32 R18, RZ, RZ, R27 ;  /* 0x000000ffff127224 */ /* 0x000fe400078e001b */
[----:B------:R-:W0:Y:S04]  /*17580*/  LDSM.16.MT88.4 R24, [R29+UR6+0x14c00] ;  /* 0x014c00061d18783b */ /* 0x000e280008004200 */
[----:B------:R1:W-:Y:S04]  /*17590*/  STL.64 [R1+0x2158], R16 ;  /* 0x0021581001007387 */ /* 0x0003e80000100a00 */
[----:B-1----:R-:W2:Y:S04]  /*175a0*/  LDL.LU R16, [R1+0x40] ;  /* 0x0000400001107983 */ /* 0x002ea80000300800 */
[----:B------:R-:W2:Y:S04]  /*175b0*/  LDL.LU R17, [R1+0x44] ;  /* 0x0000440001117983 */ /* 0x000ea80000300800 */
[----:B------:R-:W3:Y:S04]  /*175c0*/  LDL.LU.64 R14, [R1+0x21c8] ;  /* 0x0021c800010e7983 */ /* 0x000ee80000300a00 */
[----:B------:R-:W4:Y:S04]  /*175d0*/  LDL.LU.64 R12, [R1+0x21c0] ;  /* 0x0021c000010c7983 */ /* 0x000f280000300a00 */
[----:B0-----:R-:W-:Y:S04]  /*175e0*/  STL.64 [R1+0x10], R24 ;  /* 0x0000101801007387 */ /* 0x001fe80000100a00 */
[----:B------:R0:W-:Y:S04]  /*175f0*/  STL.64 [R1+0x18], R26 ;  /* 0x0000181a01007387 */ /* 0x0001e80000100a00 */
[----:B0-----:R-:W2:Y:S04]  /*17600*/  LDL.LU.64 R26, [R1+0x21b8] ;  /* 0x0021b800011a7983 */ /* 0x001ea80000300a00 */
[----:B------:R-:W2:Y:S02]  /*17610*/  LDL.LU.64 R24, [R1+0x21b0] ;  /* 0x0021b00001187983 */ /* 0x000ea40000300a00 */
[----:B--2---:R-:W-:Y:S01]  /*17620*/  HMMA.16816.F32.BF16 R20, R8, R22, R24 ;  /* 0x000000160814723c */ /* 0x004fe20000041818 */
[----:B----4-:R-:W-:Y:S01]  /*17630*/  MOV R24, R12 ;  /* 0x0000000c00187202 */ /* 0x010fe20000000f00 */
[----:B------:R-:W-:Y:S01]  /*17640*/  IMAD.MOV.U32 R25, RZ, RZ, R13 ;  /* 0x000000ffff197224 */ /* 0x000fe200078e000d */
[----:B------:R-:W2:Y:S01]  /*17650*/  LDL.LU R12, [R1+0x21a8] ;  /* 0x0021a800010c7983 */ /* 0x000ea20000300800 */
[----:B---3--:R-:W-:Y:S01]  /*17660*/  MOV R26, R14 ;  /* 0x0000000e001a7202 */ /* 0x008fe20000000f00 */
[----:B------:R-:W-:-:S02]  /*17670*/  IMAD.MOV.U32 R27, RZ, RZ, R15 ;  /* 0x000000ffff1b7224 */ /* 0x000fc400078e000f */
[----:B------:R-:W2:Y:S04]  /*17680*/  LDL.LU R13, [R1+0x21a4] ;  /* 0x0021a400010d7983 */ /* 0x000ea80000300800 */
[----:B------:R-:W2:Y:S04]  /*17690*/  LDL.LU R14, [R1+0x21a0] ;  /* 0x0021a000010e7983 */ /* 0x000ea80000300800 */
[----:B------:R-:W2:Y:S04]  /*176a0*/  LDL.LU R15, [R1+0x219c] ;  /* 0x00219c00010f7983 */ /* 0x000ea80000300800 */
[----:B------:R-:W3:Y:S04]  /*176b0*/  LDL.LU.64 R8, [R1+0x60] ;  /* 0x0000600001087983 */ /* 0x000ee80000300a00 */
[----:B------:R-:W-:Y:S04]  /*176c0*/  STL.64 [R1+0x2170], R22 ;  /* 0x0021701601007387 */ /* 0x000fe80000100a00 */
[----:B------:R0:W-:Y:S02]  /*176d0*/  STL.64 [R1+0x2168], R20 ;  /* 0x0021681401007387 */ /* 0x0001e40000100a00 */
[----:B0-----:R-:W-:Y:S01]  /*176e0*/  MOV R20, R0 ;  /* 0x0000000000147202 */ /* 0x001fe20000000f00 */
[----:B------:R-:W-:Y:S01]  /*176f0*/  IMAD.MOV.U32 R21, RZ, RZ, R2 ;  /* 0x000000ffff157224 */ /* 0x000fe200078e0002 */
[----:B------:R-:W4:Y:S04]  /*17700*/  LDL.LU R0, [R1+0x2198] ;  /* 0x0021980001007983 */ /* 0x000f280000300800 */
[----:B------:R-:W4:Y:S01]  /*17710*/  LDL.LU R2, [R1+0x2194] ;  /* 0x0021940001027983 */ /* 0x000f220000300800 */
[----:B------:R-:W-:Y:S01]  /*17720*/  MOV R22, R19 ;  /* 0x0000001300167202 */ /* 0x000fe20000000f00 */
[----:B------:R-:W-:-:S05]  /*17730*/  IMAD.MOV.U32 R23, RZ, RZ, R18 ;  /* 0x000000ffff177224 */ /* 0x000fca00078e0012 */
[----:B------:R-:W-:Y:S04]  /*17740*/  STL.64 [R1+0x2180], R22 ;  /* 0x0021801601007387 */ /* 0x000fe80000100a00 */
[----:B------:R-:W-:Y:S01]  /*17750*/  STL.64 [R1+0x2178], R20 ;  /* 0x0021781401007387 */ /* 0x000fe20000100a00 */
[C---:B--2---:R-:W-:Y:S08]  /*17760*/  HMMA.16816.F32.BF16 R24, R12.reuse, R16, R24 ;  /* 0x000000100c18723c */ /* 0x044ff00000041818 */
[----:B---3--:R-:W-:Y:S01]  /*17770*/  HMMA.16816.F32.BF16 R4, R12, R8, R4 ;  /* 0x000000080c04723c */ /* 0x008fe20000041804 */
[----:B----4-:R-:W-:-:S02]  /*17780*/  MOV R12, R0 ;  /* 0x00000000000c7202 */ /* 0x010fc40000000f00 */
[----:B------:R-:W2:Y:S01]  /*17790*/  LDL.LU R0, [R1+0x2190] ;  /* 0x0021900001007983 */ /* 0x000ea20000300800 */
[----:B------:R-:W-:-:S03]  /*177a0*/  IMAD.MOV.U32 R14, RZ, RZ, R2 ;  /* 0x000000ffff0e7224 */ /* 0x000fc600078e0002 */
[----:B------:R-:W3:Y:S04]  /*177b0*/  LDL.LU R13, [R1+0x34] ;  /* 0x00003400010d7983 */ /* 0x000ee80000300800 */
[----:B------:R-:W4:Y:S01]  /*177c0*/  LDL.LU R2, [R1+0x218c] ;  /* 0x00218c0001027983 */ /* 0x000f220000300800 */
[----:B------:R-:W-:Y:S01]  /*177d0*/  MOV R19, R8 ;  /* 0x0000000800137202 */ /* 0x000fe20000000f00 */
[----:B------:R-:W-:Y:S02]  /*177e0*/  IMAD.MOV.U32 R18, RZ, RZ, R9 ;  /* 0x000000ffff127224 */ /* 0x000fe400078e0009 */
[----:B------:R-:W0:Y:S04]  /*177f0*/  LDSM.16.MT88.4 R8, [R3+UR6+0x15000] ;  /* 0x015000060308783b */ /* 0x000e280008004200 */
[----:B0-----:R2:W-:Y:S04]  /*17800*/  STL.64 [R1+0x2130], R10 ;  /* 0x0021300a01007387 */ /* 0x0015e80000100a00 */
[----:B------:R-:W-:Y:S04]  /*17810*/  STL.64 [R1+0x2128], R8 ;  /* 0x0021280801007387 */ /* 0x000fe80000100a00 */
[----:B----4-:R-:W0:Y:S01]  /*17820*/  LDSM.16.M88.4 R20, [R2+UR6+0x280] ;  /* 0x000280060214783b */ /* 0x010e220008000200 */
[----:B--2---:R-:W-:-:S03]  /*17830*/  IMAD.MOV.U32 R10, RZ, RZ, R0 ;  /* 0x000000ffff0a7224 */ /* 0x004fc600078e0000 */
[----:B------:R-:W2:Y:S04]  /*17840*/  LDL.LU R0, [R1+0x2188] ;  /* 0x0021880001007983 */ /* 0x000ea80000300800 */
[----:B------:R-:W4:Y:S04]  /*17850*/  LDL.LU R11, [R1+0x6c] ;  /* 0x00006c00010b7983 */ /* 0x000f280000300800 */
[----:B0-----:R-:W-:Y:S04]  /*17860*/  STL.64 [R1+0x50], R20 ;  /* 0x0000501401007387 */ /* 0x001fe80000100a00 */
[----:B------:R-:W-:Y:S04]  /*17870*/  STL.64 [R1+0x58], R22 ;  /* 0x0000581601007387 */ /* 0x000fe80000100a00 */
[----:B------:R-:W0:Y:S04]  /*17880*/  LDSM.16.M88.4 R20, [R2+UR6+0x8280] ;  /* 0x008280060214783b */ /* 0x000e280008000200 */
[----:B0-----:R-:W-:Y:S01]  /*17890*/  STL [R1+0x70], R20 ;  /* 0x0000701401007387 */ /* 0x001fe20000100800 */
[----:B------:R-:W-:-:S03]  /*178a0*/  MOV R2, R21 ;  /* 0x0000001500027202 */ /* 0x000fc60000000f00 */
[----:B------:R0:W-:Y:S04]  /*178b0*/  STL.64 [R1+0x78], R22 ;  /* 0x0000781601007387 */ /* 0x0001e80000100a00 */
[----:B0-----:R-:W3:Y:S04]  /*178c0*/  LDL.LU.64 R22, [R1+0x2180] ;  /* 0x0021800001167983 */ /* 0x001ee80000300a00 */
[----:B------:R-:W3:Y:S01]  /*178d0*/  LDL.LU.64 R20, [R1+0x2178] ;  /* 0x0021780001147983 */ /* 0x000ee20000300a00 */
[----:B------:R-:W-:Y:S01]  /*178e0*/  MOV R15, R28 ;  /* 0x0000001c000f7202 */ /* 0x000fe20000000f00 */
[----:B------:R-:W-:Y:S01]  /*178f0*/  IMAD.MOV.U32 R8, RZ, RZ, R19 ;  /* 0x000000ffff087224 */ /* 0x000fe200078e0013 */
[----:B------:R-:W-:Y:S01]  /*17900*/  MOV R9, R18 ;  /* 0x0000001200097202 */ /* 0x000fe20000000f00 */
[----:B--2---:R0:W-:Y:S04]  /*17910*/  STL [R1+0x20a8], R0 ;  /* 0x0020a80001007387 */ /* 0x0041e80000100800 */
[----:B---3--:R-:W-:Y:S01]  /*17920*/  HMMA.16816.F32.BF16 R16, R12, R16, R20 ;  /* 0x000000100c10723c */ /* 0x008fe20000041814 */
[----:B------:R-:W2:Y:S04]  /*17930*/  LDL.LU.64 R22, [R1+0x2170] ;  /* 0x0021700001167983 */ /* 0x000ea80000300a00 */
[----:B------:R-:W2:-:S14]  /*17940*/  LDL.LU.64 R20, [R1+0x2168] ;  /* 0x0021680001147983 */ /* 0x000e9c0000300a00 */
[----:B------:R-:W-:Y:S01]  /*17950*/  STL.64 [R1+0x20], R16 ;  /* 0x0000201001007387 */ /* 0x000fe20000100a00 */
[----:B0-----:R-:W-:-:S03]  /*17960*/  IMAD.MOV.U32 R0, RZ, RZ, R19 ;  /* 0x000000ffff007224 */ /* 0x001fc600078e0013 */
[----:B------:R-:W-:Y:S04]  /*17970*/  STL [R1+0x28], R18 ;  /* 0x0000281201007387 */ /* 0x000fe80000100800 */
[----:B------:R-:W0:Y:S04]  /*17980*/  LDSM.16.MT88.4 R16, [R29+UR6+0x15000] ;  /* 0x015000061d10783b */ /* 0x000e280008004200 */
[----:B0-----:R-:W-:Y:S01]  /*17990*/  STL.64 [R1], R16 ;  /* 0x0000001001007387 */ /* 0x001fe20000100a00 */
[----:B------:R-:W-:-:S03]  /*179a0*/  MOV R28, R19 ;  /* 0x00000013001c7202 */ /* 0x000fc60000000f00 */
[----:B------:R0:W-:Y:S04]  /*179b0*/  STL [R1+0x8], R18 ;  /* 0x0000081201007387 */ /* 0x0001e80000100800 */
[----:B0-----:R-:W3:Y:S04]  /*179c0*/  LDL.LU.64 R18, [R1+0x2160] ;  /* 0x0021600001127983 */ /* 0x001ee80000300a00 */
[----:B------:R-:W3:Y:S01]  /*179d0*/  LDL.LU.64 R16, [R1+0x2158] ;  /* 0x0021580001107983 */ /* 0x000ee20000300a00 */
[----:B--2---:R-:W-:-:S15]  /*179e0*/  HMMA.16816.F32.BF16 R12, R12, R8, R20 ;  /* 0x000000080c0c723c */ /* 0x004fde0000041814 */
[----:B------:R-:W-:-:S04]  /*179f0*/  NOP ;  /* 0x0000000000007918 */ /* 0x000fc80000000000 */
[----:B------:R0:W-:Y:S04]  /*17a00*/  STL.64 [R1+0x2140], R14 ;  /* 0x0021400e01007387 */ /* 0x0001e80000100a00 */
[----:B------:R-:W-:Y:S04]  /*17a10*/  STL.64 [R1+0x2138], R12 ;  /* 0x0021380c01007387 */ /* 0x000fe80000100a00 */
[----:B0-----:R-:W3:Y:S04]  /*17a20*/  LDL.LU R14, [R1+0x48] ;  /* 0x00004800010e7983 */ /* 0x001ee80000300800 */
[----:B------:R-:W3:Y:S04]  /*17a30*/  LDL.LU R15, [R1+0x4c] ;  /* 0x00004c00010f7983 */ /* 0x000ee80000300800 */
[----:B------:R-:W2:Y:S04]  /*17a40*/  LDL.LU R20, [R1+0x10] ;  /* 0x0000100001147983 */ /* 0x000ea80000300800 */
[----:B------:R-:W2:Y:S04]  /*17a50*/  LDL.LU R21, [R1+0x14] ;  /* 0x0000140001157983 */ /* 0x000ea80000300800 */
[----:B------:R-:W2:Y:S04]  /*17a60*/  LDL.LU R22, [R1+0x18] ;  /* 0x0000180001167983 */ /* 0x000ea80000300800 */
[----:B------:R-:W2:Y:S01]  /*17a70*/  LDL.LU R23, [R1+0x1c] ;  /* 0x00001c0001177983 */ /* 0x000ea20000300800 */
[----:B---3--:R-:W-:-:S15]  /*17a80*/  HMMA.16816.F32.BF16 R24, R16, R14, R24 ;  /* 0x0000000e1018723c */ /* 0x008fde0000041818 */
[----:B------:R-:W-:-:S04]  /*17a90*/  NOP ;  /* 0x0000000000007918 */ /* 0x000fc80000000000 */
[----:B------:R-:W-:Y:S04]  /*17aa0*/  STL.64 [R1+0x2150], R26 ;  /* 0x0021501a01007387 */ /* 0x000fe80000100a00 */
[----:B------:R0:W-:Y:S04]  /*17ab0*/  STL.64 [R1+0x2148], R24 ;  /* 0x0021481801007387 */ /* 0x0001e80000100a00 */
[----:B0-----:R-:W2:Y:S04]  /*17ac0*/  LDL.LU R24, [R1+0x20] ;  /* 0x0000200001187983 */ /* 0x001ea80000300800 */
[----:B------:R-:W2:Y:S04]  /*17ad0*/  LDL.LU R25, [R1+0x24] ;  /* 0x0000240001197983 */ /* 0x000ea80000300800 */
[----:B------:R-:W2:Y:S01]  /*17ae0*/  LDL.LU R26, [R1+0x28] ;  /* 0x00002800011a7983 */ /* 0x000ea20000300800 */
[----:B----4-:R-:W-:Y:S03]  /*17af0*/  HMMA.16816.F32.BF16 R16, R16, R10, R4 ;  /* 0x0000000a1010723c */ /* 0x010fe60000041804 */
[----:B------:R-:W0:Y:S01]  /*17b00*/  LDSM.16.MT88.4 R4, [R3+UR6+0x15400] ;  /* 0x015400060304783b */ /* 0x000e220008004200 */
[----:B------:R-:W-:-:S03]  /*17b10*/  IMAD.MOV.U32 R27, RZ, RZ, R0 ;  /* 0x000000ffff1b7224 */ /* 0x000fc600078e0000 */
[----:B0-----:R-:W-:Y:S04]  /*17b20*/  STL.64 [R1+0x20f0], R6 ;  /* 0x0020f00601007387 */ /* 0x001fe80000100a00 */
[----:B------:R0:W-:Y:S04]  /*17b30*/  STL.64 [R1+0x20e8], R4 ;  /* 0x0020e80401007387 */ /* 0x0001e80000100a00 */
[----:B0-----:R-:W3:Y:S01]  /*17b40*/  LDL.LU R4, [R1+0x70] ;  /* 0x0000700001047983 */ /* 0x001ee20000300800 */
[----:B------:R-:W-:Y:S01]  /*17b50*/  MOV R5, R2 ;  /* 0x0000000200057202 */ /* 0x000fe20000000f00 */
[----:B--2---:R-:W-:Y:S02]  /*17b60*/  HMMA.16816.F32.BF16 R12, R20, R14, R24 ;  /* 0x0000000e140c723c */ /* 0x004fe40000041818 */
[----:B------:R-:W2:Y:S04]  /*17b70*/  LDL.LU.64 R26, [R1+0x2150] ;  /* 0x00215000011a7983 */ /* 0x000ea80000300a00 */
[----:B------:R-:W2:-:S13]  /*17b80*/  LDL.LU.64 R24, [R1+0x2148] ;  /* 0x0021480001187983 */ /* 0x000e9a0000300a00 */
[----:B------:R-:W-:Y:S04]  /*17b90*/  STL.64 [R1+0x20], R12 ;  /* 0x0000200c01007387 */ /* 0x000fe80000100a00 */
[----:B------:R-:W-:Y:S04]  /*17ba0*/  STL.64 [R1+0x28], R14 ;  /* 0x0000280e01007387 */ /* 0x000fe80000100a00 */
[----:B------:R-:W0:Y:S02]  /*17bb0*/  LDSM.16.MT88.4 R12, [R29+UR6+0x15400] ;  /* 0x015400061d0c783b */ /* 0x000e240008004200 */
[----:B0-----:R-:W-:Y:S01]  /*17bc0*/  IMAD.MOV.U32 R2, RZ, RZ, R14 ;  /* 0x000000ffff027224 */ /* 0x001fe200078e000e */
[----:B------:R-:W-:Y:S01]  /*17bd0*/  MOV R0, R15 ;  /* 0x0000000f00007202 */ /* 0x000fe20000000f00 */
[----:B------:R-:W-:Y:S01]  /*17be0*/  IMAD.MOV.U32 R7, RZ, RZ, R12 ;  /* 0x000000ffff077224 */ /* 0x000fe200078e000c */
[----:B------:R-:W-:Y:S01]  /*17bf0*/  MOV R6, R13 ;  /* 0x0000000d00067202 */ /* 0x000fe20000000f00 */
[----:B------:R-:W4:Y:S04]  /*17c00*/  LDL.LU.64 R14, [R1+0x2140] ;  /* 0x00214000010e7983 */ /* 0x000f280000300a00 */
[----:B------:R-:W4:Y:S02]  /*17c10*/  LDL.LU.64 R12, [R1+0x2138] ;  /* 0x00213800010c7983 */ /* 0x000f240000300a00 */
[----:B----4-:R-:W-:Y:S02]  /*17c20*/  HMMA.16816.F32.BF16 R20, R20, R10, R12 ;  /* 0x0000000a1414723c */ /* 0x010fe4000004180c */
[----:B------:R-:W2:Y:S04]  /*17c30*/  LDL.LU.64 R10, [R1+0x2130] ;  /* 0x00213000010a7983 */ /* 0x000ea80000300a00 */
[----:B------:R-:W2:-:S13]  /*17c40*/  LDL.LU.64 R8, [R1+0x2128] ;  /* 0x0021280001087983 */ /* 0x000e9a0000300a00 */
[----:B------:R-:W-:Y:S04]  /*17c50*/  STL.64 [R1+0x2100], R22 ;  /* 0x0021001601007387 */ /* 0x000fe80000100a00 */
[----:B------:R0:W-:Y:S04]  /*17c60*/  STL.64 [R1+0x20f8], R20 ;  /* 0x0020f81401007387 */ /* 0x0001e80000100a00 */
[----:B0-----:R-:W2:Y:S04]  /*17c70*/  LDL.LU R20, [R1+0x50] ;  /* 0x0000500001147983 */ /* 0x001ea80000300800 */
[----:B------:R-:W2:Y:S02]  /*17c80*/  LDL.LU R21, [R1+0x54] ;  /* 0x0000540001157983 */ /* 0x000ea40000300800 */
[----:B--2---:R-:W-:Y:S02]  /*17c90*/  HMMA.16816.F32.BF16 R12, R8, R20, R24 ;  /* 0x00000014080c723c */ /* 0x004fe40000041818 */
[----:B------:R-:W-:Y:S01]  /*17ca0*/  STL.64 [R1+0x2118], R20 ;  /* 0x0021181401007387 */ /* 0x000fe20000100a00 */
[----:B------:R-:W-:-:S15]  /*17cb0*/  IMAD.MOV.U32 R27, RZ, RZ, R28 ;  /* 0x000000ffff1b7224 */ /* 0x000fde00078e001c */
[----:B------:R-:W-:Y:S01]  /*17cc0*/  NOP ;  /* 0x0000000000007918 */ /* 0x000fe20000000000 */
[----:B------:R-:W-:Y:S04]  /*17cd0*/  STL.64 [R1+0x2110], R14 ;  /* 0x0021100e01007387 */ /* 0x000fe80000100a00 */
[----:B------:R0:W-:Y:S04]  /*17ce0*/  STL.64 [R1+0x2108], R12 ;  /* 0x0021080c01007387 */ /* 0x0001e80000100a00 */
[----:B0-----:R-:W2:Y:S04]  /*17cf0*/  LDL.LU R12, [R1+0x20] ;  /* 0x00002000010c7983 */ /* 0x001ea80000300800 */
[----:B------:R-:W2:Y:S04]  /*17d00*/  LDL.LU R13, [R1+0x24] ;  /* 0x00002400010d7983 */ /* 0x000ea80000300800 */
[----:B------:R-:W2:Y:S04]  /*17d10*/  LDL.LU R14, [R1+0x28] ;  /* 0x00002800010e7983 */ /* 0x000ea80000300800 */
[----:B------:R-:W2:Y:S04]  /*17d20*/  LDL.LU R15, [R1+0x2c] ;  /* 0x00002c00010f7983 */ /* 0x000ea80000300800 */
[----:B------:R-:W2:Y:S04]  /*17d30*/  LDL.LU R24, [R1] ;  /* 0x0000000001187983 */ /* 0x000ea80000300800 */
[----:B------:R-:W2:Y:S04]  /*17d40*/  LDL.LU R25, [R1+0x4] ;  /* 0x0000040001197983 */ /* 0x000ea80000300800 */
[----:B------:R-:W2:Y:S04]  /*17d50*/  LDL.LU R26, [R1+0x8] ;  /* 0x00000800011a7983 */ /* 0x000ea80000300800 */
[----:B------:R-:W4:Y:S01]  /*17d60*/  LDL.LU R28, [R1+0x2120] ;  /* 0x00212000011c7983 */ /* 0x000f220000300800 */
[----:B---3--:R-:W-:Y:S03]  /*17d70*/  HMMA.16816.F32.BF16 R16, R8, R4, R16 ;  /* 0x000000040810723c */ /* 0x008fe60000041810 */
[----:B------:R-:W0:Y:S04]  /*17d80*/  LDSM.16.MT88.4 R8, [R3+UR6+0x15800] ;  /* 0x015800060308783b */ /* 0x000e280008004200 */
[----:B0-----:R-:W-:Y:S04]  /*17d90*/  STL.64 [R1+0x20b8], R10 ;  /* 0x0020b80a01007387 */ /* 0x001fe80000100a00 */
[----:B------:R0:W-:Y:S02]  /*17da0*/  STL.64 [R1+0x20b0], R8 ;  /* 0x0020b00801007387 */ /* 0x0001e40000100a00 */
[----:B0-----:R-:W-:Y:S01]  /*17db0*/  MOV R8, R7 ;  /* 0x0000000700087202 */ /* 0x001fe20000000f00 */
[----:B------:R-:W-:-:S04]  /*17dc0*/  IMAD.MOV.U32 R9, RZ, RZ, R6 ;  /* 0x000000ffff097224 */ /* 0x000fc800078e0006 */
[----:B------:R-:W-:Y:S04]  /*17dd0*/  STL [R1+0x20e0], R8 ;  /* 0x0020e00801007387 */ /* 0x000fe80000100800 */
[----:B------:R-:W-:Y:S04]  /*17de0*/  STL [R1+0x20e4], R9 ;  /* 0x0020e40901007387 */ /* 0x000fe80000100800 */
[----:B----4-:R-:W0:Y:S04]  /*17df0*/  LDSM.16.M88.4 R20, [R28+UR6+0x280] ;  /* 0x000280061c14783b */ /* 0x010e280008000200 */
[----:B0-----:R-:W-:Y:S04]  /*17e00*/  STL.64 [R1+0x40], R20 ;  /* 0x0000401401007387 */ /* 0x001fe80000100a00 */
[----:B------:R-:W-:Y:S04]  /*17e10*/  STL.64 [R1+0x48], R22 ;  /* 0x0000481601007387 */ /* 0x000fe80000100a00 */
[----:B------:R-:W0:Y:S04]  /*17e20*/  LDSM.16.M88.4 R20, [R28+UR6+0x8280] ;  /* 0x008280061c14783b */ /* 0x000e280008000200 */
[----:B0-----:R0:W-:Y:S04]  /*17e30*/  STL.64 [R1+0x60], R20 ;  /* 0x0000601401007387 */ /* 0x0011e80000100a00 */
[----:B------:R2:W-:Y:S04]  /*17e40*/  STL.64 [R1+0x68], R22 ;  /* 0x0000681601007387 */ /* 0x0005e80000100a00 */
[----:B0-----:R-:W2:Y:S04]  /*17e50*/  LDL.LU.64 R20, [R1+0x2118] ;  /* 0x0021180001147983 */ /* 0x001ea80000300a00 */
[----:B------:R0:W-:Y:S01]  /*17e60*/  STL [R1+0x2070], R28 ;  /* 0x0020701c01007387 */ /* 0x0001e20000100800 */
[----:B------:R-:W-:Y:S01]  /*17e70*/  MOV R10, R2 ;  /* 0x00000002000a7202 */ /* 0x000fe20000000f00 */
[----:B------:R-:W-:Y:S01]  /*17e80*/  IMAD.MOV.U32 R11, RZ, RZ, R0 ;  /* 0x000000ffff0b7224 */ /* 0x000fe200078e0000 */
[----:B--2---:R-:W-:Y:S01]  /*17e90*/  HMMA.16816.F32.BF16 R20, R24, R20, R12 ;  /* 0x000000141814723c */ /* 0x004fe2000004180c */
[----:B------:R-:W2:Y:S04]  /*17ea0*/  LDL.LU.64 R14, [R1+0x2110] ;  /* 0x00211000010e7983 */ /* 0x000ea80000300a00 */
[----:B------:R-:W2:-:S14]  /*17eb0*/  LDL.LU.64 R12, [R1+0x2108] ;  /* 0x00210800010c7983 */ /* 0x000e9c0000300a00 */
[----:B------:R-:W-:Y:S01]  /*17ec0*/  MOV R9, R20 ;  /* 0x0000001400097202 */ /* 0x000fe20000000f00 */
[----:B------:R-:W-:Y:S01]  /*17ed0*/  IMAD.MOV.U32 R8, RZ, RZ, R21 ;  /* 0x000000ffff087224 */ /* 0x000fe200078e0015 */
[----:B------:R-:W-:Y:S01]  /*17ee0*/  STL [R1+0x18], R22 ;  /* 0x0000181601007387 */ /* 0x000fe20000100800 */
[----:B0-----:R-:W-:-:S03]  /*17ef0*/  MOV R28, R23 ;  /* 0x00000017001c7202 */ /* 0x001fc60000000f00 */
[----:B------:R-:W0:Y:S04]  /*17f00*/  LDSM.16.MT88.4 R20, [R29+UR6+0x15800] ;  /* 0x015800061d14783b */ /* 0x000e280008004200 */
[----:B0-----:R-:W-:Y:S01]  /*17f10*/  STL [R1+0x20], R20 ;  /* 0x0000201401007387 */ /* 0x001fe20000100800 */
[----:B------:R-:W-:Y:S01]  /*17f20*/  MOV R2, R23 ;  /* 0x0000001700027202 */ /* 0x000fe20000000f00 */
[----:B------:R-:W-:Y:S02]  /*17f30*/  IMAD.MOV.U32 R0, RZ, RZ, R21 ;  /* 0x000000ffff007224 */ /* 0x000fe400078e0015 */
[----:B------:R0:W-:Y:S04]  /*17f40*/  STL [R1+0x28], R22 ;  /* 0x0000281601007387 */ /* 0x0001e80000100800 */
[----:B0-----:R-:W3:Y:S04]  /*17f50*/  LDL.LU.64 R22, [R1+0x2100] ;  /* 0x0021000001167983 */ /* 0x001ee80000300a00 */
[----:B------:R-:W3:Y:S04]  /*17f60*/  LDL.LU.64 R20, [R1+0x20f8] ;  /* 0x0020f80001147983 */ /* 0x000ee80000300a00 */
[----:B------:R-:W2:Y:S01]  /*17f70*/  LDL.LU.64 R6, [R1+0x20f0] ;  /* 0x0020f00001067983 */ /* 0x000ea20000300a00 */
[----:B---3--:R-:W-:Y:S03]  /*17f80*/  HMMA.16816.F32.BF16 R24, R24, R4, R20 ;  /* 0x000000041818723c */ /* 0x008fe60000041814 */
[----:B------:R-:W2:-:S15]  /*17f90*/  LDL.LU.64 R4, [R1+0x20e8] ;  /* 0x0020e80001047983 */ /* 0x000e9e0000300a00 */
[----:B------:R-:W-:Y:S01]  /*17fa0*/  NOP ;  /* 0x0000000000007918 */ /* 0x000fe20000000000 */
[----:B------:R0:W-:Y:S04]  /*17fb0*/  STL.64 [R1+0x20d8], R26 ;  /* 0x0020d81a01007387 */ /* 0x0001e80000100a00 */
[----:B------:R-:W-:Y:S04]  /*17fc0*/  STL.64 [R1+0x20d0], R24 ;  /* 0x0020d01801007387 */ /* 0x000fe80000100a00 */
[----:B0-----:R-:W2:Y:S04]  /*17fd0*/  LDL.LU R26, [R1+0x58] ;  /* 0x00005800011a7983 */ /* 0x001ea80000300800 */
[----:B------:R-:W2:Y:S02]  /*17fe0*/  LDL.LU R27, [R1+0x5c] ;  /* 0x00005c00011b7983 */ /* 0x000ea40000300800 */
[----:B--2---:R-:W-:-:S15]  /*17ff0*/  HMMA.16816.F32.BF16 R20, R4, R26, R12 ;  /* 0x0000001a0414723c */ /* 0x004fde000004180c */
[----:B------:R-:W-:-:S04]  /*18000*/  NOP ;  /* 0x0000000000007918 */ /* 0x000fc80000000000 */
[----:B------:R0:W-:Y:S04]  /*18010*/  STL.64 [R1+0x20c8], R22 ;  /* 0x0020c81601007387 */ /* 0x0001e80000100a00 */
[----:B------:R-:W-:Y:S04]  /*18020*/  STL.64 [R1+0x20c0], R20 ;  /* 0x0020c01401007387 */ /* 0x000fe80000100a00 */
[----:B0-----:R-:W2:Y:S04]  /*18030*/  LDL.LU R22, [R1+0x78] ;  /* 0x0000780001167983 */ /* 0x001ea80000300800 */
[----:B------:R-:W2:Y:S02]  /*18040*/  LDL.LU R23, [R1+0x7c] ;  /* 0x00007c0001177983 */ /* 0x000ea40000300800 */
[----:B--2---:R-:W-:Y:S01]  /*18050*/  HMMA.16816.F32.BF16 R12, R4, R22, R16 ;  /* 0x00000016040c723c */ /* 0x004fe20000041810 */
[----:B------:R-:W-:Y:S01]  /*18060*/  IMAD.MOV.U32 R4, RZ, RZ, R9 ;  /* 0x000000ffff047224 */ /* 0x000fe200078e0009 */
[----:B------:R-:W-:Y:S01]  /*18070*/  MOV R5, R8 ;  /* 0x0000000800057202 */ /* 0x000fe20000000f00 */
[----:B------:R-:W2:Y:S04]  /*18080*/  LDL.LU R9, [R1+0x20e4] ;  /* 0x0020e40001097983 */ /* 0x000ea80000300800 */
[----:B------:R-:W2:Y:S04]  /*18090*/  LDL.LU R8, [R1+0x20e0] ;  /* 0x0020e00001087983 */ /* 0x000ea80000300800 */
[----:B------:R-:W2:Y:S01]  /*180a0*/  LDL.LU R6, [R1+0x18] ;  /* 0x0000180001067983 */ /* 0x000ea20000300800 */
[----:B------:R-:W-:-:S03]  /*180b0*/  IMAD.MOV.U32 R7, RZ, RZ, R28 ;  /* 0x000000ffff077224 */ /* 0x000fc600078e001c */
[----:B------:R-:W0:Y:S04]  /*180c0*/  LDSM.16.MT88.4 R16, [R3+UR6+0x15c00] ;  /* 0x015c00060310783b */ /* 0x000e280008004200 */
[----:B0-----:R-:W-:Y:S04]  /*180d0*/  STL.64 [R1+0x20a0], R18 ;  /* 0x0020a01201007387 */ /* 0x001fe80000100a00 */
[----:B------:R0:W-:Y:S04]  /*180e0*/  STL.64 [R1+0x2098], R16 ;  /* 0x0020981001007387 */ /* 0x0001e80000100a00 */
[----:B0-----:R-:W3:Y:S04]  /*180f0*/  LDL R16, [R1+0x60] ;  /* 0x0000600001107983 */ /* 0x001ee80000100800 */
[----:B------:R-:W3:Y:S01]  /*18100*/  LDL R17, [R1+0x64] ;  /* 0x0000640001117983 */ /* 0x000ee20000100800 */
[----:B--2---:R-:W-:Y:S03]  /*18110*/  HMMA.16816.F32.BF16 R4, R8, R26, R4 ;  /* 0x0000001a0804723c */ /* 0x004fe60000041804 */
[----:B------:R-:W0:Y:S04]  /*18120*/  LDSM.16.MT88.4 R24, [R29+UR6+0x15c00] ;  /* 0x015c00061d18783b */ /* 0x000e280008004200 */
[----:B0-----:R-:W-:Y:S01]  /*18130*/  STL.64 [R1], R24 ;  /* 0x0000001801007387 */ /* 0x001fe20000100a00 */
[----:B------:R-:W-:-:S03]  /*18140*/  MOV R28, R27 ;  /* 0x0000001b001c7202 */ /* 0x000fc60000000f00 */
[----:B------:R0:W-:Y:S04]  /*18150*/  STL [R1+0x8], R26 ;  /* 0x0000081a01007387 */ /* 0x0001e80000100800 */
[----:B0-----:R-:W2:Y:S04]  /*18160*/  LDL.LU.64 R26, [R1+0x20d8] ;  /* 0x0020d800011a7983 */ /* 0x001ea80000300a00 */
[----:B------:R-:W2:Y:S02]  /*18170*/  LDL.LU.64 R24, [R1+0x20d0] ;  /* 0x0020d00001187983 */ /* 0x000ea40000300a00 */
[----:B--2---:R-:W-:Y:S02]  /*18180*/  HMMA.16816.F32.BF16 R24, R8, R22, R24 ;  /* 0x000000160818723c */ /* 0x004fe40000041818 */
[----:B------:R-:W2:Y:S04]  /*18190*/  LDL.LU.64 R22, [R1+0x20c8] ;  /* 0x0020c80001167983 */ /* 0x000ea80000300a00 */
[----:B------:R-:W2:Y:S04]  /*181a0*/  LDL.LU.64 R20, [R1+0x20c0] ;  /* 0x0020c00001147983 */ /* 0x000ea80000300a00 */
[----:B------:R-:W2:Y:S04]  /*181b0*/  LDL.LU.64 R10, [R1+0x20b8] ;  /* 0x0020b800010a7983 */ /* 0x000ea80000300a00 */
[----:B------:R-:W2:Y:S05]  /*181c0*/  LDL.LU.64 R8, [R1+0x20b0] ;  /* 0x0020b00001087983 */ /* 0x000eaa0000300a00 */
[----:B------:R0:W-:Y:S04]  /*181d0*/  STL.64 [R1+0x10], R24 ;  /* 0x0000101801007387 */ /* 0x0001e80000100a00 */
[----:B------:R2:W-:Y:S04]  /*181e0*/  STL.64 [R1+0x18], R26 ;  /* 0x0000181a01007387 */ /* 0x0005e80000100a00 */
[----:B0-----:R-:W2:Y:S04]  /*181f0*/  LDL R24, [R1+0x40] ;  /* 0x0000400001187983 */ /* 0x001ea80000100800 */
[----:B------:R-:W2:Y:S02]  /*18200*/  LDL R25, [R1+0x44] ;  /* 0x0000440001197983 */ /* 0x000ea40000100800 */
[C---:B--2---:R-:W-:Y:S02]  /*18210*/  HMMA.16816.F32.BF16 R24, R8.reuse, R24, R20 ;  /* 0x000000180818723c */ /* 0x044fe40000041814 */
[----:B------:R-:W0:Y:S06]  /*18220*/  LDSM.16.MT88.4 R20, [R3+UR6+0x16000] ;  /* 0x016000060314783b */ /* 0x000e2c0008004200 */
[----:B---3--:R-:W-:Y:S01]  /*18230*/  HMMA.16816.F32.BF16 R8, R8, R16, R12 ;  /* 0x000000100808723c */ /* 0x008fe2000004180c */
[----:B------:R-:W2:-:S15]  /*18240*/  LDL R15, [R1+0x80] ;  /* 0x00008000010f7983 */ /* 0x000e9e0000100800 */
[----:B------:R-:W-:-:S03]  /*18250*/  NOP ;  /* 0x0000000000007918 */ /* 0x000fc60000000000 */
[----:B------:R-:W-:Y:S04]  /*18260*/  STL.64 [R1+0x2090], R10 ;  /* 0x0020900a01007387 */ /* 0x000fe80000100a00 */
[----:B------:R1:W-:Y:S04]  /*18270*/  STL.64 [R1+0x2088], R8 ;  /* 0x0020880801007387 */ /* 0x0003e80000100a00 */
[----:B-1----:R-:W3:Y:S04]  /*18280*/  LDL.LU.64 R8, [R1+0x40] ;  /* 0x0000400001087983 */ /* 0x002ee80000300a00 */
[----:B------:R-:W4:Y:S04]  /*18290*/  LDL.LU.64 R10, [R1+0x48] ;  /* 0x00004800010a7983 */ /* 0x000f280000300a00 */
[----:B0-----:R-:W-:Y:S04]  /*182a0*/  STL.64 [R1+0x2068], R22 ;  /* 0x0020681601007387 */ /* 0x001fe80000100a00 */
[----:B------:R0:W-:Y:S04]  /*182b0*/  STL.64 [R1+0x2060], R20 ;  /* 0x0020601401007387 */ /* 0x0001e80000100a00 */
[----:B0-----:R-:W3:Y:S01]  /*182c0*/  LDL.LU R20, [R1+0x20] ;  /* 0x0000200001147983 */ /* 0x001ee20000300800 */
[----:B------:R-:W-:-:S03]  /*182d0*/  IMAD.MOV.U32 R21, RZ, RZ, R0 ;  /* 0x000000ffff157224 */ /* 0x000fc600078e0000 */
[----:B------:R-:W3:Y:S04]  /*182e0*/  LDL.LU R0, [R1+0x20a8] ;  /* 0x0020a80001007983 */ /* 0x000ee80000300800 */
[----:B------:R-:W3:Y:S01]  /*182f0*/  LDL.LU R22, [R1+0x28] ;  /* 0x0000280001167983 */ /* 0x000ee20000300800 */
[----:B------:R-:W-:-:S03]  /*18300*/  MOV R23, R2 ;  /* 0x0000000200177202 */ /* 0x000fc60000000f00 */
[----:B--2---:R-:W0:Y:S04]  /*18310*/  LDSM.16.M88.4 R16, [R15+UR6+0x300] ;  /* 0x000300060f10783b */ /* 0x004e280008000200 */
[----:B------:R-:W1:Y:S01]  /*18320*/  LDSM.16.M88.4 R12, [R15+UR6+0x8300] ;  /* 0x008300060f0c783b */ /* 0x000e620008000200 */
[----:B0-----:R-:W-:-:S03]  /*18330*/  IMAD.MOV.U32 R2, RZ, RZ, R19 ;  /* 0x000000ffff027224 */ /* 0x001fc600078e0013 */
[----:B------:R-:W-:Y:S04]  /*18340*/  STL.64 [R1+0x30], R16 ;  /* 0x0000301001007387 */ /* 0x000fe80000100a00 */
[----:B------:R0:W-:Y:S04]  /*18350*/  STL [R1+0x38], R18 ;  /* 0x0000381201007387 */ /* 0x0001e80000100800 */
[----:B0-----:R-:W2:Y:S04]  /*18360*/  LDL.LU.64 R18, [R1+0x20a0] ;  /* 0x0020a00001127983 */ /* 0x001ea80000300a00 */
[----:B------:R-:W2:Y:S04]  /*18370*/  LDL.LU.64 R16, [R1+0x2098] ;  /* 0x0020980001107983 */ /* 0x000ea80000300a00 */
[----:B------:R-:W-:Y:S04]  /*18380*/  STL [R1+0x2038], R2 ;  /* 0x0020380201007387 */ /* 0x000fe80000100800 */
[----:B---3--:R-:W-:Y:S04]  /*18390*/  STL [R1+0x1fe0], R0 ;  /* 0x001fe00001007387 */ /* 0x008fe80000100800 */
[----:B-1----:R-:W-:Y:S04]  /*183a0*/  STL.64 [R1+0x70], R12 ;  /* 0x0000700c01007387 */ /* 0x002fe80000100a00 */
[----:B------:R0:W-:Y:S02]  /*183b0*/  STL.64 [R1+0x78], R14 ;  /* 0x0000780e01007387 */ /* 0x0001e40000100a00 */
[----:B0-----:R-:W-:Y:S02]  /*183c0*/  HMMA.16816.F32.BF16 R12, R20, R8, R4 ;  /* 0x00000008140c723c */ /* 0x001fe40000041804 */
[----:B------:R-:W0:-:S15]  /*183d0*/  LDSM.16.MT88.4 R4, [R29+UR6+0x16000] ;  /* 0x016000061d04783b */ /* 0x000e1e0008004200 */
[----:B------:R-:W-:Y:S02]  /*183e0*/  NOP ;  /* 0x0000000000007918 */ /* 0x000fe40000000000 */
[----:B------:R-:W-:Y:S04]  /*183f0*/  STL.64 [R1+0x2080], R14 ;  /* 0x0020800e01007387 */ /* 0x000fe80000100a00 */
[----:B------:R1:W-:Y:S04]  /*18400*/  STL.64 [R1+0x2078], R12 ;  /* 0x0020780c01007387 */ /* 0x0003e80000100a00 */
[----:B-1----:R-:W3:Y:S04]  /*18410*/  LDL.LU.64 R12, [R1+0x60] ;  /* 0x00006000010c7983 */ /* 0x002ee80000300a00 */
[----:B------:R-:W2:Y:S04]  /*18420*/  LDL.LU.64 R14, [R1+0x68] ;  /* 0x00006800010e7983 */ /* 0x000ea80000300a00 */
[----:B0-----:R-:W-:Y:S04]  /*18430*/  STL.64 [R1+0x2030], R6 ;  /* 0x0020300601007387 */ /* 0x001fe80000100a00 */
[----:B------:R0:W-:Y:S04]  /*18440*/  STL.64 [R1+0x2028], R4 ;  /* 0x0020280401007387 */ /* 0x0001e80000100a00 */
[----:B0-----:R-:W3:Y:S04]  /*18450*/  LDL.LU R4, [R1+0x10] ;  /* 0x0000100001047983 */ /* 0x001ee80000300800 */
[----:B------:R-:W3:Y:S04]  /*18460*/  LDL.LU R5, [R1+0x14] ;  /* 0x0000140001057983 */ /* 0x000ee80000300800 */
[----:B------:R-:W3:Y:S04]  /*18470*/  LDL.LU R6, [R1+0x18] ;  /* 0x0000180001067983 */ /* 0x000ee80000300800 */
[----:B------:R-:W3:Y:S01]  /*18480*/  LDL.LU R7, [R1+0x1c] ;  /* 0x00001c0001077983 */ /* 0x000ee20000300800 */
[----:B----4-:R-:W-:Y:S01]  /*18490*/  MOV R2, R10 ;  /* 0x0000000a00027202 */ /* 0x010fe20000000f00 */
[----:B------:R-:W-:Y:S01]  /*184a0*/  IMAD.MOV.U32 R0, RZ, RZ, R11 ;  /* 0x000000ffff007224 */ /* 0x000fe200078e000b */
[----:B---3--:R-:W-:Y:S08]  /*184b0*/  HMMA.16816.F32.BF16 R20, R20, R12, R4 ;  /* 0x0000000c1414723c */ /* 0x008ff00000041804 */
[C---:B--2---:R-:W-:Y:S01]  /*184c0*/  HMMA.16816.F32.BF16 R4, R16.reuse, R10, R24 ;  /* 0x0000000a1004723c */ /* 0x044fe20000041818 */
[----:B------:R-:W2:Y:S04]  /*184d0*/  LDL.LU.64 R10, [R1+0x2090] ;  /* 0x00209000010a7983 */ /* 0x000ea80000300a00 */
[----:B------:R-:W2:Y:S01]  /*184e0*/  LDL.LU.64 R8, [R1+0x2088] ;  /* 0x0020880001087983 */ /* 0x000ea20000300a00 */
[----:B------:R-:W-:Y:S01]  /*184f0*/  MOV R26, R2 ;  /* 0x00000002001a7202 */ /* 0x000fe20000000f00 */
[----:B------:R-:W-:Y:S01]  /*18500*/  IMAD.MOV.U32 R27, RZ, RZ, R0 ;  /* 0x000000ffff1b7224 */ /* 0x000fe200078e0000 */
[----:B------:R-:W-:Y:S01]  /*18510*/  MOV R2, R14 ;  /* 0x0000000e00027202 */ /* 0x000fe20000000f00 */
[----:B------:R-:W-:Y:S01]  /*18520*/  IMAD.MOV.U32 R0, RZ, RZ, R15 ;  /* 0x000000ffff007224 */ /* 0x000fe200078e000f */
[----:B--2---:R-:W-:Y:S01]  /*18530*/  HMMA.16816.F32.BF16 R16, R16, R14, R8 ;  /* 0x0000000e1010723c */ /* 0x004fe20000041808 */
[----:B------:R-:W0:Y:S04]  /*18540*/  LDSM.16.MT88.4 R8, [R3+UR6+0x16400] ;  /* 0x016400060308783b */ /* 0x000e280008004200 */
[----:B------:R-:W2:Y:S04]  /*18550*/  LDL.LU.64 R14, [R1+0x2080] ;  /* 0x00208000010e7983 */ /* 0x000ea80000300a00 */
[----:B------:R-:W2:Y:S10]  /*18560*/  LDL.LU.64 R12, [R1+0x2078] ;  /* 0x00207800010c7983 */ /* 0x000eb40000300a00 */
[----:B------:R-:W-:Y:S04]  /*18570*/  STL.64 [R1+0x2048], R18 ;  /* 0x0020481201007387 */ /* 0x000fe80000100a00 */
[----:B------:R1:W-:Y:S04]  /*18580*/  STL.64 [R1+0x2040], R16 ;  /* 0x0020401001007387 */ /* 0x0003e80000100a00 */
[----:B-1----:R-:W3:Y:S04]  /*18590*/  LDL.LU.64 R16, [R1+0x30] ;  /* 0x0000300001107983 */ /* 0x002ee80000300a00 */
[----:B0-----:R-:W-:Y:S04]  /*185a0*/  STL.64 [R1+0x2020], R10 ;  /* 0x0020200a01007387 */ /* 0x001fe80000100a00 */
[----:B------:R0:W-:Y:S04]  /*185b0*/  STL.64 [R1+0x2018], R8 ;  /* 0x0020180801007387 */ /* 0x0001e80000100a00 */
[----:B0-----:R-:W2:Y:S04]  /*185c0*/  LDL.LU R8, [R1] ;  /* 0x0000000001087983 */ /* 0x001ea80000300800 */
[----:B------:R-:W2:Y:S04]  /*185d0*/  LDL.LU R9, [R1+0x4] ;  /* 0x0000040001097983 */ /* 0x000ea80000300800 */
[----:B------:R-:W2:Y:S01]  /*185e0*/  LDL.LU R10, [R1+0x8] ;  /* 0x00000800010a7983 */ /* 0x000ea20000300800 */
[----:B------:R-:W-:-:S03]  /*185f0*/  MOV R11, R28 ;  /* 0x0000001c000b7202 */ /* 0x000fc60000000f00 */
[----:B------:R-:W4:Y:S04]  /*18600*/  LDL.LU R28, [R1+0x2070] ;  /* 0x00207000011c7983 */ /* 0x000f280000300800 */
[----:B--2---:R-:W-:Y:S01]  /*18610*/  HMMA.16816.F32.BF16 R24, R8, R26, R12 ;  /* 0x0000001a0818723c */ /* 0x004fe2000004180c */
[----:B------:R-:W0:-:S15]  /*18620*/  LDSM.16.MT88.4 R12, [R29+UR6+0x16400] ;  /* 0x016400061d0c783b */ /* 0x000e1e0008004200 */
[----:B------:R-:W-:-:S03]  /*18630*/  NOP ;  /* 0x0000000000007918 */ /* 0x000fc60000000000 */
[----:B------:R1:W-:Y:S04]  /*18640*/  STL.64 [R1+0x2058], R26 ;  /* 0x0020581a01007387 */ /* 0x0003e80000100a00 */
[----:B------:R-:W-:Y:S01]  /*18650*/  STL.64 [R1+0x2050], R24 ;  /* 0x0020501801007387 */ /* 0x000fe20000100a00 */
[----:B-1----:R-:W-:Y:S01]  /*18660*/  IMAD.MOV.U32 R26, RZ, RZ, R2 ;  /* 0x000000ffff1a7224 */ /* 0x002fe200078e0002 */
[----:B------:R-:W-:Y:S02]  /*18670*/  MOV R27, R0 ;  /* 0x00000000001b7202 */ /* 0x000fe40000000f00 */
[----:B0-----:R-:W-:Y:S05]  /*18680*/  STL.64 [R1+0x2000], R14 ;  /* 0x0020000e01007387 */ /* 0x001fea0000100a00 */
[----:B------:R-:W-:Y:S01]  /*18690*/  HMMA.16816.F32.BF16 R8, R8, R26, R20 ;  /* 0x0000001a0808723c */ /* 0x000fe20000041814 */
[----:B------:R0:W-:Y:S04]  /*186a0*/  STL.64 [R1+0x1ff8], R12 ;  /* 0x001ff80c01007387 */ /* 0x0001e80000100a00 */
[----:B0-----:R-:W2:Y:S04]  /*186b0*/  LDL.LU.64 R12, [R1+0x70] ;  /* 0x00007000010c7983 */ /* 0x001ea80000300a00 */
[----:B------:R-:W2:Y:S04]  /*186c0*/  LDL.LU.64 R14, [R1+0x78] ;  /* 0x00007800010e7983 */ /* 0x000ea80000300a00 */
[----:B------:R-:W2:Y:S04]  /*186d0*/  LDL.LU.64 R22, [R1+0x2068] ;  /* 0x0020680001167983 */ /* 0x000ea80000300a00 */
[----:B------:R-:W2:Y:S01]  /*186e0*/  LDL.LU.64 R20, [R1+0x2060] ;  /* 0x0020600001147983 */ /* 0x000ea20000300a00 */
[----:B---3--:R-:W-:Y:S01]  /*186f0*/  MOV R0, R17 ;  /* 0x0000001100007202 */ /* 0x008fe20000000f00 */
[----:B--2---:R-:W-:Y:S01]  /*18700*/  HMMA.16816.F32.BF16 R24, R20, R16, R4 ;  /* 0x000000101418723c */ /* 0x004fe20000041804 */
[----:B------:R-:W-:-:S15]  /*18710*/  IMAD.MOV.U32 R4, RZ, RZ, R16 ;  /* 0x000000ffff047224 */ /* 0x000fde00078e0010 */
[----:B------:R-:W-:-:S03]  /*18720*/  NOP ;  /* 0x0000000000007918 */ /* 0x000fc60000000000 */
[----:B------:R-:W-:Y:S01]  /*18730*/  IMAD.MOV.U32 R6, RZ, RZ, R26 ;  /* 0x000000ffff067224 */ /* 0x000fe200078e001a */
[----:B------:R-:W-:Y:S01]  /*18740*/  MOV R5, R27 ;  /* 0x0000001b00057202 */ /* 0x000fe20000000f00 */
[----:B------:R-:W-:Y:S01]  /*18750*/  IMAD.MOV.U32 R2, RZ, RZ, R24 ;  /* 0x000000ffff027224 */ /* 0x000fe200078e0018 */
[----:B------:R-:W-:Y:S01]  /*18760*/  MOV R7, R25 ;  /* 0x0000001900077202 */ /* 0x000fe20000000f00 */
[----:B------:R-:W2:Y:S04]  /*18770*/  LDL.LU.64 R26, [R1+0x2058] ;  /* 0x00205800011a7983 */ /* 0x000ea80000300a00 */
[----:B------:R-:W2:Y:S04]  /*18780*/  LDL.LU.64 R24, [R1+0x2050] ;  /* 0x0020500001187983 */ /* 0x000ea80000300a00 */
[----:B------:R-:W3:Y:S04]  /*18790*/  LDL.LU.64 R18, [R1+0x2048] ;  /* 0x0020480001127983 */ /* 0x000ee80000300a00 */
[----:B------:R-:W3:Y:S02]  /*187a0*/  LDL.LU.64 R16, [R1+0x2040] ;  /* 0x0020400001107983 */ /* 0x000ee40000300a00 */
[----:B---3--:R-:W-:Y:S02]  /*187b0*/  HMMA.16816.F32.BF16 R20, R20, R12, R16 ;  /* 0x0000000c1414723c */ /* 0x008fe40000041810 */
[----:B------:R-:W0:-:S15]  /*187c0*/  LDSM.16.MT88.4 R16, [R3+UR6+0x16800] ;  /* 0x016800060310783b */ /* 0x000e1e0008004200 */
[----:B------:R-:W-:Y:S02]  /*187d0*/  NOP ;  /* 0x0000000000007918 */ /* 0x000fe40000000000 */
[----:B------:R1:W-:Y:S04]  /*187e0*/  STL.64 [R1+0x2010], R22 ;  /* 0x0020101601007387 */ /* 0x0003e80000100a00 */
[----:B------:R3:W-:Y:S01]  /*187f0*/  STL.64 [R1+0x2008], R20 ;  /* 0x0020081401007387 */ /* 0x0007e20000100a00 */
[----:B-1----:R-:W-:Y:S02]  /*18800*/  IMAD.MOV.U32 R22, RZ, RZ, R6 ;  /* 0x000000ffff167224 */ /* 0x002fe400078e0006 */
[----:B---3--:R-:W-:Y:S02]  /*18810*/  IMAD.MOV.U32 R20, RZ, RZ, R2 ;  /* 0x000000ffff147224 */ /* 0x008fe400078e0002 */
[----:B------:R-:W3:Y:S01]  /*18820*/  LDL.LU R2, [R1+0x2038] ;  /* 0x0020380001027983 */ /* 0x000ee20000300800 */
[----:B------:R-:W-:-:S03]  /*18830*/  MOV R21, R7 ;  /* 0x0000000700157202 */ /* 0x000fc60000000f00 */
[----:B0-----:R-:W-:Y:S01]  /*18840*/  STL.64 [R1+0x1ff0], R18 ;  /* 0x001ff01201007387 */ /* 0x001fe20000100a00 */
[----:B------:R-:W-:-:S03]  /*18850*/  MOV R23, R5 ;  /* 0x0000000500177202 */ /* 0x000fc60000000f00 */
[----:B------:R0:W-:Y:S02]  /*18860*/  STL.64 [R1+0x1fe8], R16 ;  /* 0x001fe81001007387 */ /* 0x0001e40000100a00 */
[----:B0-----:R-:W-:Y:S02]  /*18870*/  IMAD.MOV.U32 R16, RZ, RZ, R4 ;  /* 0x000000ffff107224 */ /* 0x001fe400078e0004 */
[----:B----4-:R-:W0:Y:S01]  /*18880*/  LDSM.16.M88.4 R4, [R28+UR6+0x300] ;  /* 0x000300061c04783b */ /* 0x010e220008000200 */
[----:B------:R-:W-:-:S03]  /*18890*/  MOV R17, R0 ;  /* 0x0000000000117202 */ /* 0x000fc60000000f00 */
[----:B0-----:R-:W-:Y:S01]  /*188a0*/  STL.64 [R1+0x50], R4 ;  /* 0x0000500401007387 */ /* 0x001fe20000100a00 */
[----:B------:R-:W-:-:S03]  /*188b0*/  IMAD.MOV.U32 R0, RZ, RZ, R7 ;  /* 0x000000ffff007224 */ /* 0x000fc600078e0007 */
[----:B------:R-:W-:Y:S04]  /*188c0*/  STL [R1+0x58], R6 ;  /* 0x0000580601007387 */ /* 0x000fe80000100800 */
[----:B------:R-:W0:Y:S04]  /*188d0*/  LDSM.16.M88.4 R4, [R28+UR6+0x8300] ;  /* 0x008300061c04783b */ /* 0x000e280008000200 */
[----:B------:R-:W-:Y:S04]  /*188e0*/  STL [R1+0x1fe4], R0 ;  /* 0x001fe40001007387 */ /* 0x000fe80000100800 */
[----:B0-----:R-:W-:Y:S04]  /*188f0*/  STL.64 [R1+0x40], R4 ;  /* 0x0000400401007387 */ /* 0x001fe80000100a00 */
[----:B------:R0:W-:Y:S04]  /*18900*/  STL.64 [R1+0x48], R6 ;  /* 0x0000480601007387 */ /* 0x0001e80000100a00 */
[----:B0-----:R-:W2:Y:S04]  /*18910*/  LDL.LU.64 R6, [R1+0x2030] ;  /* 0x0020300001067983 */ /* 0x001ea80000300a00 */
[----:B------:R-:W2:Y:S04]  /*18920*/  LDL.LU.64 R4, [R1+0x2028] ;  /* 0x0020280001047983 */ /* 0x000ea80000300a00 */
[----:B------:R-:W-:Y:S01]  /*18930*/  STL [R1+0x1fb8], R28 ;  /* 0x001fb81c01007387 */ /* 0x000fe20000100800 */
[C---:B--2---:R-:W-:Y:S08]  /*18940*/  HMMA.16816.F32.BF16 R16, R4.reuse, R16, R24 ;  /* 0x000000100410723c */ /* 0x044ff00000041818 */
[----:B------:R-:W-:Y:S01]  /*18950*/  HMMA.16816.F32.BF16 R24, R4, R12, R8 ;  /* 0x0000000c0418723c */ /* 0x000fe20000041808 */
[----:B------:R-:W0:Y:S04]  /*18960*/  LDSM.16.MT88.4 R8, [R29+UR6+0x16800] ;  /* 0x016800061d08783b */ /* 0x000e280008004200 */
[----:B------:R-:W2:Y:S04]  /*18970*/  LDL.LU R6, [R1+0x38] ;  /* 0x0000380001067983 */ /* 0x000ea80000300800 */
[----:B0-----:R-:W-:Y:S01]  /*18980*/  STL [R1+0x10], R8 ;  /* 0x0000100801007387 */ /* 0x001fe20000100800 */
[----:B------:R-:W-:-:S03]  /*18990*/  IMAD.MOV.U32 R0, RZ, RZ, R9 ;  /* 0x000000ffff007224 */ /* 0x000fc600078e0009 */
[----:B------:R0:W-:Y:S04]  /*189a0*/  STL.64 [R1+0x18], R10 ;  /* 0x0000180a01007387 */ /* 0x0001e80000100a00 */
[----:B0-----:R-:W2:Y:S04]  /*189b0*/  LDL.LU.64 R10, [R1+0x2020] ;  /* 0x00202000010a7983 */ /* 0x001ea80000300a00 */
[----:B------:R-:W2:Y:S01]  /*189c0*/  LDL.LU.64 R8, [R1+0x2018] ;  /* 0x0020180001087983 */ /* 0x000ea20000300a00 */
[----:B---3--:R-:W-:-:S07]  /*189d0*/  MOV R7, R2 ;  /* 0x0000000200077202 */ /* 0x008fce0000000f00 */
[----:B--2---:R-:W-:-:S15]  /*189e0*/  HMMA.16816.F32.BF16 R20, R8, R6, R20 ;  /* 0x000000060814723c */ /* 0x004fde0000041814 */
[----:B------:R-:W-:-:S04]  /*189f0*/  NOP ;  /* 0x0000000000007918 */ /* 0x000fc80000000000 */
[----:B------:R-:W-:Y:S04]  /*18a00*/  STL.64 [R1+0x20], R20 ;  /* 0x0000201401007387 */ /* 0x000fe80000100a00 */
[----:B------:R0:W-:Y:S04]  /*18a10*/  STL.64 [R1+0x28], R22 ;  /* 0x0000281601007387 */ /* 0x0001e80000100a00 */
[----:B0-----:R-:W2:Y:S04]  /*18a20*/  LDL.LU.64 R22, [R1+0x2010] ;  /* 0x0020100001167983 */ /* 0x001ea80000300a00 */
[----:B------:R-:W2:Y:S01]  /*18a30*/  LDL.LU.64 R20, [R1+0x2008] ;  /* 0x0020080001147983 */ /* 0x000ea20000300a00 */
[----:B------:R-:W-:Y:S01]  /*18a40*/  MOV R4, R14 ;  /* 0x0000000e00047202 */ /* 0x000fe20000000f00 */
[----:B------:R-:W-:Y:S01]  /*18a50*/  IMAD.MOV.U32 R2, RZ, RZ, R15 ;  /* 0x000000ffff027224 */ /* 0x000fe200078e000f */
[----:B--2---:R-:W-:Y:S01]  /*18a60*/  HMMA.16816.F32.BF16 R20, R8, R14, R20 ;  /* 0x0000000e0814723c */ /* 0x004fe20000041814 */
[----:B------:R-:W2:Y:S04]  /*18a70*/  LDL.LU.64 R14, [R1+0x2000] ;  /* 0x00200000010e7983 */ /* 0x000ea80000300a00 */
[----:B------:R-:W2:Y:S01]  /*18a80*/  LDL.LU.64 R12, [R1+0x1ff8] ;  /* 0x001ff800010c7983 */ /* 0x000ea20000300a00 */
[----:B------:R-:W-:Y:S01]  /*18a90*/  MOV R10, R4 ;  /* 0x00000004000a7202 */ /* 0x000fe20000000f00 */
[----:B------:R-:W-:Y:S01]  /*18aa0*/  IMAD.MOV.U32 R11, RZ, RZ, R2 ;  /* 0x000000ffff0b7224 */ /* 0x000fe200078e0002 */
[----:B--2---:R-:W-:Y:S01]  /*18ab0*/  HMMA.16816.F32.BF16 R4, R12, R6, R16 ;  /* 0x000000060c04723c */ /* 0x004fe20000041810 */
[----:B------:R-:W2:Y:S04]  /*18ac0*/  LDL.LU.64 R18, [R1+0x1ff0] ;  /* 0x001ff00001127983 */ /* 0x000ea80000300a00 */
[----:B------:R-:W2:-:S14]  /*18ad0*/  LDL.LU.64 R16, [R1+0x1fe8] ;  /* 0x001fe80001107983 */ /* 0x000e9c0000300a00 */
[----:B------:R-:W-:Y:S01]  /*18ae0*/  MOV R28, R6 ;  /* 0x00000006001c7202 */ /* 0x000fe20000000f00 */
[----:B------:R-:W-:Y:S01]  /*18af0*/  STL.64 [R1], R4 ;  /* 0x0000000401007387 */ /* 0x000fe20000100a00 */
[----:B------:R-:W-:-:S03]  /*18b00*/  IMAD.MOV.U32 R2, RZ, RZ, R7 ;  /* 0x000000ffff027224 */ /* 0x000fc600078e0007 */
[----:B------:R-:W0:Y:S01]  /*18b10*/  LDSM.16.MT88.4 R4, [R3+UR6+0x16c00] ;  /* 0x016c00060304783b */ /* 0x000e220008004200 */
[----:B------:R-:W-:Y:S03]  /*18b20*/  HMMA.16816.F32.BF16 R24, R12, R10, R24 ;  /* 0x0000000a0c18723c */ /* 0x000fe60000041818 */
[----:B------:R-:W1:Y:S04]  /*18b30*/  LDSM.16.MT88.4 R8, [R29+UR6+0x16c00] ;  /* 0x016c00061d08783b */ /* 0x000e680008004200 */
[----:B0-----:R0:W-:Y:S04]  /*18b40*/  STL.64 [R1+0x1fc8], R6 ;  /* 0x001fc80601007387 */ /* 0x0011e80000100a00 */
[----:B0-----:R-:W3:Y:S04]  /*18b50*/  LDL.LU R7, [R1+0x80] ;  /* 0x0000800001077983 */ /* 0x001ee80000300800 */
[----:B------:R-:W-:Y:S04]  /*18b60*/  STL.64 [R1+0x1fc0], R4 ;  /* 0x001fc00401007387 */ /* 0x000fe80000100a00 */
[----:B------:R-:W4:Y:S04]  /*18b70*/  LDL.LU.64 R12, [R1+0x50] ;  /* 0x00005000010c7983 */ /* 0x000f280000300a00 */
[----:B------:R-:W-:Y:S04]  /*18b80*/  STL.64 [R1+0x1fd8], R26 ;  /* 0x001fd81a01007387 */ /* 0x000fe80000100a00 */
[----:B------:R0:W-:Y:S04]  /*18b90*/  STL.64 [R1+0x1fd0], R24 ;  /* 0x001fd01801007387 */ /* 0x0001e80000100a00 */
[----:B0-----:R-:W2:Y:S04]  /*18ba0*/  LDL.LU.64 R24, [R1+0x40] ;  /* 0x0000400001187983 */ /* 0x001ea80000300a00 */
[----:B-1----:R-:W-:Y:S04]  /*18bb0*/  STL.64 [R1+0x1f90], R10 ;  /* 0x001f900a01007387 */ /* 0x002fe80000100a00 */
[----:B------:R0:W-:Y:S04]  /*18bc0*/  STL.64 [R1+0x1f88], R8 ;  /* 0x001f880801007387 */ /* 0x0001e80000100a00 */
[----:B0-----:R-:W4:Y:S04]  /*18bd0*/  LDL.LU R8, [R1+0x20] ;  /* 0x0000200001087983 */ /* 0x001f280000300800 */
[----:B------:R-:W4:Y:S04]  /*18be0*/  LDL.LU R9, [R1+0x24] ;  /* 0x0000240001097983 */ /* 0x000f280000300800 */
[----:B------:R-:W4:Y:S04]  /*18bf0*/  LDL.LU R10, [R1+0x28] ;  /* 0x00002800010a7983 */ /* 0x000f280000300800 */
[----:B------:R-:W4:Y:S01]  /*18c00*/  LDL.LU R11, [R1+0x2c] ;  /* 0x00002c00010b7983 */ /* 0x000f220000300800 */
[----:B--2---:R-:W-:-:S15]  /*18c10*/  HMMA.16816.F32.BF16 R20, R16, R24, R20 ;  /* 0x000000181014723c */ /* 0x004fde0000041814 */
[----:B------:R-:W-:-:S04]  /*18c20*/  NOP ;  /* 0x0000000000007918 */ /* 0x000fc80000000000 */
[----:B------:R-:W-:Y:S04]  /*18c30*/  STL.64 [R1+0x1fb0], R22 ;  /* 0x001fb01601007387 */ /* 0x000fe80000100a00 */
[----:B------:R0:W-:Y:S04]  /*18c40*/  STL.64 [R1+0x1fa8], R20 ;  /* 0x001fa81401007387 */ /* 0x0001e80000100a00 */
[----:B0-----:R-:W2:Y:S01]  /*18c50*/  LDL.LU R20, [R1+0x10] ;  /* 0x0000100001147983 */ /* 0x001ea20000300800 */
[----:B------:R-:W-:-:S03]  /*18c60*/  MOV R21, R0 ;  /* 0x0000000000157202 */ /* 0x000fc60000000f00 */
[----:B------:R-:W2:Y:S01]  /*18c70*/  LDL.LU R0, [R1+0x1fe4] ;  /* 0x001fe40001007983 */ /* 0x000ea20000300800 */
[----:B----4-:R-:W-:Y:S01]  /*18c80*/  HMMA.16816.F32.BF16 R8, R16, R12, R8 ;  /* 0x0000000c1008723c */ /* 0x010fe20000041808 */
[----:B------:R-:W-:Y:S02]  /*18c90*/  MOV R5, R12 ;  /* 0x0000000c00057202 */ /* 0x000fe40000000f00 */
[----:B------:R-:W-:Y:S01]  /*18ca0*/  MOV R12, R24 ;  /* 0x00000018000c7202 */ /* 0x000fe20000000f00 */
[----:B------:R-:W-:Y:S01]  /*18cb0*/  IMAD.MOV.U32 R4, RZ, RZ, R13 ;  /* 0x000000ffff047224 */ /* 0x000fe200078e000d */
[----:B------:R-:W4:Y:S02]  /*18cc0*/  LDL.LU R22, [R1+0x18] ;  /* 0x0000180001167983 */ /* 0x000f240000300800 */
[----:B------:R-:W-:Y:S02]  /*18cd0*/  MOV R16, R12 ;  /* 0x0000000c00107202 */ /* 0x000fe40000000f00 */
[----:B------:R-:W0:Y:S01]  /*18ce0*/  LDSM.16.MT88.4 R12, [R3+UR6+0x17000] ;  /* 0x01700006030c783b */ /* 0x000e220008004200 */
[----:B------:R-:W-:-:S03]  /*18cf0*/  IMAD.MOV.U32 R6, RZ, RZ, R25 ;  /* 0x000000ffff067224 */ /* 0x000fc600078e0019 */
[----:B---3--:R-:W1:Y:S04]  /*18d00*/  LDSM.16.M88.4 R24, [R7+UR6+0x380] ;  /* 0x000380060718783b */ /* 0x008e680008000200 */
[----:B------:R-:W4:Y:S04]  /*18d10*/  LDL.LU R23, [R1+0x1c] ;  /* 0x00001c0001177983 */ /* 0x000f280000300800 */
[----:B0-----:R0:W-:Y:S04]  /*18d20*/  STL.64 [R1+0x1f78], R14 ;  /* 0x001f780e01007387 */ /* 0x0011e80000100a00 */
[----:B------:R-:W-:Y:S04]  /*18d30*/  STL.64 [R1+0x1f70], R12 ;  /* 0x001f700c01007387 */ /* 0x000fe80000100a00 */
[----:B0-----:R-:W3:Y:S01]  /*18d40*/  LDL.LU R14, [R1+0x58] ;  /* 0x00005800010e7983 */ /* 0x001ee20000300800 */
[----:B--2---:R-:W-:-:S03]  /*18d50*/  IMAD.MOV.U32 R15, RZ, RZ, R0 ;  /* 0x000000ffff0f7224 */ /* 0x004fc600078e0000 */
[----:B------:R-:W2:Y:S04]  /*18d60*/  LDL.LU R0, [R1+0x1fe0] ;  /* 0x001fe00001007983 */ /* 0x000ea80000300800 */
[----:B-1----:R-:W-:Y:S04]  /*18d70*/  STL.64 [R1+0x70], R24 ;  /* 0x0000701801007387 */ /* 0x002fe80000100a00 */
[----:B------:R0:W-:Y:S04]  /*18d80*/  STL.64 [R1+0x78], R26 ;  /* 0x0000781a01007387 */ /* 0x0001e80000100a00 */
[----:B0-----:R-:W4:Y:S04]  /*18d90*/  LDL.LU.64 R26, [R1+0x1fd8] ;  /* 0x001fd800011a7983 */ /* 0x001f280000300a00 */
[----:B------:R-:W4:Y:S01]  /*18da0*/  LDL.LU.64 R24, [R1+0x1fd0] ;  /* 0x001fd00001187983 */ /* 0x000f220000300a00 */
[----:B------:R-:W-:Y:S01]  /*18db0*/  IMAD.MOV.U32 R17, RZ, RZ, R6 ;  /* 0x000000ffff117224 */ /* 0x000fe200078e0006 */
[----:B------:R-:W-:Y:S01]  /*18dc0*/  MOV R13, R4 ;  /* 0x00000004000d7202 */ /* 0x000fe20000000f00 */
[----:B------:R-:W-:-:S02]  /*18dd0*/  IMAD.MOV.U32 R12, RZ, RZ, R5 ;  /* 0x000000ffff0c7224 */ /* 0x000fc400078e0005 */
[----:B------:R-:W0:Y:S04]  /*18de0*/  LDSM.16.M88.4 R4, [R7+UR6+0x8380] ;  /* 0x008380060704783b */ /* 0x000e280008000200 */
[----:B0-----:R-:W-:Y:S04]  /*18df0*/  STL.64 [R1+0x60], R4 ;  /* 0x0000600401007387 */ /* 0x001fe80000100a00 */
[----:B------:R0:W-:Y:S04]  /*18e00*/  STL.64 [R1+0x68], R6 ;  /* 0x0000680601007387 */ /* 0x0001e80000100a00 */
[----:B0-----:R-:W3:Y:S04]  /*18e10*/  LDL.LU.64 R6, [R1+0x1fc8] ;  /* 0x001fc80001067983 */ /* 0x001ee80000300a00 */
[----:B------:R-:W3:Y:S01]  /*18e20*/  LDL.LU.64 R4, [R1+0x1fc0] ;  /* 0x001fc00001047983 */ /* 0x000ee20000300a00 */
[----:B----4-:R-:W-:Y:S03]  /*18e30*/  HMMA.16816.F32.BF16 R16, R20, R16, R24 ;  /* 0x000000101410723c */ /* 0x010fe60000041818 */
[----:B------:R-:W0:Y:S04]  /*18e40*/  LDSM.16.MT88.4 R24, [R29+UR6+0x17000] ;  /* 0x017000061d18783b */ /* 0x000e280008004200 */
[----:B--2---:R-:W-:-:S12]  /*18e50*/  STL [R1+0x1f00], R0 ;  /* 0x001f000001007387 */ /* 0x004fd80000100800 */
[----:B------:R1:W-:Y:S04]  /*18e60*/  STL.64 [R1+0x1fa0], R18 ;  /* 0x001fa01201007387 */ /* 0x0003e80000100a00 */
[----:B------:R-:W-:Y:S04]  /*18e70*/  STL.64 [R1+0x1f98], R16 ;  /* 0x001f981001007387 */ /* 0x000fe80000100a00 */
[----:B-1----:R-:W2:Y:S04]  /*18e80*/  LDL.LU.64 R18, [R1+0x48] ;  /* 0x0000480001127983 */ /* 0x002ea80000300a00 */
[----:B0-----:R-:W-:Y:S04]  /*18e90*/  STL.64 [R1+0x1f48], R26 ;  /* 0x001f481a01007387 */ /* 0x001fe80000100a00 */
[----:B------:R0:W-:Y:S04]  /*18ea0*/  STL.64 [R1+0x1f40], R24 ;  /* 0x001f401801007387 */ /* 0x0001e80000100a00 */
[----:B0-----:R-:W4:Y:S04]  /*18eb0*/  LDL R24, [R1+0x70] ;  /* 0x0000700001187983 */ /* 0x001f280000100800 */
[----:B------:R-:W4:Y:S01]  /*18ec0*/  LDL R25, [R1+0x74] ;  /* 0x0000740001197983 */ /* 0x000f220000100800 */
[----:B------:R-:W-:Y:S01]  /*18ed0*/  MOV R26, R28 ;  /* 0x0000001c001a7202 */ /* 0x000fe20000000f00 */
[----:B------:R-:W-:-:S02]  /*18ee0*/  IMAD.MOV.U32 R27, RZ, RZ, R2 ;  /* 0x000000ffff1b7224 */ /* 0x000fc400078e0002 */
[----:B----4-:R0:W-:Y:S04]  /*18ef0*/  STL.64 [R1+0x1f80], R24 ;  /* 0x001f801801007387 */ /* 0x0101e80000100a00 */
[----:B0-----:R-:W4:Y:S04]  /*18f00*/  LDL.LU R24, [R1] ;  /* 0x0000000001187983 */ /* 0x001f280000300800 */
[----:B------:R-:W4:Y:S04]  /*18f10*/  LDL.LU R25, [R1+0x4] ;  /* 0x0000040001197983 */ /* 0x000f280000300800 */
[----:B------:R-:W2:Y:S01]  /*18f20*/  LDL.LU R28, [R1+0x1fb8] ;  /* 0x001fb800011c7983 */ /* 0x000ea20000300800 */
[----:B----4-:R-:W-:Y:S08]  /*18f30*/  HMMA.16816.F32.BF16 R24, R20, R12, R24 ;  /* 0x0000000c1418723c */ /* 0x010ff00000041818 */
        /* <DEDUP_REMOVED lines=8> */
[----:B--2---:R-:W-:Y:S01]  /*18fc0*/  MOV R11, R18 ;  /* 0x00000012000b7202 */ /* 0x004fe20000000f00 */
[----:B------:R-:W-:Y:S01]  /*18fd0*/  IMAD.MOV.U32 R10, RZ, RZ, R19 ;  /* 0x000000ffff0a7224 */ /* 0x000fe200078e0013 */
[----:B---3--:R-:W-:Y:S01]  /*18fe0*/  HMMA.16816.F32.BF16 R20, R4, R18, R20 ;  /* 0x000000120414723c */ /* 0x008fe20000041814 */
[----:B------:R-:W2:Y:S01]  /*18ff0*/  LDL.LU.64 R18, [R1+0x1fa0] ;  /* 0x001fa00001127983 */ /* 0x000ea20000300a00 */
[----:B------:R-:W-:-:S03]  /*19000*/  MOV R6, R11 ;  /* 0x0000000b00067202 */ /* 0x000fc60000000f00 */
[----:B------:R-:W2:Y:S01]  /*19010*/  LDL.LU.64 R16, [R1+0x1f98] ;  /* 0x001f980001107983 */ /* 0x000ea20000300a00 */
[----:B------:R-:W-:-:S13]  /*19020*/  IMAD.MOV.U32 R7, RZ, RZ, R10 ;  /* 0x000000ffff077224 */ /* 0x000fda00078e000a */
[----:B------:R-:W-:Y:S04]  /*19030*/  STL.64 [R1+0x1f68], R22 ;  /* 0x001f681601007387 */ /* 0x000fe80000100a00 */
[----:B------:R0:W-:Y:S02]  /*19040*/  STL.64 [R1+0x1f60], R20 ;  /* 0x001f601401007387 */ /* 0x0001e40000100a00 */
[----:B0-----:R-:W-:Y:S01]  /*19050*/  MOV R20, R9 ;  /* 0x0000000900147202 */ /* 0x001fe20000000f00 */
[----:B------:R-:W-:Y:S02]  /*19060*/  IMAD.MOV.U32 R21, RZ, RZ, R8 ;  /* 0x000000ffff157224 */ /* 0x000fe400078e0008 */
[----:B------:R-:W0:Y:S01]  /*19070*/  LDSM.16.MT88.4 R8, [R3+UR6+0x17400] ;  /* 0x017400060308783b */ /* 0x000e220008004200 */
[----:B------:R-:W-:-:S03]  /*19080*/  MOV R22, R2 ;  /* 0x0000000200167202 */ /* 0x000fc60000000f00 */
[----:B0-----:R-:W-:Y:S01]  /*19090*/  STL.64 [R1+0x30], R8 ;  /* 0x0000300801007387 */ /* 0x001fe20000100a00 */
[----:B------:R-:W-:-:S03]  /*190a0*/  MOV R2, R11 ;  /* 0x0000000b00027202 */ /* 0x000fc60000000f00 */
[----:B------:R0:W-:Y:S04]  /*190b0*/  STL [R1+0x38], R10 ;  /* 0x0000380a01007387 */ /* 0x0001e80000100800 */
[----:B0-----:R-:W2:Y:S04]  /*190c0*/  LDL.LU.64 R10, [R1+0x1f90] ;  /* 0x001f9000010a7983 */ /* 0x001ea80000300a00 */
[----:B------:R-:W2:Y:S02]  /*190d0*/  LDL.LU.64 R8, [R1+0x1f88] ;  /* 0x001f880001087983 */ /* 0x000ea40000300a00 */
[C---:B--2---:R-:W-:Y:S01]  /*190e0*/  HMMA.16816.F32.BF16 R16, R8.reuse, R6, R16 ;  /* 0x000000060810723c */ /* 0x044fe20000041810 */
[----:B------:R-:W-:Y:S01]  /*190f0*/  IMAD.MOV.U32 R23, RZ, RZ, R0 ;  /* 0x000000ffff177224 */ /* 0x000fe200078e0000 */
[----:B------:R-:W-:Y:S06]  /*19100*/  LDSM.16.MT88.4 R4, [R29+UR6+0x17400] ;  /* 0x017400061d04783b */ /* 0x000fec0008004200 */
[----:B------:R-:W-:Y:S11]  /*19110*/  HMMA.16816.F32.BF16 R8, R8, R14, R24 ;  /* 0x0000000e0808723c */ /* 0x000ff60000041818 */
[----:B------:R-:W-:Y:S04]  /*19120*/  STL.64 [R1+0x1f58], R18 ;  /* 0x001f581201007387 */ /* 0x000fe80000100a00 */
[----:B------:R0:W-:Y:S04]  /*19130*/  STL.64 [R1+0x1f50], R16 ;  /* 0x001f501001007387 */ /* 0x0001e80000100a00 */
[----:B0-----:R-:W2:Y:S04]  /*19140*/  LDL.LU.64 R16, [R1+0x60] ;  /* 0x0000600001107983 */ /* 0x001ea80000300a00 */
[----:B------:R-:W3:Y:S04]  /*19150*/  LDL.LU.64 R24, [R1+0x1f80] ;  /* 0x001f800001187983 */ /* 0x000ee80000300a00 */
[----:B------:R-:W3:Y:S04]  /*19160*/  LDL.LU.64 R14, [R1+0x1f78] ;  /* 0x001f7800010e7983 */ /* 0x000ee80000300a00 */
[----:B------:R-:W3:Y:S02]  /*19170*/  LDL.LU.64 R12, [R1+0x1f70] ;  /* 0x001f7000010c7983 */ /* 0x000ee40000300a00 */
[----:B---3--:R-:W-:Y:S02]  /*19180*/  HMMA.16816.F32.BF16 R24, R12, R24, R20 ;  /* 0x000000180c18723c */ /* 0x008fe40000041814 */
[----:B------:R-:W3:Y:S04]  /*19190*/  LDL.LU.64 R22, [R1+0x1f68] ;  /* 0x001f680001167983 */ /* 0x000ee80000300a00 */
[----:B------:R-:W3:-:S13]  /*191a0*/  LDL.LU.64 R20, [R1+0x1f60] ;  /* 0x001f600001147983 */ /* 0x000eda0000300a00 */
[----:B------:R0:W-:Y:S04]  /*191b0*/  STL.64 [R1+0x10], R24 ;  /* 0x0000101801007387 */ /* 0x0001e80000100a00 */
[----:B------:R-:W-:Y:S01]  /*191c0*/  STL.64 [R1+0x18], R26 ;  /* 0x0000181a01007387 */ /* 0x000fe20000100a00 */
[----:B--2---:R-:W-:-:S03]  /*191d0*/  MOV R0, R17 ;  /* 0x0000001100007202 */ /* 0x004fc60000000f00 */
[----:B------:R-:W2:Y:S01]  /*191e0*/  LDL.LU.64 R18, [R1+0x1f58] ;  /* 0x001f580001127983 */ /* 0x000ea20000300a00 */
[----:B0-----:R-:W-:Y:S01]  /*191f0*/  IMAD.MOV.U32 R24, RZ, RZ, R16 ;  /* 0x000000ffff187224 */ /* 0x001fe200078e0010 */
[----:B---3--:R-:W-:Y:S03]  /*19200*/  HMMA.16816.F32.BF16 R20, R12, R16, R20 ;  /* 0x000000100c14723c */ /* 0x008fe60000041814 */
[----:B------:R-:W-:Y:S01]  /*19210*/  IMAD.MOV.U32 R12, RZ, RZ, R24 ;  /* 0x000000ffff0c7224 */ /* 0x000fe200078e0018 */
[----:B------:R-:W2:Y:S04]  /*19220*/  LDL.LU.64 R16, [R1+0x1f50] ;  /* 0x001f500001107983 */ /* 0x000ea80000300a00 */
[----:B------:R-:W0:Y:S01]  /*19230*/  LDSM.16.MT88.4 R24, [R3+UR6+0x17800] ;  /* 0x017800060318783b */ /* 0x000e220008004200 */
[----:B------:R-:W-:-:S03]  /*19240*/  MOV R13, R0 ;  /* 0x00000000000d7202 */ /* 0x000fc60000000f00 */
[----:B0-----:R-:W-:Y:S01]  /*19250*/  STL.64 [R1], R24 ;  /* 0x0000001801007387 */ /* 0x001fe20000100a00 */
[----:B------:R-:W-:-:S03]  /*19260*/  IMAD.MOV.U32 R0, RZ, RZ, R27 ;  /* 0x000000ffff007224 */ /* 0x000fc600078e001b */
[----:B------:R-:W-:Y:S04]  /*19270*/  STL [R1+0x8], R26 ;  /* 0x0000081a01007387 */ /* 0x000fe80000100800 */
[----:B------:R-:W0:Y:S04]  /*19280*/  LDSM.16.M88.4 R24, [R28+UR6+0x8380] ;  /* 0x008380061c18783b */ /* 0x000e280008000200 */
[----:B0-----:R-:W-:Y:S04]  /*19290*/  STL.64 [R1+0x50], R24 ;  /* 0x0000501801007387 */ /* 0x001fe80000100a00 */
[----:B------:R0:W-:Y:S04]  /*192a0*/  STL.64 [R1+0x58], R26 ;  /* 0x0000581a01007387 */ /* 0x0001e80000100a00 */
[----:B0-----:R-:W2:Y:S04]  /*192b0*/  LDL.LU.64 R26, [R1+0x1f48] ;  /* 0x001f4800011a7983 */ /* 0x001ea80000300a00 */
[----:B------:R-:W2:Y:S02]  /*192c0*/  LDL.LU.64 R24, [R1+0x1f40] ;  /* 0x001f400001187983 */ /* 0x000ea40000300a00 */
[C---:B--2---:R-:W-:Y:S02]  /*192d0*/  HMMA.16816.F32.BF16 R16, R24.reuse, R12, R16 ;  /* 0x0000000c1810723c */ /* 0x044fe40000041810 */
[----:B------:R-:W0:Y:S04]  /*192e0*/  LDSM.16.MT88.4 R12, [R29+UR6+0x17800] ;  /* 0x017800061d0c783b */ /* 0x000e280008004200 */
[----:B0-----:R-:W-:Y:S04]  /*192f0*/  STL.64 [R1+0x1f10], R14 ;  /* 0x001f100e01007387 */ /* 0x001fe80000100a00 */
[----:B------:R0:W-:Y:S04]  /*19300*/  STL.64 [R1+0x1f08], R12 ;  /* 0x001f080c01007387 */ /* 0x0001e80000100a00 */
[----:B0-----:R-:W2:Y:S04]  /*19310*/  LDL.LU R12, [R1+0x70] ;  /* 0x00007000010c7983 */ /* 0x001ea80000300800 */
[----:B------:R-:W2:Y:S04]  /*19320*/  LDL.LU R13, [R1+0x74] ;  /* 0x00007400010d7983 */ /* 0x000ea80000300800 */
[----:B------:R-:W3:Y:S04]  /*19330*/  LDL.LU R14, [R1+0x78] ;  /* 0x00007800010e7983 */ /* 0x000ee80000300800 */
[----:B------:R-:W3:Y:S01]  /*19340*/  LDL.LU R15, [R1+0x7c] ;  /* 0x00007c00010f7983 */ /* 0x000ee20000300800 */
[----:B--2---:R-:W-:Y:S03]  /*19350*/  HMMA.16816.F32.BF16 R24, R24, R12, R8 ;  /* 0x0000000c1818723c */ /* 0x004fe60000041808 */
[----:B------:R-:W0:Y:S04]  /*19360*/  LDSM.16.M88.4 R8, [R28+UR6+0x380] ;  /* 0x000380061c08783b */ /* 0x000e280008000200 */
[----:B---3--:R1:W-:Y:S04]  /*19370*/  STL.64 [R1+0x1f38], R14 ;  /* 0x001f380e01007387 */ /* 0x0083e80000100a00 */
[----:B-1----:R-:W2:Y:S04]  /*19380*/  LDL.LU R14, [R1+0x68] ;  /* 0x00006800010e7983 */ /* 0x002ea80000300800 */
[----:B------:R-:W2:Y:S04]  /*19390*/  LDL.LU R15, [R1+0x6c] ;  /* 0x00006c00010f7983 */ /* 0x000ea80000300800 */
[----:B------:R-:W-:Y:S04]  /*193a0*/  STL.64 [R1+0x1f20], R26 ;  /* 0x001f201a01007387 */ /* 0x000fe80000100a00 */
[----:B------:R1:W-:Y:S04]  /*193b0*/  STL.64 [R1+0x1f18], R24 ;  /* 0x001f181801007387 */ /* 0x0003e80000100a00 */
[----:B-1----:R-:W2:Y:S04]  /*193c0*/  LDL.LU R24, [R1+0x30] ;  /* 0x0000300001187983 */ /* 0x002ea80000300800 */
[----:B------:R-:W2:Y:S04]  /*193d0*/  LDL.LU R25, [R1+0x34] ;  /* 0x0000340001197983 */ /* 0x000ea80000300800 */
[----:B------:R-:W2:Y:S01]  /*193e0*/  LDL.LU R26, [R1+0x38] ;  /* 0x00003800011a7983 */ /* 0x000ea20000300800 */
[----:B------:R-:W-:Y:S01]  /*193f0*/  MOV R27, R2 ;  /* 0x00000002001b7202 */ /* 0x000fe20000000f00 */
[----:B0-----:R-:W-:Y:S01]  /*19400*/  IMAD.MOV.U32 R13, RZ, RZ, R8 ;  /* 0x000000ffff0d7224 */ /* 0x001fe200078e0008 */
[----:B------:R-:W-:Y:S01]  /*19410*/  MOV R12, R9 ;  /* 0x00000009000c7202 */ /* 0x000fe20000000f00 */
[----:B------:R-:W-:Y:S01]  /*19420*/  STL [R1+0x28], R10 ;  /* 0x0000280a01007387 */ /* 0x000fe20000100800 */
[----:B------:R-:W-:-:S03]  /*19430*/  IMAD.MOV.U32 R2, RZ, RZ, R11 ;  /* 0x000000ffff027224 */ /* 0x000fc600078e000b */
[----:B------:R-:W0:Y:S01]  /*19440*/  LDSM.16.MT88.4 R8, [R3+UR6+0x17c00] ;  /* 0x017c00060308783b */ /* 0x000e220008004200 */
[----:B--2---:R-:W-:-:S15]  /*19450*/  HMMA.16816.F32.BF16 R20, R24, R14, R20 ;  /* 0x0000000e1814723c */ /* 0x004fde0000041814 */
[----:B------:R-:W-:-:S04]  /*19460*/  NOP ;  /* 0x0000000000007918 */ /* 0x000fc80000000000 */
[----:B------:R-:W-:Y:S04]  /*19470*/  STL.64 [R1+0x1f30], R22 ;  /* 0x001f301601007387 */ /* 0x000fe80000100a00 */
[----:B------:R1:W-:Y:S04]  /*19480*/  STL.64 [R1+0x1f28], R20 ;  /* 0x001f281401007387 */ /* 0x0003e80000100a00 */
[----:B-1----:R-:W2:Y:S04]  /*19490*/  LDL.LU R20, [R1+0x10] ;  /* 0x0000100001147983 */ /* 0x002ea80000300800 */
[----:B------:R-:W2:Y:S04]  /*194a0*/  LDL.LU R21, [R1+0x14] ;  /* 0x0000140001157983 */ /* 0x000ea80000300800 */
[----:B------:R-:W2:Y:S04]  /*194b0*/  LDL.LU R22, [R1+0x18] ;  /* 0x0000180001167983 */ /* 0x000ea80000300800 */
[----:B------:R-:W2:Y:S04]  /*194c0*/  LDL.LU R23, [R1+0x1c] ;  /* 0x00001c0001177983 */ /* 0x000ea80000300800 */
[----:B0-----:R-:W-:Y:S04]  /*194d0*/  STL.64 [R1+0x1ed0], R10 ;  /* 0x001ed00a01007387 */ /* 0x001fe80000100a00 */
[----:B------:R0:W-:Y:S01]  /*194e0*/  STL.64 [R1+0x1ec8], R8 ;  /* 0x001ec80801007387 */ /* 0x0001e20000100a00 */
[----:B------:R-:W-:Y:S01]  /*194f0*/  HMMA.16816.F32.BF16 R16, R4, R14, R16 ;  /* 0x0000000e0410723c */ /* 0x000fe20000041810 */
[----:B0-----:R-:W-:Y:S01]  /*19500*/  MOV R8, R13 ;  /* 0x0000000d00087202 */ /* 0x001fe20000000f00 */
[----:B------:R-:W-:-:S05]  /*19510*/  IMAD.MOV.U32 R9, RZ, RZ, R12 ;  /* 0x000000ffff097224 */ /* 0x000fca00078e000c */
[----:B------:R0:W-:Y:S04]  /*19520*/  STL.64 [R1+0x1ef8], R8 ;  /* 0x001ef80801007387 */ /* 0x0001e80000100a00 */
[----:B0-----:R-:W3:Y:S04]  /*19530*/  LDL.LU R8, [R1+0x50] ;  /* 0x0000500001087983 */ /* 0x001ee80000300800 */
[----:B------:R-:W3:Y:S04]  /*19540*/  LDL.LU R9, [R1+0x54] ;  /* 0x0000540001097983 */ /* 0x000ee80000300800 */
[----:B------:R-:W2:Y:S01]  /*19550*/  LDL.LU.64 R14, [R1+0x1f38] ;  /* 0x001f3800010e7983 */ /* 0x000ea20000300a00 */
[----:B------:R-:W-:Y:S01]  /*19560*/  MOV R12, R4 ;  /* 0x00000004000c7202 */ /* 0x000fe20000000f00 */
[----:B------:R-:W-:Y:S01]  /*19570*/  IMAD.MOV.U32 R11, RZ, RZ, R5 ;  /* 0x000000ffff0b7224 */ /* 0x000fe200078e0005 */
[----:B------:R-:W-:Y:S01]  /*19580*/  MOV R10, R6 ;  /* 0x00000006000a7202 */ /* 0x000fe20000000f00 */
[----:B------:R-:W-:-:S02]  /*19590*/  IMAD.MOV.U32 R3, RZ, RZ, R7 ;  /* 0x000000ffff037224 */ /* 0x000fc400078e0007 */
[----:B------:R-:W0:Y:S04]  /*195a0*/  LDSM.16.MT88.4 R4, [R29+UR6+0x17c00] ;  /* 0x017c00061d04783b */ /* 0x000e280008004200 */
[----:B0-----:R0:W-:Y:S04]  /*195b0*/  STL.64 [R1+0x1ee0], R6 ;  /* 0x001ee00601007387 */ /* 0x0011e80000100a00 */
[----:B------:R1:W-:Y:S01]  /*195c0*/  STL.64 [R1+0x1ed8], R4 ;  /* 0x001ed80401007387 */ /* 0x0003e20000100a00 */
[----:B0-----:R-:W-:Y:S01]  /*195d0*/  MOV R6, R10 ;  /* 0x0000000a00067202 */ /* 0x001fe20000000f00 */
[----:B------:R-:W-:-:S02]  /*195e0*/  IMAD.MOV.U32 R7, RZ, RZ, R3 ;  /* 0x000000ffff077224 */ /* 0x000fc400078e0003 */
[----:B-1----:R-:W-:Y:S01]  /*195f0*/  IMAD.MOV.U32 R5, RZ, RZ, R11 ;  /* 0x000000ffff057224 */ /* 0x002fe200078e000b */
[----:B--2---:R-:W-:Y:S01]  /*19600*/  HMMA.16816.F32.BF16 R24, R24, R14, R20 ;  /* 0x0000000e1818723c */ /* 0x004fe20000041814 */
[----:B------:R-:W2:Y:S04]  /*19610*/  LDL.LU.64 R22, [R1+0x1f30] ;  /* 0x001f300001167983 */ /* 0x000ea80000300a00 */
[----:B------:R-:W2:-:S14]  /*19620*/  LDL.LU.64 R20, [R1+0x1f28] ;  /* 0x001f280001147983 */ /* 0x000e9c0000300a00 */
[----:B------:R-:W-:Y:S01]  /*19630*/  MOV R10, R26 ;  /* 0x0000001a000a7202 */ /* 0x000fe20000000f00 */
[----:B------:R-:W-:Y:S01]  /*19640*/  IMAD.MOV.U32 R3, RZ, RZ, R27 ;  /* 0x000000ffff037224 */ /* 0x000fe200078e001b */
[----:B------:R-:W-:Y:S01]  /*19650*/  MOV R28, R24 ;  /* 0x00000018001c7202 */ /* 0x000fe20000000f00 */
[----:B------:R-:W-:Y:S01]  /*19660*/  IMAD.MOV.U32 R11, RZ, RZ, R25 ;  /* 0x000000ffff0b7224 */ /* 0x000fe200078e0019 */
[----:B------:R-:W4:Y:S04]  /*19670*/  LDL.LU.64 R26, [R1+0x1f20] ;  /* 0x001f2000011a7983 */ /* 0x000f280000300a00 */
[----:B------:R-:W4:Y:S01]  /*19680*/  LDL.LU.64 R24, [R1+0x1f18] ;  /* 0x001f180001187983 */ /* 0x000f220000300a00 */
[----:B------:R-:W-:Y:S01]  /*19690*/  MOV R4, R12 ;  /* 0x0000000c00047202 */ /* 0x000fe20000000f00 */
[----:B------:R-:W-:Y:S06]  /*196a0*/  BAR.SYNC.DEFER_BLOCKING 0x0 ;  /* 0x0000000000007b1d */ /* 0x000fec0000010000 */
[----:B----4-:R-:W-:Y:S01]  /*196b0*/  HMMA.16816.F32.BF16 R4, R4, R14, R24 ;  /* 0x0000000e0404723c */ /* 0x010fe20000041818 */
[----:B------:R-:W3:Y:S04]  /*196c0*/  LDL.LU.64 R14, [R1+0x1f10] ;  /* 0x001f1000010e7983 */ /* 0x000ee80000300a00 */
[----:B------:R-:W3:-:S14]  /*196d0*/  LDL.LU.64 R12, [R1+0x1f08] ;  /* 0x001f0800010c7983 */ /* 0x000edc0000300a00 */
[----:B------:R-:W-:Y:S04]  /*196e0*/  STL.64 [R1+0x1ef0], R6 ;  /* 0x001ef00601007387 */ /* 0x000fe80000100a00 */
[----:B------:R0:W-:Y:S04]  /*196f0*/  STL.64 [R1+0x1ee8], R4 ;  /* 0x001ee80401007387 */ /* 0x0001e80000100a00 */
[----:B------:R-:W2:Y:S04]  /*19700*/  LDL.LU R24, [R1] ;  /* 0x0000000001187983 */ /* 0x000ea80000300800 */
[----:B------:R-:W2:Y:S04]  /*19710*/  LDL.LU R25, [R1+0x4] ;  /* 0x0000040001197983 */ /* 0x000ea80000300800 */
[----:B------:R-:W2:Y:S01]  /*19720*/  LDL.LU R26, [R1+0x8] ;  /* 0x00000800011a7983 */ /* 0x000ea20000300800 */
[----:B------:R-:W-:-:S03]  /*19730*/  MOV R27, R0 ;  /* 0x00000000001b7202 */ /* 0x000fc60000000f00 */
[----:B------:R-:W4:Y:S01]  /*19740*/  LDL.LU R0, [R1+0x1f00] ;  /* 0x001f000001007983 */ /* 0x000f220000300800 */
[-C--:B---3--:R-:W-:Y:S08]  /*19750*/  HMMA.16816.F32.BF16 R16, R12, R8.reuse, R16 ;  /* 0x000000080c10723c */ /* 0x088ff00000041810 */
[----:B--2---:R-:W-:Y:S01]  /*19760*/  HMMA.16816.F32.BF16 R20, R24, R8, R20 ;  /* 0x000000081814723c */ /* 0x004fe20000041814 */
[----:B------:R-:W2:Y:S01]  /*19770*/  LDL.LU.64 R8, [R1+0x1ef8] ;  /* 0x001ef80001087983 */ /* 0x000ea20000300a00 */
[----:B0-----:R-:W-:Y:S01]  /*19780*/  MOV R4, R28 ;  /* 0x0000001c00047202 */ /* 0x001fe20000000f00 */
[----:B------:R-:W-:Y:S01]  /*19790*/  IMAD.MOV.U32 R5, RZ, RZ, R11 ;  /* 0x000000ffff057224 */ /* 0x000fe200078e000b */
[----:B------:R-:W-:Y:S01]  /*197a0*/  MOV R6, R10 ;  /* 0x0000000a00067202 */ /* 0x000fe20000000f00 */
[----:B------:R-:W-:-:S07]  /*197b0*/  IMAD.MOV.U32 R7, RZ, RZ, R3 ;  /* 0x000000ffff077224 */ /* 0x000fce00078e0003 */
[----:B--2---:R-:W-:Y:S01]  /*197c0*/  HMMA.16816.F32.BF16 R24, R24, R8, R4 ;  /* 0x000000081818723c */ /* 0x004fe20000041804 */
[----:B------:R-:W2:Y:S04]  /*197d0*/  LDL.LU.64 R6, [R1+0x1ef0] ;  /* 0x001ef00001067983 */ /* 0x000ea80000300a00 */
[----:B------:R-:W2:-:S14]  /*197e0*/  LDL.LU.64 R4, [R1+0x1ee8] ;  /* 0x001ee80001047983 */ /* 0x000e9c0000300a00 */
[----:B------:R0:W-:Y:S04]  /*197f0*/  STL.64 [R1+0x1ec0], R26 ;  /* 0x001ec01a01007387 */ /* 0x0001e80000100a00 */
[----:B------:R1:W-:Y:S04]  /*19800*/  STL.64 [R1+0x1eb8], R24 ;  /* 0x001eb81801007387 */ /* 0x0003e80000100a00 */
[----:B0-----:R-:W3:Y:S04]  /*19810*/  LDL.LU R26, [R1+0x58] ;  /* 0x00005800011a7983 */ /* 0x001ee80000300800 */
[----:B------:R-:W3:Y:S01]  /*19820*/  LDL.LU R27, [R1+0x5c] ;  /* 0x00005c00011b7983 */ /* 0x000ee20000300800 */
[----:B--2---:R-:W-:Y:S03]  /*19830*/  HMMA.16816.F32.BF16 R12, R12, R8, R4 ;  /* 0x000000080c0c723c */ /* 0x004fe60000041804 */
[----:B------:R-:W3:Y:S04]  /*19840*/  LDL.LU.64 R6, [R1+0x1ee0] ;  /* 0x001ee00001067983 */ /* 0x000ee80000300a00 */
[----:B------:R-:W3:Y:S04]  /*19850*/  LDL.LU.64 R4, [R1+0x1ed8] ;  /* 0x001ed80001047983 */ /* 0x000ee80000300a00 */
[----:B------:R-:W2:Y:S04]  /*19860*/  LDL.LU.64 R10, [R1+0x1ed0] ;  /* 0x001ed000010a7983 */ /* 0x000ea80000300a00 */
[----:B------:R-:W2:Y:S01]  /*19870*/  LDL.LU.64 R8, [R1+0x1ec8] ;  /* 0x001ec80001087983 */ /* 0x000ea20000300a00 */
[-C--:B---3--:R-:W-:Y:S08]  /*19880*/  HMMA.16816.F32.BF16 R16, R4, R26.reuse, R16 ;  /* 0x0000001a0410723c */ /* 0x088ff00000041810 */
[----:B--2---:R-:W-:Y:S01]  /*19890*/  HMMA.16816.F32.BF16 R20, R8, R26, R20 ;  /* 0x0000001a0814723c */ /* 0x004fe20000041814 */
[----:B------:R-:W2:Y:S04]  /*198a0*/  LDL.LU.64 R26, [R1+0x1ec0] ;  /* 0x001ec000011a7983 */ /* 0x000ea80000300a00 */
[----:B-1----:R-:W2:Y:S06]  /*198b0*/  LDL.LU.64 R24, [R1+0x1eb8] ;  /* 0x001eb80001187983 */ /* 0x002eac0000300a00 */
[----:B------:R0:W-:Y:S04]  /*198c0*/  STL.64 [R1+0x1ea8], R18 ;  /* 0x001ea81201007387 */ /* 0x0001e80000100a00 */
[----:B------:R1:W-:Y:S04]  /*198d0*/  STL.64 [R1+0x1ea0], R16 ;  /* 0x001ea01001007387 */ /* 0x0003e80000100a00 */
[----:B0-----:R-:W2:Y:S01]  /*198e0*/  LDL.LU R18, [R1+0x28] ;  /* 0x0000280001127983 */ /* 0x001ea20000300800 */
[----:B-1----:R-:W0:Y:S01]  /*198f0*/  S2R R16, SR_TID.X ;  /* 0x0000000000107919 */ /* 0x002e220000002100 */
[----:B------:R-:W1:Y:S01]  /*19900*/  S2R R17, SR_CTAID.X ;  /* 0x0000000000117919 */ /* 0x000e620000002500 */
[----:B----4-:R-:W-:Y:S01]  /*19910*/  IMAD.SHL.U32 R3, R0, 0x2, RZ ;  /* 0x0000000200037824 */ /* 0x010fe200078e00ff */
[----:B------:R-:W-:-:S02]  /*19920*/  MOV R19, R2 ;  /* 0x0000000200137202 */ /* 0x000fc40000000f00 */
[----:B------:R-:W-:Y:S01]  /*19930*/  LOP3.LUT R28, R0, 0x60, RZ, 0xc0, !PT ;  /* 0x00000060001c7812 */ /* 0x000fe200078ec0ff */
[----:B------:R-:W3:Y:S01]  /*19940*/  LDL.LU R2, [R1+0x1eb0] ;  /* 0x001eb00001027983 */ /* 0x000ee20000300800 */
[----:B------:R-:W-:-:S04]  /*19950*/  LOP3.LUT R3, R3, 0x6, RZ, 0xc0, !PT ;  /* 0x0000000603037812 */ /* 0x000fc800078ec0ff */
[----:B------:R-:W-:Y:S02]  /*19960*/  LEA.HI R3, R28, R3, RZ, 0x1e ;  /* 0x000000031c037211 */ /* 0x000fe400078ff0ff */
[--C-:B0-----:R-:W-:Y:S02]  /*19970*/  SHF.R.U32.HI R29, RZ, 0x2, R16.reuse ;  /* 0x00000002ff1d7819 */ /* 0x101fe40000011610 */
[----:B------:R-:W-:Y:S01]  /*19980*/  SHF.R.U32.HI R28, RZ, 0x2, R16 ;  /* 0x00000002ff1c7819 */ /* 0x000fe20000011610 */
[----:B-1----:R-:W-:Y:S01]  /*19990*/  IMAD.SHL.U32 R17, R17, 0x20, RZ ;  /* 0x0000002011117824 */ /* 0x002fe200078e00ff */
[----:B------:R-:W-:Y:S02]  /*199a0*/  SGXT.U32 R29, R29, 0x3 ;  /* 0x000000031d1d781a */ /* 0x000fe40000000000 */
[----:B------:R-:W-:Y:S02]  /*199b0*/  SGXT.U32 R28, R28, 0x3 ;  /* 0x000000031c1c781a */ /* 0x000fe40000000000 */
[----:B------:R-:W-:-:S02]  /*199c0*/  LOP3.LUT R29, R17, 0x18, R29, 0xfe, !PT ;  /* 0x00000018111d7812 */ /* 0x000fc400078efe1d */
[----:B------:R-:W-:Y:S01]  /*199d0*/  LOP3.LUT R28, R17, 0x10, R28, 0xfe, !PT ;  /* 0x00000010111c7812 */ /* 0x000fe200078efe1c */
[-C--:B--2---:R-:W-:Y:S01]  /*199e0*/  HMMA.16816.F32.BF16 R8, R8, R18.reuse, R24 ;  /* 0x000000120808723c */ /* 0x084fe20000041818 */
[--C-:B------:R-:W-:Y:S02]  /*199f0*/  SHF.R.U32.HI R27, RZ, 0x2, R16.reuse ;  /* 0x00000002ff1b7819 */ /* 0x100fe40000011610 */
[----:B------:R-:W-:Y:S02]  /*19a00*/  SHF.R.U32.HI R26, RZ, 0x2, R16 ;  /* 0x00000002ff1a7819 */ /* 0x000fe40000011610 */
[----:B------:R-:W-:Y:S02]  /*19a10*/  SGXT.U32 R27, R27, 0x3 ;  /* 0x000000031b1b781a */ /* 0x000fe40000000000 */
[----:B------:R-:W-:Y:S01]  /*19a20*/  SGXT.U32 R26, R26, 0x3 ;  /* 0x000000031a1a781a */ /* 0x000fe20000000000 */
[----:B------:R-:W-:Y:S01]  /*19a30*/  HMMA.16816.F32.BF16 R12, R4, R18, R12 ;  /* 0x00000012040c723c */ /* 0x000fe2000004180c */
[----:B------:R-:W-:Y:S01]  /*19a40*/  LOP3.LUT R27, R17, 0x8, R27, 0xfe, !PT ;  /* 0x00000008111b7812 */ /* 0x000fe200078efe1b */
[----:B------:R-:W2:Y:S01]  /*19a50*/  LDL.LU.64 R18, [R1+0x1ea8] ;  /* 0x001ea80001127983 */ /* 0x000ea20000300a00 */
[----:B------:R-:W-:-:S03]  /*19a60*/  LOP3.LUT R26, R26, R17, RZ, 0xfc, !PT ;  /* 0x000000111a1a7212 */ /* 0x000fc600078efcff */
[----:B------:R-:W4:Y:S01]  /*19a70*/  LDL.LU.64 R16, [R1+0x1ea0] ;  /* 0x001ea00001107983 */ /* 0x000f220000300a00 */
[----:B------:R-:W-:Y:S02]  /*19a80*/  VIADD R3, R3, UR4 ;  /* 0x0000000403037c36 */ /* 0x000fe40008000000 */
[----:B------:R-:W-:-:S03]  /*19a90*/  FMUL R20, R20, UR9 ;  /* 0x0000000914147c20 */ /* 0x000fc60008400000 */
[----:B------:R-:W-:Y:S01]  /*19aa0*/  IADD3 R24, PT, PT, R3, 0x20, RZ ;  /* 0x0000002003187810 */ /* 0x000fe20007ffe0ff */
[----:B------:R-:W-:Y:S01]  /*19ab0*/  FMUL R4, R9, UR9 ;  /* 0x0000000909047c20 */ /* 0x000fe20008400000 */
[CC--:B------:R-:W-:Y:S02]  /*19ac0*/  ISETP.GE.AND P6, PT, R26.reuse, R3.reuse, PT ;  /* 0x000000031a00720c */ /* 0x0c0fe40003fc6270 */
[CC--:B------:R-:W-:Y:S02]  /*19ad0*/  ISETP.GE.AND P2, PT, R26.reuse, R24.reuse, PT ;  /* 0x000000181a00720c */ /* 0x0c0fe40003f46270 */
[----:B------:R-:W-:Y:S01]  /*19ae0*/  ISETP.GT.AND P1, PT, R26, R3, PT ;  /* 0x000000031a00720c */ /* 0x000fe20003f24270 */
[----:B------:R-:W-:Y:S01]  /*19af0*/  FMUL R6, R22, UR9 ;  /* 0x0000000916067c20 */ /* 0x000fe20008400000 */
[-C--:B------:R-:W-:Y:S02]  /*19b00*/  ISETP.GE.AND P4, PT, R28, R24.reuse, PT ;  /* 0x000000181c00720c */ /* 0x080fe40003f86270 */
[----:B------:R-:W-:-:S02]  /*19b10*/  ISETP.GE.AND P3, PT, R27, R24, PT ;  /* 0x000000181b00720c */ /* 0x000fc40003f66270 */
[----:B------:R-:W-:Y:S02]  /*19b20*/  ISETP.GE.AND P5, PT, R29, R24, PT ;  /* 0x000000181d00720c */ /* 0x000fe40003fa6270 */
[----:B------:R-:W-:Y:S02]  /*19b30*/  FSEL R5, R20, -INF , P2 ;  /* 0xff80000014057808 */ /* 0x000fe40001000000 */
[CC--:B------:R-:W-:Y:S02]  /*19b40*/  ISETP.GE.AND P2, PT, R27.reuse, R3.reuse, PT ;  /* 0x000000031b00720c */ /* 0x0c0fe40003f46270 */
[----:B------:R-:W-:Y:S02]  /*19b50*/  FSEL R6, R6, -INF , P3 ;  /* 0xff80000006067808 */ /* 0x000fe40001800000 */
[----:B------:R-:W-:Y:S01]  /*19b60*/  ISETP.GT.AND P3, PT, R27, R3, PT ;  /* 0x000000031b00720c */ /* 0x000fe20003f64270 */
[----:B------:R-:W-:Y:S01]  /*19b70*/  FMUL R15, R15, UR9 ;  /* 0x000000090f0f7c20 */ /* 0x000fe20008400000 */
[----:B------:R-:W-:Y:S01]  /*19b80*/  FMUL R13, R13, UR9 ;  /* 0x000000090d0d7c20 */ /* 0x000fe20008400000 */
[----:B------:R-:W-:Y:S01]  /*19b90*/  FMUL R22, R23, UR9 ;  /* 0x0000000917167c20 */ /* 0x000fe20008400000 */
[----:B----4-:R-:W-:Y:S01]  /*19ba0*/  FMUL R7, R16, UR9 ;  /* 0x0000000910077c20 */ /* 0x010fe20008400000 */
[----:B------:R-:W-:Y:S01]  /*19bb0*/  FMUL R16, R8, UR9 ;  /* 0x0000000908107c20 */ /* 0x000fe20008400000 */
[----:B--2---:R-:W-:-:S04]  /*19bc0*/  FMUL R18, R18, UR9 ;  /* 0x0000000912127c20 */ /* 0x004fc80008400000 */
[----:B------:R-:W-:Y:S01]  /*19bd0*/  FSEL R9, R16, -INF , P6 ;  /* 0xff80000010097808 */ /* 0x000fe20003000000 */
[----:B------:R-:W-:Y:S01]  /*19be0*/  FMUL R16, R10, UR9 ;  /* 0x000000090a107c20 */ /* 0x000fe20008400000 */
[----:B------:R-:W-:Y:S01]  /*19bf0*/  FSEL R10, R4, -INF , P1 ;  /* 0xff800000040a7808 */ /* 0x000fe20000800000 */
[----:B------:R-:W-:Y:S01]  /*19c00*/  FMUL R4, R12, UR9 ;  /* 0x000000090c047c20 */ /* 0x000fe20008400000 */
[----:B------:R-:W-:Y:S02]  /*19c10*/  FSEL R7, R7, -INF , P4 ;  /* 0xff80000007077808 */ /* 0x000fe40002000000 */
[-C--:B------:R-:W-:Y:S02]  /*19c20*/  ISETP.GE.AND P4, PT, R28, R3.reuse, PT ;  /* 0x000000031c00720c */ /* 0x080fe40003f86270 */
[----:B------:R-:W-:Y:S01]  /*19c30*/  FSEL R8, R18, -INF , P5 ;  /* 0xff80000012087808 */ /* 0x000fe20002800000 */
[----:B------:R-:W-:Y:S01]  /*19c40*/  FMUL R18, R11, UR9 ;  /* 0x000000090b127c20 */ /* 0x000fe20008400000 */
[----:B------:R-:W-:-:S02]  /*19c50*/  ISETP.GT.AND P5, PT, R28, R3, PT ;  /* 0x000000031c00720c */ /* 0x000fc40003fa4270 */
[CC--:B------:R-:W-:Y:S02]  /*19c60*/  ISETP.GE.AND P6, PT, R29.reuse, R3.reuse, PT ;  /* 0x000000031d00720c */ /* 0x0c0fe40003fc6270 */
[----:B------:R-:W-:Y:S02]  /*19c70*/  ISETP.GT.AND P1, PT, R29, R3, PT ;  /* 0x000000031d00720c */ /* 0x000fe40003f24270 */
[----:B------:R-:W-:Y:S02]  /*19c80*/  IADD3 R3, PT, PT, R3, 0x21, RZ ;  /* 0x0000002103037810 */ /* 0x000fe40007ffe0ff */
[----:B------:R-:W-:Y:S02]  /*19c90*/  FSEL R11, R16, -INF , P2 ;  /* 0xff800000100b7808 */ /* 0x000fe40001000000 */
[----:B------:R-:W-:Y:S01]  /*19ca0*/  FSEL R16, R4, -INF , P4 ;  /* 0xff80000004107808 */ /* 0x000fe20002000000 */
[----:B------:R-:W-:Y:S01]  /*19cb0*/  FMUL R4, R14, UR9 ;  /* 0x000000090e047c20 */ /* 0x000fe20008400000 */
[----:B------:R-:W-:Y:S01]  /*19cc0*/  FMUL R14, R21, UR9 ;  /* 0x00000009150e7c20 */ /* 0x000fe20008400000 */
[----:B------:R-:W-:Y:S01]  /*19cd0*/  ISETP.GE.AND P2, PT, R26, R3, PT ;  /* 0x000000031a00720c */ /* 0x000fe20003f46270 */
[----:B------:R-:W-:Y:S01]  /*19ce0*/  FMUL R20, R17, UR9 ;  /* 0x0000000911147c20 */ /* 0x000fe20008400000 */
[----:B------:R-:W-:-:S02]  /*19cf0*/  FSEL R24, R15, -INF , P1 ;  /* 0xff8000000f187808 */ /* 0x000fc40000800000 */
[----:B------:R-:W-:Y:S02]  /*19d00*/  FSEL R17, R14, -INF , P2 ;  /* 0xff8000000e117808 */ /* 0x000fe40001000000 */
[----:B------:R-:W-:-:S04]  /*19d10*/  FMNMX3 R15, R9, R10, R5, !PT ;  /* 0x0000000a090f7276 */ /* 0x000fc80007800005 */
[----:B------:R-:W-:-:S05]  /*19d20*/  FMNMX R21, R17, R15, !PT ;  /* 0x0000000f11157209 */ /* 0x000fca0007800000 */
[----:B------:R-:W0:Y:S01]  /*19d30*/  SHFL.BFLY PT, R26, R21, 0x2, 0x1f ;  /* 0x0c401f00151a7f89 */ /* 0x000e2200000e0000 */
[----:B------:R-:W-:Y:S02]  /*19d40*/  FSEL R12, R18, -INF , P3 ;  /* 0xff800000120c7808 */ /* 0x000fe40001800000 */
[-C--:B------:R-:W-:Y:S02]  /*19d50*/  ISETP.GE.AND P3, PT, R27, R3.reuse, PT ;  /* 0x000000031b00720c */ /* 0x080fe40003f66270 */
[----:B------:R-:W-:Y:S02]  /*19d60*/  ISETP.GE.AND P4, PT, R28, R3, PT ;  /* 0x000000031c00720c */ /* 0x000fe40003f86270 */
[----:B------:R-:W-:Y:S02]  /*19d70*/  FSEL R13, R13, -INF , P5 ;  /* 0xff8000000d0d7808 */ /* 0x000fe40002800000 */
[----:B------:R-:W-:Y:S02]  /*19d80*/  FSEL R18, R4, -INF , P6 ;  /* 0xff80000004127808 */ /* 0x000fe40003000000 */
[----:B------:R-:W-:-:S02]  /*19d90*/  FSEL R22, R22, -INF , P3 ;  /* 0xff80000016167808 */ /* 0x000fc40001800000 */
[----:B------:R-:W-:Y:S02]  /*19da0*/  FMNMX3 R14, R11, R12, R6, !PT ;  /* 0x0000000c0b0e7276 */ /* 0x000fe40007800006 */
[----:B------:R-:W-:Y:S02]  /*19db0*/  FSEL R25, R20, -INF , P4 ;  /* 0xff80000014197808 */ /* 0x000fe40002000000 */
[----:B------:R-:W-:Y:S02]  /*19dc0*/  FMNMX3 R4, R16, R13, R7, !PT ;  /* 0x0000000d10047276 */ /* 0x000fe40007800007 */
[----:B------:R-:W-:Y:S01]  /*19dd0*/  ISETP.GE.AND P5, PT, R29, R3, PT ;  /* 0x000000031d00720c */ /* 0x000fe20003fa6270 */
[----:B------:R-:W-:Y:S01]  /*19de0*/  FMUL R3, R19, UR9 ;  /* 0x0000000913037c20 */ /* 0x000fe20008400000 */
[----:B------:R-:W-:Y:S02]  /*19df0*/  FMNMX R19, R22, R14, !PT ;  /* 0x0000000e16137209 */ /* 0x000fe40007800000 */
[----:B------:R-:W-:-:S02]  /*19e00*/  FMNMX R14, R25, R4, !PT ;  /* 0x00000004190e7209 */ /* 0x000fc40007800000 */
[----:B0-----:R-:W-:Y:S02]  /*19e10*/  FMNMX R21, R21, R26, !PT ;  /* 0x0000001a15157209 */ /* 0x001fe40007800000 */
[----:B------:R-:W-:Y:S01]  /*19e20*/  FSEL R23, R3, -INF , P5 ;  /* 0xff80000003177808 */ /* 0x000fe20002800000 */
[----:B------:R-:W0:Y:S01]  /*19e30*/  SHFL.BFLY PT, R15, R14, 0x2, 0x1f ;  /* 0x0c401f000e0f7f89 */ /* 0x000e2200000e0000 */
[----:B------:R-:W-:-:S03]  /*19e40*/  FMNMX3 R3, R18, R24, R8, !PT ;  /* 0x0000001812037276 */ /* 0x000fc60007800008 */
[----:B------:R-:W1:Y:S01]  /*19e50*/  SHFL.BFLY PT, R26, R21, 0x1, 0x1f ;  /* 0x0c201f00151a7f89 */ /* 0x000e6200000e0000 */
[----:B------:R-:W-:-:S03]  /*19e60*/  FMNMX R3, R23, R3, !PT ;  /* 0x0000000317037209 */ /* 0x000fc60007800000 */
[----:B------:R-:W2:Y:S04]  /*19e70*/  SHFL.BFLY PT, R20, R19, 0x2, 0x1f ;  /* 0x0c401f0013147f89 */ /* 0x000ea800000e0000 */
[----:B------:R-:W4:Y:S01]  /*19e80*/  SHFL.BFLY PT, R4, R3, 0x2, 0x1f ;  /* 0x0c401f0003047f89 */ /* 0x000f2200000e0000 */
[----:B0-----:R-:W-:Y:S02]  /*19e90*/  FMNMX R14, R14, R15, !PT ;  /* 0x0000000f0e0e7209 */ /* 0x001fe40007800000 */
[----:B-1----:R-:W-:Y:S02]  /*19ea0*/  FMNMX R29, R21, R26, !PT ;  /* 0x0000001a151d7209 */ /* 0x002fe40007800000 */
[----:B------:R-:W0:Y:S01]  /*19eb0*/  S2R R26, SR_TID.X ;  /* 0x00000000001a7919 */ /* 0x000e220000002100 */
[----:B--2---:R-:W-:Y:S01]  /*19ec0*/  FMNMX R19, R19, R20, !PT ;  /* 0x0000001413137209 */ /* 0x004fe20007800000 */
[----:B------:R-:W1:Y:S04]  /*19ed0*/  SHFL.BFLY PT, R15, R14, 0x1, 0x1f ;  /* 0x0c201f000e0f7f89 */ /* 0x000e6800000e0000 */
[----:B------:R-:W2:Y:S01]  /*19ee0*/  SHFL.BFLY PT, R20, R19, 0x1, 0x1f ;  /* 0x0c201f0013147f89 */ /* 0x000ea200000e0000 */
[----:B----4-:R-:W-:-:S05]  /*19ef0*/  FMNMX R3, R3, R4, !PT ;  /* 0x0000000403037209 */ /* 0x010fca0007800000 */
[----:B------:R-:W4:Y:S01]  /*19f00*/  SHFL.BFLY PT, R4, R3, 0x1, 0x1f ;  /* 0x0c201f0003047f89 */ /* 0x000f2200000e0000 */
[----:B-1----:R-:W-:Y:S02]  /*19f10*/  FMNMX R27, R14, R15, !PT ;  /* 0x0000000f0e1b7209 */ /* 0x002fe40007800000 */
[----:B------:R-:W-:Y:S02]  /*19f20*/  LOP3.LUT R15, R0, 0x1c, RZ, 0xc0, !PT ;  /* 0x0000001c000f7812 */ /* 0x000fe400078ec0ff */
[----:B--2---:R-:W-:Y:S02]  /*19f30*/  FMNMX R28, R19, R20, !PT ;  /* 0x00000014131c7209 */ /* 0x004fe40007800000 */
[----:B------:R-:W-:Y:S02]  /*19f40*/  SHF.R.U32.HI R19, RZ, 0x2, R0 ;  /* 0x00000002ff137819 */ /* 0x000fe40000011600 */
[----:B0-----:R-:W-:Y:S01]  /*19f50*/  LOP3.LUT R20, R26, 0x7f, RZ, 0xc0, !PT ;  /* 0x0000007f1a147812 */ /* 0x001fe200078ec0ff */
[----:B------:R-:W-:Y:S01]  /*19f60*/  IMAD.SHL.U32 R21, R15, 0x4, RZ ;  /* 0x000000040f157824 */ /* 0x000fe200078e00ff */
[----:B------:R-:W-:-:S02]  /*19f70*/  SGXT.U32 R14, R19, 0x3 ;  /* 0x00000003130e781a */ /* 0x000fc40000000000 */
[----:B------:R-:W-:Y:S02]  /*19f80*/  SHF.R.U32.HI R20, RZ, 0x3, R20 ;  /* 0x00000003ff147819 */ /* 0x000fe40000011614 */
[----:B----4-:R-:W-:Y:S02]  /*19f90*/  FMNMX R26, R3, R4, !PT ;  /* 0x00000004031a7209 */ /* 0x010fe40007800000 */
[C---:B------:R-:W-:Y:S02]  /*19fa0*/  LOP3.LUT R15, R14.reuse, 0x8, RZ, 0xfc, !PT ;  /* 0x000000080e0f7812 */ /* 0x040fe400078efcff */
[C---:B------:R-:W-:Y:S02]  /*19fb0*/  LOP3.LUT R4, R14.reuse, 0x10, RZ, 0xfc, !PT ;  /* 0x000000100e047812 */ /* 0x040fe400078efcff */
[----:B------:R-:W-:Y:S02]  /*19fc0*/  LOP3.LUT R3, R14, 0x18, RZ, 0xfc, !PT ;  /* 0x000000180e037812 */ /* 0x000fe400078efcff */
[----:B------:R-:W-:-:S02]  /*19fd0*/  IADD3 R19, PT, PT, R21, UR6, RZ ;  /* 0x0000000615137c10 */ /* 0x000fc4000fffe0ff */
[----:B------:R-:W-:-:S05]  /*19fe0*/  LOP3.LUT R14, R20, 0xc, RZ, 0xc0, !PT ;  /* 0x0000000c140e7812 */ /* 0x000fca00078ec0ff */
[----:B------:R-:W-:-:S05]  /*19ff0*/  IMAD.IADD R19, R19, 0x1, R14 ;  /* 0x0000000113137824 */ /* 0x000fca00078e020e */
[----:B------:R-:W-:Y:S04]  /*1a000*/  @!P0 STS [R19], R29 ;  /* 0x0000001d13008388 */ /* 0x000fe80000000800 */
[----:B------:R0:W-:Y:S04]  /*1a010*/  STL [R1+0x1e88], R19 ;  /* 0x001e881301007387 */ /* 0x0001e80000100800 */
[----:B0-----:R-:W2:Y:S01]  /*1a020*/  LDL R19, [R1+0x638] ;  /* 0x0006380001137983 */ /* 0x001ea20000100800 */
[----:B------:R-:W-:Y:S02]  /*1a030*/  LEA R15, R15, UR6, 0x4 ;  /* 0x000000060f0f7c11 */ /* 0x000fe4000f8e20ff */
[----:B------:R-:W-:-:S02]  /*1a040*/  LEA R4, R4, UR6, 0x4 ;  /* 0x0000000604047c11 */ /* 0x000fc4000f8e20ff */
[----:B------:R-:W-:Y:S02]  /*1a050*/  LEA R3, R3, UR6, 0x4 ;  /* 0x0000000603037c11 */ /* 0x000fe4000f8e20ff */
[C---:B------:R-:W-:Y:S01]  /*1a060*/  IADD3 R20, PT, PT, R14.reuse, R15, RZ ;  /* 0x0000000f0e147210 */ /* 0x040fe20007ffe0ff */
[C---:B------:R-:W-:Y:S01]  /*1a070*/  IMAD.IADD R21, R14.reuse, 0x1, R4 ;  /* 0x000000010e157824 */ /* 0x040fe200078e0204 */
[----:B------:R-:W-:-:S03]  /*1a080*/  IADD3 R14, PT, PT, R14, R3, RZ ;  /* 0x000000030e0e7210 */ /* 0x000fc60007ffe0ff */
[----:B------:R0:W-:Y:S04]  /*1a090*/  @!P0 STS [R20], R28 ;  /* 0x0000001c14008388 */ /* 0x0001e80000000800 */
[----:B------:R-:W-:Y:S04]  /*1a0a0*/  @!P0 STS [R21], R27 ;  /* 0x0000001b15008388 */ /* 0x000fe80000000800 */
[----:B------:R-:W-:Y:S01]  /*1a0b0*/  @!P0 STS [R14], R26 ;  /* 0x0000001a0e008388 */ /* 0x000fe20000000800 */
[----:B---3--:R-:W-:Y:S01]  /*1a0c0*/  LEA R29, R2, UR6, 0x2 ;  /* 0x00000006021d7c11 */ /* 0x008fe2000f8e10ff */
[----:B------:R-:W-:Y:S01]  /*1a0d0*/  BAR.SYNC.DEFER_BLOCKING 0x0 ;  /* 0x0000000000007b1d */ /* 0x000fe20000010000 */
[----:B0-----:R-:W-:-:S05]  /*1a0e0*/  LOP3.LUT R28, R0, 0x1c, RZ, 0xc0, !PT ;  /* 0x0000001c001c7812 */ /* 0x001fca00078ec0ff */
[----:B------:R-:W3:Y:S04]  /*1a0f0*/  LDL R2, [R1+0x63c] ;  /* 0x00063c0001027983 */ /* 0x000ee80000100800 */
[----:B------:R-:W0:Y:S04]  /*1a100*/  LDS R26, [R29] ;  /* 0x000000001d1a7984 */ /* 0x000e280000000800 */
[----:B0-----:R-:W0:Y:S02]  /*1a110*/  SHFL.BFLY PT, R27, R26, 0x2, 0x1f ;  /* 0x0c401f001a1b7f89 */ /* 0x001e2400000e0000 */
[----:B0-----:R-:W-:-:S05]  /*1a120*/  FMNMX R27, R26, R27, !PT ;  /* 0x0000001b1a1b7209 */ /* 0x001fca0007800000 */
[----:B------:R-:W0:Y:S02]  /*1a130*/  SHFL.BFLY PT, R26, R27, 0x1, 0x1f ;  /* 0x0c201f001b1a7f89 */ /* 0x000e2400000e0000 */
[----:B0-----:R-:W-:-:S05]  /*1a140*/  FMNMX R26, R27, R26, !PT ;  /* 0x0000001a1b1a7209 */ /* 0x001fca0007800000 */
[----:B------:R-:W-:Y:S01]  /*1a150*/  @!P0 STS [R29], R26 ;  /* 0x0000001a1d008388 */ /* 0x000fe20000000800 */
[----:B------:R-:W-:Y:S01]  /*1a160*/  BAR.SYNC.DEFER_BLOCKING 0x0 ;  /* 0x0000000000007b1d */ /* 0x000fe20000010000 */
[----:B------:R-:W-:-:S05]  /*1a170*/  IMAD.SHL.U32 R28, R28, 0x4, RZ ;  /* 0x000000041c1c7824 */ /* 0x000fca00078e00ff */
[----:B------:R-:W2:Y:S04]  /*1a180*/  LDS R27, [R28+UR6] ;  /* 0x000000061c1b7984 */ /* 0x000ea80008000800 */
[----:B------:R-:W-:Y:S04]  /*1a190*/  STL [R1+0x1e8c], R20 ;  /* 0x001e8c1401007387 */ /* 0x000fe80000100800 */
[----:B------:R-:W-:Y:S04]  /*1a1a0*/  STL [R1+0x1e90], R21 ;  /* 0x001e901501007387 */ /* 0x000fe80000100800 */
[----:B------:R0:W-:Y:S04]  /*1a1b0*/  STL [R1+0x1e94], R14 ;  /* 0x001e940e01007387 */ /* 0x0001e80000100800 */
[----:B------:R1:W-:Y:S04]  /*1a1c0*/  STL [R1+0x1e98], R0 ;  /* 0x001e980001007387 */ /* 0x0003e80000100800 */
[----:B------:R-:W-:Y:S04]  /*1a1d0*/  STL [R1+0x1e7c], R4 ;  /* 0x001e7c0401007387 */ /* 0x000fe80000100800 */
[----:B------:R-:W3:Y:S01]  /*1a1e0*/  LDS R26, [R15] ;  /* 0x000000000f1a7984 */ /* 0x000ee20000000800 */
[----:B--2---:R-:W-:-:S03]  /*1a1f0*/  FMNMX R19, R27, R19, !PT ;  /* 0x000000131b137209 */ /* 0x004fc60007800000 */
[----:B------:R-:W2:Y:S02]  /*1a200*/  LDS R27, [R4] ;  /* 0x00000000041b7984 */ /* 0x000ea40000000800 */
[--C-:B------:R-:W-:Y:S01]  /*1a210*/  FADD R9, R9, -R19.reuse ;  /* 0x8000001309097221 */ /* 0x100fe20000000000 */
[----:B------:R-:W-:-:S03]  /*1a220*/  FADD R10, R10, -R19 ;  /* 0x800000130a0a7221 */ /* 0x000fc60000000000 */
[----:B------:R-:W-:Y:S01]  /*1a230*/  FMUL R9, R9, 1.4426950216293334961 ;  /* 0x3fb8aa3b09097820 */ /* 0x000fe20000400000 */
[----:B------:R-:W-:-:S03]  /*1a240*/  FMUL R10, R10, 1.4426950216293334961 ;  /* 0x3fb8aa3b0a0a7820 */ /* 0x000fc60000400000 */
[----:B0-----:R0:W4:Y:S08]  /*1a250*/  MUFU.EX2 R14, R9 ;  /* 0x00000009000e7308 */ /* 0x0011300000000800 */
[----:B-1----:R-:W1:Y:S01]  /*1a260*/  MUFU.EX2 R0, R10 ;  /* 0x0000000a00007308 */ /* 0x002e620000000800 */
[----:B------:R-:W-:Y:S04]  /*1a270*/  STL [R1+0x464], R19 ;  /* 0x0004641301007387 */ /* 0x000fe80000100800 */
[----:B0-----:R-:W0:Y:S04]  /*1a280*/  LDS R9, [R3] ;  /* 0x0000000003097984 */ /* 0x001e280000000800 */
[----:B----4-:R-:W-:Y:S04]  /*1a290*/  STL [R1+0x27c], R14 ;  /* 0x00027c0e01007387 */ /* 0x010fe80000100800 */
[----:B------:R4:W-:Y:S04]  /*1a2a0*/  STL [R1+0x1e80], R3 ;  /* 0x001e800301007387 */ /* 0x0009e80000100800 */
[----:B-1----:R-:W-:Y:S04]  /*1a2b0*/  STL [R1+0x278], R0 ;  /* 0x0002780001007387 */ /* 0x002fe80000100800 */
[----:B----4-:R-:W4:Y:S01]  /*1a2c0*/  LDL R3, [R1+0x464] ;  /* 0x0004640001037983 */ /* 0x010f220000100800 */
[----:B------:R-:W-:Y:S01]  /*1a2d0*/  FADD R5, R5, -R19 ;  /* 0x8000001305057221 */ /* 0x000fe20000000000 */
[----:B---3--:R-:W-:-:S02]  /*1a2e0*/  FMNMX R4, R26, R2, !PT ;  /* 0x000000021a047209 */ /* 0x008fc40007800000 */
[----:B------:R-:W2:Y:S01]  /*1a2f0*/  LDL R19, [R1+0x658] ;  /* 0x0006580001137983 */ /* 0x000ea20000100800 */
[----:B------:R-:W-:-:S04]  /*1a300*/  FMUL R5, R5, 1.4426950216293334961 ;  /* 0x3fb8aa3b05057820 */ /* 0x000fc80000400000 */
[----:B------:R-:W1:Y:S01]  /*1a310*/  MUFU.EX2 R2, R5 ;  /* 0x0000000500027308 */ /* 0x000e620000000800 */
[----:B------:R-:W-:Y:S04]  /*1a320*/  STL [R1+0x460], R4 ;  /* 0x0004600401007387 */ /* 0x000fe80000100800 */
[----:B-1----:R-:W-:Y:S01]  /*1a330*/  STL [R1+0x274], R2 ;  /* 0x0002740201007387 */ /* 0x002fe20000100800 */
[----:B------:R-:W-:Y:S01]  /*1a340*/  BAR.SYNC.DEFER_BLOCKING 0x0 ;  /* 0x0000000000007b1d */ /* 0x000fe20000010000 */
[----:B----4-:R-:W-:-:S04]  /*1a350*/  FADD R10, R17, -R3 ;  /* 0x80000003110a7221 */ /* 0x010fc80000000000 */
[----:B------:R-:W-:Y:S01]  /*1a360*/  FMUL R5, R10, 1.4426950216293334961 ;  /* 0x3fb8aa3b0a057820 */ /* 0x000fe20000400000 */
[--C-:B------:R-:W-:Y:S02]  /*1a370*/  FADD R10, R12, -R4.reuse ;  /* 0x800000040c0a7221 */ /* 0x100fe40000000000 */
[----:B------:R-:W0:Y:S01]  /*1a380*/  LDL R12, [R1+0x65c] ;  /* 0x00065c00010c7983 */ /* 0x000e220000100800 */
[----:B------:R-:W-:Y:S01]  /*1a390*/  FADD R11, R11, -R4 ;  /* 0x800000040b0b7221 */ /* 0x000fe20000000000 */
[----:B------:R1:W3:Y:S03]  /*1a3a0*/  MUFU.EX2 R26, R5 ;  /* 0x00000005001a7308 */ /* 0x0002e60000000800 */
[----:B-1----:R-:W-:-:S05]  /*1a3b0*/  FMUL R5, R11, 1.4426950216293334961 ;  /* 0x3fb8aa3b0b057820 */ /* 0x002fca0000400000 */
[----:B------:R1:W4:Y:S01]  /*1a3c0*/  MUFU.EX2 R20, R5 ;  /* 0x0000000500147308 */ /* 0x0003220000000800 */
[----:B------:R-:W-:Y:S01]  /*1a3d0*/  FADD R6, R6, -R4 ;  /* 0x8000000406067221 */ /* 0x000fe20000000000 */
[----:B-1----:R-:W-:-:S06]  /*1a3e0*/  FMUL R5, R10, 1.4426950216293334961 ;  /* 0x3fb8aa3b0a057820 */ /* 0x002fcc0000400000 */
[----:B------:R1:W3:Y:S01]  /*1a3f0*/  MUFU.EX2 R21, R5 ;  /* 0x0000000500157308 */ /* 0x0002e20000000800 */
[----:B--2---:R-:W-:Y:S01]  /*1a400*/  FMNMX R11, R27, R19, !PT ;  /* 0x000000131b0b7209 */ /* 0x004fe20007800000 */
[----:B------:R-:W-:Y:S01]  /*1a410*/  FMUL R6, R6, 1.4426950216293334961 ;  /* 0x3fb8aa3b06067820 */ /* 0x000fe20000400000 */
[----:B-1----:R-:W-:-:S04]  /*1a420*/  FADD R5, R22, -R4 ;  /* 0x8000000416057221 */ /* 0x002fc80000000000 */
[----:B------:R-:W-:Y:S01]  /*1a430*/  FMUL R5, R5, 1.4426950216293334961 ;  /* 0x3fb8aa3b05057820 */ /* 0x000fe20000400000 */
[----:B------:R1:W2:Y:S08]  /*1a440*/  MUFU.EX2 R27, R6 ;  /* 0x00000006001b7308 */ /* 0x0002b00000000800 */
[----:B------:R2:W3:Y:S01]  /*1a450*/  MUFU.EX2 R17, R5 ;  /* 0x0000000500117308 */ /* 0x0004e20000000800 */
[--C-:B-1----:R-:W-:Y:S01]  /*1a460*/  FADD R6, R16, -R11.reuse ;  /* 0x8000000b10067221 */ /* 0x102fe20000000000 */
[----:B--2---:R-:W-:-:S03]  /*1a470*/  FADD R5, R13, -R11 ;  /* 0x8000000b0d057221 */ /* 0x004fc60000000000 */
[----:B------:R-:W-:Y:S01]  /*1a480*/  FMUL R6, R6, 1.4426950216293334961 ;  /* 0x3fb8aa3b06067820 */ /* 0x000fe20000400000 */
[----:B------:R-:W-:-:S03]  /*1a490*/  FMUL R5, R5, 1.4426950216293334961 ;  /* 0x3fb8aa3b05057820 */ /* 0x000fc60000400000 */
[----:B------:R-:W1:Y:S01]  /*1a4a0*/  MUFU.EX2 R22, R6 ;  /* 0x0000000600167308 */ /* 0x000e620000000800 */
[----:B------:R-:W-:-:S07]  /*1a4b0*/  FADD R7, R7, -R11 ;  /* 0x8000000b07077221 */ /* 0x000fce0000000000 */
[----:B------:R2:W1:Y:S02]  /*1a4c0*/  MUFU.EX2 R19, R5 ;  /* 0x0000000500137308 */ /* 0x0004640000000800 */
[----:B--2---:R-:W-:-:S04]  /*1a4d0*/  FADD R5, R25, -R11 ;  /* 0x8000000b19057221 */ /* 0x004fc80000000000 */
[----:B------:R-:W-:Y:S01]  /*1a4e0*/  FMUL R5, R5, 1.4426950216293334961 ;  /* 0x3fb8aa3b05057820 */ /* 0x000fe20000400000 */
[----:B------:R-:W-:Y:S01]  /*1a4f0*/  FMUL R7, R7, 1.4426950216293334961 ;  /* 0x3fb8aa3b07077820 */ /* 0x000fe20000400000 */
[----:B---3--:R-:W-:Y:S04]  /*1a500*/  STL [R1+0x268], R26 ;  /* 0x0002681a01007387 */ /* 0x008fe80000100800 */
[----:B----4-:R-:W-:Y:S04]  /*1a510*/  STL [R1+0x260], R20 ;  /* 0x0002601401007387 */ /* 0x010fe80000100800 */
[----:B------:R-:W-:Y:S04]  /*1a520*/  STL [R1+0x258], R21 ;  /* 0x0002581501007387 */ /* 0x000fe80000100800 */
[----:B------:R2:W-:Y:S04]  /*1a530*/  STL [R1+0x45c], R11 ;  /* 0x00045c0b01007387 */ /* 0x0005e80000100800 */
[----:B------:R-:W-:Y:S04]  /*1a540*/  STL [R1+0x254], R27 ;  /* 0x0002541b01007387 */ /* 0x000fe80000100800 */
[----:B------:R-:W-:Y:S04]  /*1a550*/  STL [R1+0x248], R17 ;  /* 0x0002481101007387 */ /* 0x000fe80000100800 */
[----:B-1----:R-:W-:Y:S04]  /*1a560*/  STL [R1+0x244], R22 ;  /* 0x0002441601007387 */ /* 0x002fe80000100800 */
[----:B------:R-:W-:Y:S01]  /*1a570*/  STL [R1+0x238], R19 ;  /* 0x0002381301007387 */ /* 0x000fe20000100800 */
[----:B--2---:R-:W-:Y:S01]  /*1a580*/  FADD R11, R14, R0 ;  /* 0x000000000e0b7221 */ /* 0x004fe20000000000 */
[----:B0-----:R-:W-:-:S05]  /*1a590*/  FMNMX R10, R9, R12, !PT ;  /* 0x0000000c090a7209 */ /* 0x001fca0007800000 */
[--C-:B------:R-:W-:Y:S01]  /*1a5a0*/  FADD R6, R18, -R10.reuse ;  /* 0x8000000a12067221 */ /* 0x100fe20000000000 */
[----:B------:R0:W-:Y:S03]  /*1a5b0*/  MUFU.EX2 R12, R5 ;  /* 0x00000005000c7308 */ /* 0x0001e60000000800 */
[----:B------:R-:W-:Y:S01]  /*1a5c0*/  FMUL R6, R6, 1.4426950216293334961 ;  /* 0x3fb8aa3b06067820 */ /* 0x000fe20000400000 */
[----:B0-----:R-:W-:-:S04]  /*1a5d0*/  FADD R5, R24, -R10 ;  /* 0x8000000a18057221 */ /* 0x001fc80000000000 */
[----:B------:R0:W-:Y:S01]  /*1a5e0*/  MUFU.EX2 R13, R6 ;  /* 0x00000006000d7308 */ /* 0x0001e20000000800 */
[----:B------:R-:W-:Y:S01]  /*1a5f0*/  FMUL R5, R5, 1.4426950216293334961 ;  /* 0x3fb8aa3b05057820 */ /* 0x000fe20000400000 */
[----:B0-----:R-:W-:-:S06]  /*1a600*/  FADD R6, R8, -R10 ;  /* 0x8000000a08067221 */ /* 0x001fcc0000000000 */
[----:B------:R-:W0:Y:S01]  /*1a610*/  MUFU.EX2 R9, R7 ;  /* 0x0000000700097308 */ /* 0x000e220000000800 */
[----:B------:R-:W-:-:S07]  /*1a620*/  FMUL R6, R6, 1.4426950216293334961 ;  /* 0x3fb8aa3b06067820 */ /* 0x000fce0000400000 */
[----:B------:R1:W2:Y:S08]  /*1a630*/  MUFU.EX2 R16, R5 ;  /* 0x0000000500107308 */ /* 0x0002b00000000800 */
[----:B------:R3:W4:Y:S01]  /*1a640*/  MUFU.EX2 R8, R6 ;  /* 0x0000000600087308 */ /* 0x0007220000000800 */
[----:B------:R2:W-:Y:S01]  /*1a650*/  STL [R1+0x458], R10 ;  /* 0x0004580a01007387 */ /* 0x0005e20000100800 */
[----:B-1----:R-:W-:-:S03]  /*1a660*/  FADD R5, R23, -R10 ;  /* 0x8000000a17057221 */ /* 0x002fc60000000000 */
[----:B0-----:R0:W-:Y:S01]  /*1a670*/  STL [R1+0x228], R9 ;  /* 0x0002280901007387 */ /* 0x0011e20000100800 */
[----:B------:R-:W-:-:S03]  /*1a680*/  FMUL R5, R5, 1.4426950216293334961 ;  /* 0x3fb8aa3b05057820 */ /* 0x000fc60000400000 */
[----:B------:R-:W-:Y:S04]  /*1a690*/  STL [R1+0x21c], R12 ;  /* 0x00021c0c01007387 */ /* 0x000fe80000100800 */
[----:B------:R-:W-:Y:S01]  /*1a6a0*/  STL [R1+0x220], R13 ;  /* 0x0002200d01007387 */ /* 0x000fe20000100800 */
[----:B---3--:R-:W-:-:S03]  /*1a6b0*/  FADD R6, R20, R21 ;  /* 0x0000001514067221 */ /* 0x008fc60000000000 */
[----:B--2---:R-:W-:Y:S01]  /*1a6c0*/  STL [R1+0x20c], R16 ;  /* 0x00020c1001007387 */ /* 0x004fe20000100800 */
[----:B------:R1:W2:Y:S03]  /*1a6d0*/  MUFU.EX2 R10, R5 ;  /* 0x00000005000a7308 */ /* 0x0002a60000000800 */
[----:B------:R-:W3:Y:S04]  /*1a6e0*/  LDL.LU R0, [R1+0x1e98] ;  /* 0x001e980001007983 */ /* 0x000ee80000300800 */
[----:B------:R-:W3:Y:S01]  /*1a6f0*/  LDL.LU R14, [R1+0x1e94] ;  /* 0x001e9400010e7983 */ /* 0x000ee20000300800 */
[----:B-1----:R-:W-:-:S03]  /*1a700*/  FADD R5, R22, R19 ;  /* 0x0000001316057221 */ /* 0x002fc60000000000 */
[----:B----4-:R1:W-:Y:S04]  /*1a710*/  STL [R1+0x218], R8 ;  /* 0x0002180801007387 */ /* 0x0103e80000100800 */
[----:B------:R-:W4:Y:S04]  /*1a720*/  LDL.LU R21, [R1+0x1e90] ;  /* 0x001e900001157983 */ /* 0x000f280000300800 */
[----:B------:R-:W3:Y:S04]  /*1a730*/  LDL.LU R20, [R1+0x1e8c] ;  /* 0x001e8c0001147983 */ /* 0x000ee80000300800 */
[----:B------:R-:W3:Y:S01]  /*1a740*/  LDL.LU R19, [R1+0x1e88] ;  /* 0x001e880001137983 */ /* 0x000ee20000300800 */
[----:B------:R-:W-:Y:S01]  /*1a750*/  FADD R7, R13, R16 ;  /* 0x000000100d077221 */ /* 0x000fe20000000000 */
[----:B------:R-:W-:Y:S01]  /*1a760*/  FADD R11, R2, R11 ;  /* 0x0000000b020b7221 */ /* 0x000fe20000000000 */
[----:B------:R-:W-:Y:S01]  /*1a770*/  FADD R6, R27, R6 ;  /* 0x000000061b067221 */ /* 0x000fe20000000000 */
[----:B------:R-:W-:Y:S01]  /*1a780*/  FADD R5, R9, R5 ;  /* 0x0000000509057221 */ /* 0x000fe20000000000 */
[----:B------:R-:W-:Y:S01]  /*1a790*/  FADD R7, R8, R7 ;  /* 0x0000000708077221 */ /* 0x000fe20000000000 */
[----:B------:R-:W-:Y:S01]  /*1a7a0*/  FADD R11, R26, R11 ;  /* 0x0000000b1a0b7221 */ /* 0x000fe20000000000 */
[----:B0-----:R-:W-:Y:S01]  /*1a7b0*/  FADD R9, R17, R6 ;  /* 0x0000000611097221 */ /* 0x001fe20000000000 */
[----:B-1----:R-:W-:Y:S01]  /*1a7c0*/  FADD R8, R12, R5 ;  /* 0x000000050c087221 */ /* 0x002fe20000000000 */
[----:B--2---:R-:W-:Y:S01]  /*1a7d0*/  FADD R7, R10, R7 ;  /* 0x000000070a077221 */ /* 0x004fe20000000000 */
[----:B------:R-:W-:Y:S04]  /*1a7e0*/  STL [R1+0x214], R10 ;  /* 0x0002140a01007387 */ /* 0x000fe80000100800 */
[----:B------:R-:W0:Y:S04]  /*1a7f0*/  SHFL.BFLY PT, R12, R11, 0x2, 0x1f ;  /* 0x0c401f000b0c7f89 */ /* 0x000e2800000e0000 */
[----:B------:R-:W1:Y:S04]  /*1a800*/  SHFL.BFLY PT, R10, R9, 0x2, 0x1f ;  /* 0x0c401f00090a7f89 */ /* 0x000e6800000e0000 */
[----:B------:R-:W2:Y:S04]  /*1a810*/  SHFL.BFLY PT, R5, R7, 0x2, 0x1f ;  /* 0x0c401f0007057f89 */ /* 0x000ea800000e0000 */
[----:B------:R-:W2:Y:S04]  /*1a820*/  SHFL.BFLY PT, R6, R8, 0x2, 0x1f ;  /* 0x0c401f0008067f89 */ /* 0x000ea800000e0000 */
[----:B------:R-:W4:Y:S04]  /*1a830*/  LDL.LU R2, [R1+0x1e84] ;  /* 0x001e840001027983 */ /* 0x000f280000300800 */
[----:B------:R-:W4:Y:S01]  /*1a840*/  LDL.64 R22, [R1+0x1508] ;  /* 0x0015080001167983 */ /* 0x000f220000100a00 */
[----:B0-----:R-:W-:-:S03]  /*1a850*/  FADD R11, R11, R12 ;  /* 0x0000000c0b0b7221 */ /* 0x001fc60000000000 */
[----:B------:R-:W4:Y:S01]  /*1a860*/  LDL.64 R24, [R1+0x1500] ;  /* 0x0015000001187983 */ /* 0x000f220000100a00 */
[----:B-1----:R-:W-:-:S03]  /*1a870*/  FADD R10, R9, R10 ;  /* 0x0000000a090a7221 */ /* 0x002fc60000000000 */
[----:B------:R-:W4:Y:S01]  /*1a880*/  LDL.64 R26, [R1+0x14e8] ;  /* 0x0014e800011a7983 */ /* 0x000f220000100a00 */
[----:B--2---:R-:W-:-:S03]  /*1a890*/  FADD R5, R7, R5 ;  /* 0x0000000507057221 */ /* 0x004fc60000000000 */
[----:B------:R-:W2:Y:S01]  /*1a8a0*/  LDL.64 R16, [R1+0x14e0] ;  /* 0x0014e00001107983 */ /* 0x000ea20000100a00 */
[----:B------:R-:W-:-:S03]  /*1a8b0*/  FADD R6, R8, R6 ;  /* 0x0000000608067221 */ /* 0x000fc60000000000 */
[----:B------:R-:W0:Y:S04]  /*1a8c0*/  SHFL.BFLY PT, R7, R11, 0x1, 0x1f ;  /* 0x0c201f000b077f89 */ /* 0x000e2800000e0000 */
[----:B------:R-:W1:Y:S04]  /*1a8d0*/  SHFL.BFLY PT, R8, R10, 0x1, 0x1f ;  /* 0x0c201f000a087f89 */ /* 0x000e6800000e0000 */
[----:B------:R-:W1:Y:S04]  /*1a8e0*/  SHFL.BFLY PT, R9, R6, 0x1, 0x1f ;  /* 0x0c201f0006097f89 */ /* 0x000e6800000e0000 */
[----:B------:R-:W1:Y:S01]  /*1a8f0*/  SHFL.BFLY PT, R12, R5, 0x1, 0x1f ;  /* 0x0c201f00050c7f89 */ /* 0x000e6200000e0000 */
[----:B0-----:R-:W-:Y:S01]  /*1a900*/  FADD R7, R11, R7 ;  /* 0x000000070b077221 */ /* 0x001fe20000000000 */
[----:B-1----:R-:W-:-:S02]  /*1a910*/  FADD R8, R10, R8 ;  /* 0x000000080a087221 */ /* 0x002fc40000000000 */
[----:B------:R-:W2:Y:S01]  /*1a920*/  LDL.64 R10, [R1+0x1510] ;  /* 0x00151000010a7983 */ /* 0x000ea20000100a00 */
[----:B------:R-:W-:Y:S01]  /*1a930*/  FADD R6, R6, R9 ;  /* 0x0000000906067221 */ /* 0x000fe20000000000 */
[----:B------:R-:W-:Y:S02]  /*1a940*/  FADD R5, R5, R12 ;  /* 0x0000000c05057221 */ /* 0x000fe40000000000 */
[----:B------:R-:W2:Y:S04]  /*1a950*/  LDL.64 R12, [R1+0x1518] ;  /* 0x00151800010c7983 */ /* 0x000ea80000100a00 */
[----:B---3--:R0:W-:Y:S04]  /*1a960*/  @!P0 STS [R19], R7 ;  /* 0x0000000713008388 */ /* 0x0081e80000000800 */
[----:B------:R1:W-:Y:S04]  /*1a970*/  @!P0 STS [R20], R8 ;  /* 0x0000000814008388 */ /* 0x0003e80000000800 */
[----:B0-----:R-:W3:Y:S04]  /*1a980*/  LDL.64 R18, [R1+0x14f0] ;  /* 0x0014f00001127983 */ /* 0x001ee80000100a00 */
[----:B-1----:R-:W3:Y:S04]  /*1a990*/  LDL.64 R8, [R1+0x1520] ;  /* 0x0015200001087983 */ /* 0x002ee80000100a00 */
[----:B----4-:R-:W-:Y:S04]  /*1a9a0*/  @!P0 STS [R21], R6 ;  /* 0x0000000615008388 */ /* 0x010fe80000000800 */
[----:B------:R-:W-:Y:S01]  /*1a9b0*/  @!P0 STS [R14], R5 ;  /* 0x000000050e008388 */ /* 0x000fe20000000800 */
[----:B------:R-:W-:Y:S06]  /*1a9c0*/  BAR.SYNC.DEFER_BLOCKING 0x0 ;  /* 0x0000000000007b1d */ /* 0x000fec0000010000 */
[----:B------:R-:W0:Y:S04]  /*1a9d0*/  LDS R5, [R29] ;  /* 0x000000001d057984 */ /* 0x000e280000000800 */
[----:B0-----:R-:W0:Y:S02]  /*1a9e0*/  SHFL.BFLY PT, R6, R5, 0x2, 0x1f ;  /* 0x0c401f0005067f89 */ /* 0x001e2400000e0000 */
[----:B0-----:R-:W-:-:S05]  /*1a9f0*/  FADD R6, R5, R6 ;  /* 0x0000000605067221 */ /* 0x001fca0000000000 */
[----:B------:R-:W0:Y:S02]  /*1aa00*/  SHFL.BFLY PT, R5, R6, 0x1, 0x1f ;  /* 0x0c201f0006057f89 */ /* 0x000e2400000e0000 */
[----:B0-----:R-:W-:-:S05]  /*1aa10*/  FADD R5, R6, R5 ;  /* 0x0000000506057221 */ /* 0x001fca0000000000 */
[----:B------:R0:W-:Y:S01]  /*1aa20*/  @!P0 STS [R29], R5 ;  /* 0x000000051d008388 */ /* 0x0001e20000000800 */
[C---:B--2---:R-:W-:Y:S01]  /*1aa30*/  IMAD.WIDE R10, R2.reuse, 0x2, R10 ;  /* 0x00000002020a7825 */ /* 0x044fe200078e020a */
[----:B------:R-:W-:Y:S06]  /*1aa40*/  BAR.SYNC.DEFER_BLOCKING 0x0 ;  /* 0x0000000000007b1d */ /* 0x000fec0000010000 */
[----:B0-----:R-:W2:Y:S01]  /*1aa50*/  LDG.E.U16 R29, desc[UR10][R10.64] ;  /* 0x0000000a0a1d7981 */ /* 0x001ea2000c1e1500 */
[----:B---3--:R-:W-:-:S04]  /*1aa60*/  IMAD.WIDE R6, R2, 0x2, R8 ;  /* 0x0000000202067825 */ /* 0x008fc800078e0208 */
[C---:B------:R-:W-:Y:S01]  /*1aa70*/  IMAD.WIDE R8, R2.reuse, 0x2, R12 ;  /* 0x0000000202087825 */ /* 0x040fe200078e020c */
[----:B------:R0:W3:Y:S04]  /*1aa80*/  LDG.E.U16 R21, desc[UR10][R6.64] ;  /* 0x0000000a06157981 */ /* 0x0000e8000c1e1500 */
[----:B------:R-:W4:Y:S04]  /*1aa90*/  LDG.E.U16 R14, desc[UR10][R8.64] ;  /* 0x0000000a080e7981 */ /* 0x000f28000c1e1500 */
[----:B------:R-:W2:Y:S01]  /*1aaa0*/  LDL.64 R8, [R1+0x14f8] ;  /* 0x0014f80001087983 */ /* 0x000ea20000100a00 */
[----:B------:R-:W-:-:S03]  /*1aab0*/  IMAD.WIDE R12, R2, 0x2, R22 ;  /* 0x00000002020c7825 */ /* 0x000fc600078e0216 */
[----:B------:R-:W4:Y:S01]  /*1aac0*/  LDL.64 R22, [R1+0x14d8] ;  /* 0x0014d80001167983 */ /* 0x000f220000100a00 */
[----:B0-----:R-:W-:-:S03]  /*1aad0*/  IMAD.WIDE R6, R2, 0x2, R24 ;  /* 0x0000000202067825 */ /* 0x001fc600078e0218 */
[----:B------:R0:W4:Y:S01]  /*1aae0*/  LDG.E.U16 R5, desc[UR10][R12.64] ;  /* 0x0000000a0c057981 */ /* 0x000122000c1e1500 */
[----:B------:R-:W-:-:S03]  /*1aaf0*/  IMAD.WIDE R10, R2, 0x2, R18 ;  /* 0x00000002020a7825 */ /* 0x000fc600078e0212 */
[----:B------:R-:W4:Y:S01]  /*1ab00*/  LDL.64 R24, [R1+0x14c0] ;  /* 0x0014c00001187983 */ /* 0x000f220000100a00 */
[----:B0-----:R-:W-:-:S03]  /*1ab10*/  IMAD.WIDE R12, R2, 0x2, R26 ;  /* 0x00000002020c7825 */ /* 0x001fc600078e021a */
[----:B------:R0:W4:Y:S04]  /*1ab20*/  LDG.E.U16 R26, desc[UR10][R6.64] ;  /* 0x0000000a061a7981 */ /* 0x000128000c1e1500 */
[----:B---3--:R1:W-:Y:S04]  /*1ab30*/  STL [R1+0x420], R21 ;  /* 0x0004201501007387 */ /* 0x0083e80000100800 */
[----:B-1----:R-:W3:Y:S01]  /*1ab40*/  LDL.64 R20, [R1+0x14b8] ;  /* 0x0014b80001147983 */ /* 0x002ee20000100a00 */
[----:B--2---:R-:W-:-:S05]  /*1ab50*/  IMAD.WIDE R8, R2, 0x2, R8 ;  /* 0x0000000202087825 */ /* 0x004fca00078e0208 */
[----:B------:R-:W2:Y:S04]  /*1ab60*/  LDG.E.U16 R27, desc[UR10][R8.64] ;  /* 0x0000000a081b7981 */ /* 0x000ea8000c1e1500 */
[----:B------:R-:W3:Y:S04]  /*1ab70*/  LDL.64 R8, [R1+0x14d0] ;  /* 0x0014d00001087983 */ /* 0x000ee80000100a00 */
[----:B----4-:R1:W-:Y:S04]  /*1ab80*/  STL [R1+0x628], R14 ;  /* 0x0006280e01007387 */ /* 0x0103e80000100800 */
[----:B-1----:R-:W4:Y:S04]  /*1ab90*/  LDG.E.U16 R14, desc[UR10][R10.64] ;  /* 0x0000000a0a0e7981 */ /* 0x002f28000c1e1500 */
[----:B------:R-:W4:Y:S04]  /*1aba0*/  LDL.64 R10, [R1+0x14c8] ;  /* 0x0014c800010a7983 */ /* 0x000f280000100a00 */
[----:B------:R1:W-:Y:S01]  /*1abb0*/  STL [R1+0x62c], R29 ;  /* 0x00062c1d01007387 */ /* 0x0003e20000100800 */
[----:B------:R-:W-:-:S03]  /*1abc0*/  IMAD.WIDE R16, R2, 0x2, R16 ;  /* 0x0000000202107825 */ /* 0x000fc600078e0210 */
[----:B------:R-:W4:Y:S04]  /*1abd0*/  LDL.64 R18, [R1+0x14b0] ;  /* 0x0014b00001127983 */ /* 0x000f280000100a00 */
[----:B-1----:R1:W4:Y:S01]  /*1abe0*/  LDG.E.U16 R29, desc[UR10][R12.64] ;  /* 0x0000000a0c1d7981 */ /* 0x002322000c1e1500 */
[----:B0-----:R-:W-:-:S03]  /*1abf0*/  IMAD.WIDE R6, R2, 0x2, R22 ;  /* 0x0000000202067825 */ /* 0x001fc600078e0216 */
[----:B------:R0:W-:Y:S01]  /*1ac00*/  STL [R1+0x624], R5 ;  /* 0x0006240501007387 */ /* 0x0001e20000100800 */
[----:B-1----:R-:W-:-:S03]  /*1ac10*/  IMAD.WIDE R12, R2, 0x2, R24 ;  /* 0x00000002020c7825 */ /* 0x002fc600078e0218 */
[----:B------:R-:W4:Y:S04]  /*1ac20*/  LDG.E.U16 R24, desc[UR10][R6.64] ;  /* 0x0000000a06187981 */ /* 0x000f28000c1e1500 */
[----:B0-----:R0:W4:Y:S04]  /*1ac30*/  LDG.E.U16 R5, desc[UR10][R16.64] ;  /* 0x0000000a10057981 */ /* 0x001128000c1e1500 */
[----:B--2---:R-:W-:Y:S04]  /*1ac40*/  STL [R1+0x618], R27 ;  /* 0x0006181b01007387 */ /* 0x004fe80000100800 */
[----:B------:R1:W-:Y:S04]  /*1ac50*/  STL [R1+0x620], R26 ;  /* 0x0006201a01007387 */ /* 0x0003e80000100800 */
[----:B------:R-:W2:Y:S01]  /*1ac60*/  LDL.64 R22, [R1+0x1490] ;  /* 0x0014900001167983 */ /* 0x000ea20000100a00 */
[----:B---3--:R-:W-:-:S03]  /*1ac70*/  IMAD.WIDE R8, R2, 0x2, R8 ;  /* 0x0000000202087825 */ /* 0x008fc600078e0208 */
[----:B-1----:R-:W3:Y:S04]  /*1ac80*/  LDL.64 R26, [R1+0x1498] ;  /* 0x00149800011a7983 */ /* 0x002ee80000100a00 */
[----:B------:R-:W2:Y:S04]  /*1ac90*/  LDG.E.U16 R25, desc[UR10][R8.64] ;  /* 0x0000000a08197981 */ /* 0x000ea8000c1e1500 */
[----:B------:R-:W2:Y:S01]  /*1aca0*/  LDL.64 R8, [R1+0x14a8] ;  /* 0x0014a80001087983 */ /* 0x000ea20000100a00 */
[----:B----4-:R-:W-:-:S03]  /*1acb0*/  IMAD.WIDE R10, R2, 0x2, R10 ;  /* 0x00000002020a7825 */ /* 0x010fc600078e020a */
[----:B------:R1:W-:Y:S04]  /*1acc0*/  STL [R1+0x61c], R14 ;  /* 0x00061c0e01007387 */ /* 0x0003e80000100800 */
[----:B-1----:R-:W4:Y:S04]  /*1acd0*/  LDG.E.U16 R14, desc[UR10][R10.64] ;  /* 0x0000000a0a0e7981 */ /* 0x002f28000c1e1500 */
[----:B------:R-:W4:Y:S04]  /*1ace0*/  LDL.64 R10, [R1+0x14a0] ;  /* 0x0014a000010a7983 */ /* 0x000f280000100a00 */
[----:B------:R1:W-:Y:S04]  /*1acf0*/  STL [R1+0x614], R29 ;  /* 0x0006141d01007387 */ /* 0x0003e80000100800 */
[----:B-1----:R3:W4:Y:S01]  /*1ad00*/  LDG.E.U16 R29, desc[UR10][R12.64] ;  /* 0x0000000a0c1d7981 */ /* 0x002722000c1e1500 */
[----:B0-----:R-:W-:-:S03]  /*1ad10*/  IMAD.WIDE R16, R2, 0x2, R20 ;  /* 0x0000000202107825 */ /* 0x001fc600078e0214 */
[----:B------:R-:W4:Y:S01]  /*1ad20*/  LDL.64 R20, [R1+0x1488] ;  /* 0x0014880001147983 */ /* 0x000f220000100a00 */
[----:B------:R-:W-:-:S03]  /*1ad30*/  IMAD.WIDE R6, R2, 0x2, R18 ;  /* 0x0000000202067825 */ /* 0x000fc600078e0212 */
[----:B------:R0:W-:Y:S04]  /*1ad40*/  STL [R1+0x610], R5 ;  /* 0x0006100501007387 */ /* 0x0001e80000100800 */
[----:B0-----:R0:W4:Y:S01]  /*1ad50*/  LDG.E.U16 R5, desc[UR10][R16.64] ;  /* 0x0000000a10057981 */ /* 0x001122000c1e1500 */
[----:B---3--:R-:W-:-:S03]  /*1ad60*/  IMAD.WIDE R12, R2, 0x2, R26 ;  /* 0x00000002020c7825 */ /* 0x008fc600078e021a */
[----:B------:R1:W3:Y:S04]  /*1ad70*/  LDG.E.U16 R26, desc[UR10][R6.64] ;  /* 0x0000000a061a7981 */ /* 0x0002e8000c1e1500 */
[----:B--2---:R-:W-:Y:S01]  /*1ad80*/  STL [R1+0x60c], R25 ;  /* 0x00060c1901007387 */ /* 0x004fe20000100800 */
[----:B------:R-:W-:-:S03]  /*1ad90*/  IMAD.WIDE R8, R2, 0x2, R8 ;  /* 0x0000000202087825 */ /* 0x000fc600078e0208 */
[----:B------:R2:W-:Y:S04]  /*1ada0*/  STL [R1+0x608], R24 ;  /* 0x0006081801007387 */ /* 0x0005e80000100800 */
[----:B------:R-:W3:Y:S04]  /*1adb0*/  LDG.E.U16 R27, desc[UR10][R8.64] ;  /* 0x0000000a081b7981 */ /* 0x000ee8000c1e1500 */
[----:B------:R-:W3:Y:S04]  /*1adc0*/  LDL.64 R18, [R1+0x1468] ;  /* 0x0014680001127983 */ /* 0x000ee80000100a00 */
[----:B--2---:R-:W2:Y:S04]  /*1add0*/  LDL.64 R24, [R1+0x1470] ;  /* 0x0014700001187983 */ /* 0x004ea80000100a00 */
[----:B------:R-:W2:Y:S04]  /*1ade0*/  LDL.64 R8, [R1+0x1480] ;  /* 0x0014800001087983 */ /* 0x000ea80000100a00 */
[----:B----4-:R4:W-:Y:S01]  /*1adf0*/  STL [R1+0x604], R14 ;  /* 0x0006040e01007387 */ /* 0x0109e20000100800 */
[----:B------:R-:W-:-:S05]  /*1ae00*/  IMAD.WIDE R10, R2, 0x2, R10 ;  /* 0x00000002020a7825 */ /* 0x000fca00078e020a */
[----:B----4-:R-:W4:Y:S04]  /*1ae10*/  LDG.E.U16 R14, desc[UR10][R10.64] ;  /* 0x0000000a0a0e7981 */ /* 0x010f28000c1e1500 */
[----:B------:R-:W4:Y:S04]  /*1ae20*/  LDL.64 R10, [R1+0x1478] ;  /* 0x00147800010a7983 */ /* 0x000f280000100a00 */
[----:B------:R0:W-:Y:S04]  /*1ae30*/  STL [R1+0x600], R29 ;  /* 0x0006001d01007387 */ /* 0x0001e80000100800 */
[----:B0-----:R2:W4:Y:S01]  /*1ae40*/  LDG.E.U16 R29, desc[UR10][R12.64] ;  /* 0x0000000a0c1d7981 */ /* 0x001522000c1e1500 */
[----:B------:R-:W-:-:S03]  /*1ae50*/  IMAD.WIDE R16, R2, 0x2, R22 ;  /* 0x0000000202107825 */ /* 0x000fc600078e0216 */
[----:B------:R-:W4:Y:S01]  /*1ae60*/  LDL.64 R22, [R1+0x1460] ;  /* 0x0014600001167983 */ /* 0x000f220000100a00 */
[----:B-1----:R-:W-:-:S03]  /*1ae70*/  IMAD.WIDE R6, R2, 0x2, R20 ;  /* 0x0000000202067825 */ /* 0x002fc600078e0214 */
[----:B------:R0:W-:Y:S04]  /*1ae80*/  STL [R1+0x5f8], R5 ;  /* 0x0005f80501007387 */ /* 0x0001e80000100800 */
[----:B0-----:R0:W4:Y:S04]  /*1ae90*/  LDG.E.U16 R5, desc[UR10][R16.64] ;  /* 0x0000000a10057981 */ /* 0x001128000c1e1500 */
[----:B---3--:R-:W-:Y:S04]  /*1aea0*/  STL [R1+0x5f4], R27 ;  /* 0x0005f41b01007387 */ /* 0x008fe80000100800 */
[----:B------:R1:W-:Y:S01]  /*1aeb0*/  STL [R1+0x5fc], R26 ;  /* 0x0005fc1a01007387 */ /* 0x0003e20000100800 */
[----:B--2---:R-:W-:-:S03]  /*1aec0*/  IMAD.WIDE R12, R2, 0x2, R24 ;  /* 0x00000002020c7825 */ /* 0x004fc600078e0218 */
[----:B------:R-:W2:Y:S01]  /*1aed0*/  LDL.64 R20, [R1+0x1440] ;  /* 0x0014400001147983 */ /* 0x000ea20000100a00 */
[----:B------:R-:W-:-:S03]  /*1aee0*/  IMAD.WIDE R8, R2, 0x2, R8 ;  /* 0x0000000202087825 */ /* 0x000fc600078e0208 */
[----:B------:R3:W2:Y:S04]  /*1aef0*/  LDG.E.U16 R24, desc[UR10][R6.64] ;  /* 0x0000000a06187981 */ /* 0x0006a8000c1e1500 */
[----:B------:R-:W2:Y:S04]  /*1af00*/  LDG.E.U16 R25, desc[UR10][R8.64] ;  /* 0x0000000a08197981 */ /* 0x000ea8000c1e1500 */
[----:B-1----:R-:W2:Y:S04]  /*1af10*/  LDL.64 R26, [R1+0x1448] ;  /* 0x00144800011a7983 */ /* 0x002ea80000100a00 */
[----:B------:R-:W2:Y:S04]  /*1af20*/  LDL.64 R8, [R1+0x1458] ;  /* 0x0014580001087983 */ /* 0x000ea80000100a00 */
[----:B----4-:R1:W-:Y:S01]  /*1af30*/  STL [R1+0x5f0], R14 ;  /* 0x0005f00e01007387 */ /* 0x0103e20000100800 */
[----:B------:R-:W-:-:S05]  /*1af40*/  IMAD.WIDE R10, R2, 0x2, R10 ;  /* 0x00000002020a7825 */ /* 0x000fca00078e020a */
[----:B-1----:R-:W4:Y:S04]  /*1af50*/  LDG.E.U16 R14, desc[UR10][R10.64] ;  /* 0x0000000a0a0e7981 */ /* 0x002f28000c1e1500 */
[----:B------:R-:W4:Y:S04]  /*1af60*/  LDL.64 R10, [R1+0x1450] ;  /* 0x00145000010a7983 */ /* 0x000f280000100a00 */
[----:B------:R1:W-:Y:S04]  /*1af70*/  STL [R1+0x5e8], R29 ;  /* 0x0005e81d01007387 */ /* 0x0003e80000100800 */
[----:B-1----:R1:W4:Y:S01]  /*1af80*/  LDG.E.U16 R29, desc[UR10][R12.64] ;  /* 0x0000000a0c1d7981 */ /* 0x002322000c1e1500 */
[----:B0-----:R-:W-:-:S03]  /*1af90*/  IMAD.WIDE R16, R2, 0x2, R18 ;  /* 0x0000000202107825 */ /* 0x001fc600078e0212 */
[----:B------:R-:W4:Y:S01]  /*1afa0*/  LDL.64 R18, [R1+0x1438] ;  /* 0x0014380001127983 */ /* 0x000f220000100a00 */
[----:B---3--:R-:W-:-:S03]  /*1afb0*/  IMAD.WIDE R6, R2, 0x2, R22 ;  /* 0x0000000202067825 */ /* 0x008fc600078e0216 */
[----:B------:R0:W-:Y:S04]  /*1afc0*/  STL [R1+0x5ec], R5 ;  /* 0x0005ec0501007387 */ /* 0x0001e80000100800 */
[----:B0-----:R0:W3:Y:S04]  /*1afd0*/  LDG.E.U16 R5, desc[UR10][R16.64] ;  /* 0x0000000a10057981 */ /* 0x0010e8000c1e1500 */
[----:B--2---:R-:W-:Y:S01]  /*1afe0*/  STL [R1+0x5e0], R25 ;  /* 0x0005e01901007387 */ /* 0x004fe20000100800 */
[----:B-1----:R-:W-:-:S03]  /*1aff0*/  IMAD.WIDE R12, R2, 0x2, R26 ;  /* 0x00000002020c7825 */ /* 0x002fc600078e021a */
[----:B------:R1:W-:Y:S04]  /*1b000*/  STL [R1+0x5e4], R24 ;  /* 0x0005e41801007387 */ /* 0x0003e80000100800 */
        /* <DEDUP_REMOVED lines=14> */
[----:B------:R-:W-:-:S03]  /*1b0f0*/  IMAD.WIDE R6, R2, 0x2, R18 ;  /* 0x0000000202067825 */ /* 0x000fc600078e0212 */
[----:B---3--:R0:W-:Y:S04]  /*1b100*/  STL [R1+0x5d4], R5 ;  /* 0x0005d40501007387 */ /* 0x0081e80000100800 */
        /* <DEDUP_REMOVED lines=344> */
[----:B------:R-:W2:Y:S01]  /*1c690*/  LDG.E.U16 R26, desc[UR10][R6.64] ;  /* 0x0000000a061a7981 */ /* 0x000ea2000c1e1500 */
[----:B------:R-:W-:-:S03]  /*1c6a0*/  IMAD.WIDE R8, R2, 0x2, R8 ;  /* 0x0000000202087825 */ /* 0x000fc600078e0208 */
[----:B------:R-:W2:Y:S04]  /*1c6b0*/  LDL.64 R22, [R1+0xb38] ;  /* 0x000b380001167983 */ /* 0x000ea80000100a00 */
[----:B------:R-:W2:Y:S04]  /*1c6c0*/  LDG.E.U16 R27, desc[UR10][R8.64] ;  /* 0x0000000a081b7981 */ /* 0x000ea8000c1e1500 */
[----:B------:R-:W2:Y:S04]  /*1c6d0*/  LDL.64 R6, [R1+0xca0] ;  /* 0x000ca00001067983 */ /* 0x000ea80000100a00 */
[----:B-1----:R-:W2:Y:S04]  /*1c6e0*/  LDL.64 R24, [R1+0xc98] ;  /* 0x000c980001187983 */ /* 0x002ea80000100a00 */
[----:B------:R-:W2:Y:S01]  /*1c6f0*/  LDL.64 R8, [R1+0xca8] ;  /* 0x000ca80001087983 */ /* 0x000ea20000100a00 */
[----:B----4-:R-:W-:-:S03]  /*1c700*/  IMAD.WIDE R10, R2, 0x2, R10 ;  /* 0x00000002020a7825 */ /* 0x010fc600078e020a */
[----:B------:R1:W-:Y:S04]  /*1c710*/  STL [R1+0x1f0], R14 ;  /* 0x0001f00e01007387 */ /* 0x0003e80000100800 */
[----:B-1----:R-:W4:Y:S04]  /*1c720*/  LDG.E.U16 R14, desc[UR10][R10.64] ;  /* 0x0000000a0a0e7981 */ /* 0x002f28000c1e1500 */
[----:B------:R1:W-:Y:S04]  /*1c730*/  STL [R1+0x1e8], R29 ;  /* 0x0001e81d01007387 */ /* 0x0003e80000100800 */
[----:B-1----:R1:W4:Y:S01]  /*1c740*/  LDG.E.U16 R29, desc[UR10][R12.64] ;  /* 0x0000000a0c1d7981 */ /* 0x002322000c1e1500 */
[----:B0-----:R-:W-:-:S03]  /*1c750*/  IMAD.WIDE R16, R2, 0x2, R20 ;  /* 0x0000000202107825 */ /* 0x001fc600078e0214 */
[----:B------:R-:W4:Y:S04]  /*1c760*/  LDL.64 R20, [R1+0xb28] ;  /* 0x000b280001147983 */ /* 0x000f280000100a00 */
[----:B---3--:R0:W-:Y:S01]  /*1c770*/  STL [R1+0x1ec], R5 ;  /* 0x0001ec0501007387 */ /* 0x0081e20000100800 */
[----:B-1----:R-:W-:-:S03]  /*1c780*/  IMAD.WIDE R12, R2, 0x2, R18 ;  /* 0x00000002020c7825 */ /* 0x002fc600078e0212 */
[----:B0-----:R0:W3:Y:S04]  /*1c790*/  LDG.E.U16 R5, desc[UR10][R16.64] ;  /* 0x0000000a10057981 */ /* 0x0010e8000c1e1500 */
[----:B--2---:R-:W-:Y:S01]  /*1c7a0*/  STL [R1+0x1e0], R27 ;  /* 0x0001e01b01007387 */ /* 0x004fe20000100800 */
[----:B------:R-:W-:-:S03]  /*1c7b0*/  IMAD.WIDE R10, R2, 0x2, R6 ;  /* 0x00000002020a7825 */ /* 0x000fc600078e0206 */
[----:B------:R1:W-:Y:S01]  /*1c7c0*/  STL [R1+0x1e4], R26 ;  /* 0x0001e41a01007387 */ /* 0x0003e20000100800 */
[----:B------:R-:W-:-:S03]  /*1c7d0*/  IMAD.WIDE R6, R2, 0x2, R22 ;  /* 0x0000000202067825 */ /* 0x000fc600078e0216 */
[----:B------:R-:W2:Y:S01]  /*1c7e0*/  LDL.64 R18, [R1+0xa58] ;  /* 0x000a580001127983 */ /* 0x000ea20000100a00 */
[----:B0-----:R-:W-:-:S03]  /*1c7f0*/  IMAD.WIDE R16, R2, 0x2, R8 ;  /* 0x0000000202107825 */ /* 0x001fc600078e0208 */
[----:B------:R-:W2:Y:S04]  /*1c800*/  LDG.E.U16 R22, desc[UR10][R12.64] ;  /* 0x0000000a0c167981 */ /* 0x000ea8000c1e1500 */
[----:B-1----:R-:W2:Y:S04]  /*1c810*/  LDL.64 R26, [R1+0xa60] ;  /* 0x000a6000011a7983 */ /* 0x002ea80000100a00 */
[----:B------:R0:W2:Y:S04]  /*1c820*/  LDG.E.U16 R23, desc[UR10][R16.64] ;  /* 0x0000000a10177981 */ /* 0x0000a8000c1e1500 */
[----:B------:R-:W2:Y:S04]  /*1c830*/  LDL.64 R12, [R1+0xb18] ;  /* 0x000b1800010c7983 */ /* 0x000ea80000100a00 */
[----:B----4-:R1:W-:Y:S04]  /*1c840*/  STL [R1+0x1d8], R14 ;  /* 0x0001d80e01007387 */ /* 0x0103e80000100800 */
[----:B-1----:R-:W4:Y:S04]  /*1c850*/  LDG.E.U16 R14, desc[UR10][R10.64] ;  /* 0x0000000a0a0e7981 */ /* 0x002f28000c1e1500 */
[----:B------:R-:W4:Y:S01]  /*1c860*/  LDL.64 R10, [R1+0xa68] ;  /* 0x000a6800010a7983 */ /* 0x000f220000100a00 */
[----:B------:R-:W-:-:S03]  /*1c870*/  IMAD.WIDE R8, R2, 0x2, R24 ;  /* 0x0000000202087825 */ /* 0x000fc600078e0218 */
[----:B------:R1:W-:Y:S01]  /*1c880*/  STL [R1+0x1dc], R29 ;  /* 0x0001dc1d01007387 */ /* 0x0003e20000100800 */
[----:B0-----:R-:W-:-:S03]  /*1c890*/  IMAD.WIDE R16, R2, 0x2, R20 ;  /* 0x0000000202107825 */ /* 0x001fc600078e0214 */
[----:B------:R-:W4:Y:S04]  /*1c8a0*/  LDL.64 R24, [R1+0xa50] ;  /* 0x000a500001187983 */ /* 0x000f280000100a00 */
[----:B-1----:R2:W4:Y:S04]  /*1c8b0*/  LDG.E.U16 R29, desc[UR10][R8.64] ;  /* 0x0000000a081d7981 */ /* 0x002528000c1e1500 */
[----:B---3--:R0:W-:Y:S04]  /*1c8c0*/  STL [R1+0x1d4], R5 ;  /* 0x0001d40501007387 */ /* 0x0081e80000100800 */
[----:B0-----:R0:W3:Y:S01]  /*1c8d0*/  LDG.E.U16 R5, desc[UR10][R6.64] ;  /* 0x0000000a06057981 */ /* 0x0010e2000c1e1500 */
[----:B--2---:R-:W-:-:S03]  /*1c8e0*/  IMAD.WIDE R8, R2, 0x2, R26 ;  /* 0x0000000202087825 */ /* 0x004fc600078e021a */
[----:B------:R-:W2:Y:S04]  /*1c8f0*/  LDG.E.U16 R26, desc[UR10][R16.64] ;  /* 0x0000000a101a7981 */ /* 0x000ea8000c1e1500 */
[----:B------:R-:W-:Y:S01]  /*1c900*/  STL [R1+0x1c0], R23 ;  /* 0x0001c01701007387 */ /* 0x000fe20000100800 */
[----:B------:R-:W-:-:S03]  /*1c910*/  IMAD.WIDE R12, R2, 0x2, R12 ;  /* 0x00000002020c7825 */ /* 0x000fc600078e020c */
[----:B------:R1:W-:Y:S04]  /*1c920*/  STL [R1+0x1d0], R22 ;  /* 0x0001d01601007387 */ /* 0x0003e80000100800 */
[----:B------:R-:W2:Y:S04]  /*1c930*/  LDL.64 R16, [R1+0xa48] ;  /* 0x000a480001107983 */ /* 0x000ea80000100a00 */
[----:B------:R-:W2:Y:S04]  /*1c940*/  LDL.64 R20, [R1+0xa30] ;  /* 0x000a300001147983 */ /* 0x000ea80000100a00 */
[----:B-1----:R-:W2:Y:S04]  /*1c950*/  LDL.64 R22, [R1+0xa38] ;  /* 0x000a380001167983 */ /* 0x002ea80000100a00 */
[----:B----4-:R1:W-:Y:S04]  /*1c960*/  STL [R1+0x1c4], R14 ;  /* 0x0001c40e01007387 */ /* 0x0103e80000100800 */
[----:B------:R4:W2:Y:S01]  /*1c970*/  LDG.E.U16 R27, desc[UR10][R12.64] ;  /* 0x0000000a0c1b7981 */ /* 0x0008a2000c1e1500 */
[----:B------:R-:W-:-:S05]  /*1c980*/  IMAD.WIDE R10, R2, 0x2, R10 ;  /* 0x00000002020a7825 */ /* 0x000fca00078e020a */
[----:B-1----:R-:W2:Y:S04]  /*1c990*/  LDG.E.U16 R14, desc[UR10][R10.64] ;  /* 0x0000000a0a0e7981 */ /* 0x002ea8000c1e1500 */
[----:B------:R-:W2:Y:S04]  /*1c9a0*/  LDL.64 R10, [R1+0xa40] ;  /* 0x000a4000010a7983 */ /* 0x000ea80000100a00 */
[----:B------:R1:W-:Y:S04]  /*1c9b0*/  STL [R1+0x1c8], R29 ;  /* 0x0001c81d01007387 */ /* 0x0003e80000100800 */
[----:B-1----:R-:W2:Y:S01]  /*1c9c0*/  LDG.E.U16 R29, desc[UR10][R8.64] ;  /* 0x0000000a081d7981 */ /* 0x002ea2000c1e1500 */
[----:B0-----:R-:W-:-:S03]  /*1c9d0*/  IMAD.WIDE R6, R2, 0x2, R18 ;  /* 0x0000000202067825 */ /* 0x001fc600078e0212 */
[----:B------:R-:W2:Y:S01]  /*1c9e0*/  LDL.64 R18, [R1+0xa28] ;  /* 0x000a280001127983 */ /* 0x000ea20000100a00 */
[----:B----4-:R-:W-:-:S03]  /*1c9f0*/  IMAD.WIDE R12, R2, 0x2, R24 ;  /* 0x00000002020c7825 */ /* 0x010fc600078e0218 */
[----:B---3--:R0:W-:Y:S04]  /*1ca00*/  STL [R1+0x1cc], R5 ;  /* 0x0001cc0501007387 */ /* 0x0081e80000100800 */
[----:B0-----:R0:W3:Y:S01]  /*1ca10*/  LDG.E.U16 R5, desc[UR10][R6.64] ;  /* 0x0000000a06057981 */ /* 0x0010e2000c1e1500 */
[----:B--2---:R-:W-:-:S04]  /*1ca20*/  IMAD.WIDE R16, R2, 0x2, R16 ;  /* 0x0000000202107825 */ /* 0x004fc800078e0210 */
[C---:B0-----:R-:W-:Y:S02]  /*1ca30*/  IMAD.WIDE R6, R2.reuse, 0x2, R20 ;  /* 0x0000000202067825 */ /* 0x041fe400078e0214 */
[----:B------:R-:W2:Y:S04]  /*1ca40*/  LDG.E.U16 R21, desc[UR10][R16.64] ;  /* 0x0000000a10157981 */ /* 0x000ea8000c1e1500 */
[----:B------:R-:W4:Y:S04]  /*1ca50*/  LDG.E.U16 R20, desc[UR10][R12.64] ;  /* 0x0000000a0c147981 */ /* 0x000f28000c1e1500 */
[----:B------:R-:W-:Y:S04]  /*1ca60*/  STL [R1+0x1b4], R27 ;  /* 0x0001b41b01007387 */ /* 0x000fe80000100800 */
[----:B------:R0:W-:Y:S04]  /*1ca70*/  STL [R1+0x1ac], R26 ;  /* 0x0001ac1a01007387 */ /* 0x0001e80000100800 */
[----:B------:R-:W4:Y:S04]  /*1ca80*/  LDL.64 R16, [R1+0xa18] ;  /* 0x000a180001107983 */ /* 0x000f280000100a00 */
[----:B------:R-:W4:Y:S04]  /*1ca90*/  LDL.64 R24, [R1+0xa08] ;  /* 0x000a080001187983 */ /* 0x000f280000100a00 */
[----:B0-----:R-:W4:Y:S01]  /*1caa0*/  LDL.64 R26, [R1+0xa10] ;  /* 0x000a1000011a7983 */ /* 0x001f220000100a00 */
[----:B------:R-:W-:-:S03]  /*1cab0*/  IMAD.WIDE R10, R2, 0x2, R10 ;  /* 0x00000002020a7825 */ /* 0x000fc600078e020a */
[----:B------:R-:W4:Y:S04]  /*1cac0*/  LDL.64 R12, [R1+0xa20] ;  /* 0x000a2000010c7983 */ /* 0x000f280000100a00 */
[----:B------:R0:W-:Y:S01]  /*1cad0*/  STL [R1+0x1b8], R14 ;  /* 0x0001b80e01007387 */ /* 0x0001e20000100800 */
[----:B------:R-:W-:-:S03]  /*1cae0*/  IMAD.WIDE R8, R2, 0x2, R22 ;  /* 0x0000000202087825 */ /* 0x000fc600078e0216 */
[----:B0-----:R0:W4:Y:S04]  /*1caf0*/  LDG.E.U16 R14, desc[UR10][R10.64] ;  /* 0x0000000a0a0e7981 */ /* 0x001128000c1e1500 */
[----:B------:R1:W-:Y:S04]  /*1cb00*/  STL [R1+0x1bc], R29 ;  /* 0x0001bc1d01007387 */ /* 0x0003e80000100800 */
[----:B------:R-:W4:Y:S04]  /*1cb10*/  LDL.64 R22, [R1+0xa00] ;  /* 0x000a000001167983 */ /* 0x000f280000100a00 */
[----:B-1----:R1:W4:Y:S01]  /*1cb20*/  LDG.E.U16 R29, desc[UR10][R8.64] ;  /* 0x0000000a081d7981 */ /* 0x002322000c1e1500 */
[----:B0-----:R-:W-:-:S03]  /*1cb30*/  IMAD.WIDE R10, R2, 0x2, R18 ;  /* 0x00000002020a7825 */ /* 0x001fc600078e0212 */
[----:B---3--:R0:W-:Y:S04]  /*1cb40*/  STL [R1+0x1a8], R5 ;  /* 0x0001a80501007387 */ /* 0x0081e80000100800 */
[----:B0-----:R0:W3:Y:S04]  /*1cb50*/  LDG.E.U16 R5, desc[UR10][R6.64] ;  /* 0x0000000a06057981 */ /* 0x0010e8000c1e1500 */
[----:B--2---:R-:W-:Y:S04]  /*1cb60*/  STL [R1+0x1a0], R21 ;  /* 0x0001a01501007387 */ /* 0x004fe80000100800 */
[----:B----4-:R2:W-:Y:S04]  /*1cb70*/  STL [R1+0x1b0], R20 ;  /* 0x0001b01401007387 */ /* 0x0105e80000100800 */
[----:B------:R-:W4:Y:S04]  /*1cb80*/  LDL.64 R18, [R1+0x9e0] ;  /* 0x0009e00001127983 */ /* 0x000f280000100a00 */
[----:B--2---:R-:W2:Y:S01]  /*1cb90*/  LDL.64 R20, [R1+0x9e8] ;  /* 0x0009e80001147983 */ /* 0x004ea20000100a00 */
[----:B------:R-:W-:-:S04]  /*1cba0*/  IMAD.WIDE R16, R2, 0x2, R16 ;  /* 0x0000000202107825 */ /* 0x000fc800078e0210 */
[C---:B-1----:R-:W-:Y:S02]  /*1cbb0*/  IMAD.WIDE R8, R2.reuse, 0x2, R26 ;  /* 0x0000000202087825 */ /* 0x042fe400078e021a */
[----:B------:R-:W2:Y:S02]  /*1cbc0*/  LDG.E.U16 R26, desc[UR10][R10.64] ;  /* 0x0000000a0a1a7981 */ /* 0x000ea4000c1e1500 */
[----:B------:R-:W-:-:S05]  /*1cbd0*/  IMAD.WIDE R12, R2, 0x2, R12 ;  /* 0x00000002020c7825 */ /* 0x000fca00078e020c */
[----:B------:R1:W2:Y:S04]  /*1cbe0*/  LDG.E.U16 R27, desc[UR10][R12.64] ;  /* 0x0000000a0c1b7981 */ /* 0x0002a8000c1e1500 */
[----:B------:R-:W4:Y:S04]  /*1cbf0*/  LDL.64 R10, [R1+0x9f0] ;  /* 0x0009f000010a7983 */ /* 0x000f280000100a00 */
[----:B------:R0:W-:Y:S04]  /*1cc00*/  STL [R1+0x1a4], R14 ;  /* 0x0001a40e01007387 */ /* 0x0001e80000100800 */
[----:B0-----:R-:W4:Y:S04]  /*1cc10*/  LDG.E.U16 R14, desc[UR10][R16.64] ;  /* 0x0000000a100e7981 */ /* 0x001f28000c1e1500 */
[----:B------:R-:W4:Y:S04]  /*1cc20*/  LDL.64 R16, [R1+0x9f8] ;  /* 0x0009f80001107983 */ /* 0x000f280000100a00 */
[----:B------:R0:W-:Y:S04]  /*1cc30*/  STL [R1+0x190], R29 ;  /* 0x0001901d01007387 */ /* 0x0001e80000100800 */
[----:B0-----:R-:W4:Y:S01]  /*1cc40*/  LDG.E.U16 R29, desc[UR10][R8.64] ;  /* 0x0000000a081d7981 */ /* 0x001f22000c1e1500 */
[----:B------:R-:W-:-:S03]  /*1cc50*/  IMAD.WIDE R6, R2, 0x2, R24 ;  /* 0x0000000202067825 */ /* 0x000fc600078e0218 */
[----:B---3--:R0:W-:Y:S01]  /*1cc60*/  STL [R1+0x19c], R5 ;  /* 0x00019c0501007387 */ /* 0x0081e20000100800 */
[----:B-1----:R-:W-:-:S03]  /*1cc70*/  IMAD.WIDE R12, R2, 0x2, R22 ;  /* 0x00000002020c7825 */ /* 0x002fc600078e0216 */
[----:B------:R-:W3:Y:S04]  /*1cc80*/  LDL.64 R24, [R1+0x9d0] ;  /* 0x0009d00001187983 */ /* 0x000ee80000100a00 */
[----:B0-----:R0:W3:Y:S04]  /*1cc90*/  LDG.E.U16 R5, desc[UR10][R6.64] ;  /* 0x0000000a06057981 */ /* 0x0010e8000c1e1500 */
[----:B--2---:R-:W-:Y:S04]  /*1cca0*/  STL [R1+0x194], R27 ;  /* 0x0001941b01007387 */ /* 0x004fe80000100800 */
[----:B------:R1:W-:Y:S01]  /*1ccb0*/  STL [R1+0x198], R26 ;  /* 0x0001981a01007387 */ /* 0x0003e20000100800 */
[----:B----4-:R-:W-:-:S03]  /*1ccc0*/  IMAD.WIDE R10, R2, 0x2, R10 ;  /* 0x00000002020a7825 */ /* 0x010fc600078e020a */
[----:B------:R-:W2:Y:S04]  /*1ccd0*/  LDL.64 R22, [R1+0x9b8] ;  /* 0x0009b80001167983 */ /* 0x000ea80000100a00 */
[----:B-1----:R-:W4:Y:S04]  /*1cce0*/  LDL.64 R26, [R1+0x9c0] ;  /* 0x0009c000011a7983 */ /* 0x002f280000100a00 */
[----:B------:R1:W-:Y:S01]  /*1ccf0*/  STL [R1+0x180], R14 ;  /* 0x0001800e01007387 */ /* 0x0003e20000100800 */
[----:B------:R-:W-:-:S03]  /*1cd00*/  IMAD.WIDE R16, R2, 0x2, R16 ;  /* 0x0000000202107825 */ /* 0x000fc600078e0210 */
[----:B-1----:R-:W2:Y:S04]  /*1cd10*/  LDG.E.U16 R14, desc[UR10][R12.64] ;  /* 0x0000000a0c0e7981 */ /* 0x002ea8000c1e1500 */
[----:B------:R-:W2:Y:S04]  /*1cd20*/  LDG.E.U16 R17, desc[UR10][R16.64] ;  /* 0x0000000a10117981 */ /* 0x000ea8000c1e1500 */
[----:B------:R-:W2:Y:S04]  /*1cd30*/  LDL.64 R12, [R1+0x9d8] ;  /* 0x0009d800010c7983 */ /* 0x000ea80000100a00 */
[----:B------:R1:W-:Y:S04]  /*1cd40*/  STL [R1+0x188], R29 ;  /* 0x0001881d01007387 */ /* 0x0003e80000100800 */
[----:B-1----:R-:W2:Y:S04]  /*1cd50*/  LDG.E.U16 R29, desc[UR10][R10.64] ;  /* 0x0000000a0a1d7981 */ /* 0x002ea8000c1e1500 */
[----:B------:R-:W2:Y:S01]  /*1cd60*/  LDL.64 R10, [R1+0x9c8] ;  /* 0x0009c800010a7983 */ /* 0x000ea20000100a00 */
[----:B------:R-:W-:-:S03]  /*1cd70*/  IMAD.WIDE R8, R2, 0x2, R20 ;  /* 0x0000000202087825 */ /* 0x000fc600078e0214 */
[----:B------:R-:W2:Y:S01]  /*1cd80*/  LDL.64 R20, [R1+0x9b0] ;  /* 0x0009b00001147983 */ /* 0x000ea20000100a00 */
[----:B0-----:R-:W-:-:S03]  /*1cd90*/  IMAD.WIDE R6, R2, 0x2, R18 ;  /* 0x0000000202067825 */ /* 0x001fc600078e0212 */
[----:B---3--:R0:W-:Y:S04]  /*1cda0*/  STL [R1+0x18c], R5 ;  /* 0x00018c0501007387 */ /* 0x0081e80000100800 */
[----:B------:R-:W3:Y:S04]  /*1cdb0*/  LDL.64 R18, [R1+0x9a8] ;  /* 0x0009a80001127983 */ /* 0x000ee80000100a00 */
[----:B0-----:R4:W3:Y:S02]  /*1cdc0*/  LDG.E.U16 R5, desc[UR10][R8.64] ;  /* 0x0000000a08057981 */ /* 0x0018e4000c1e1500 */
[----:B----4-:R-:W-:-:S02]  /*1cdd0*/  IMAD.WIDE R8, R2, 0x2, R26 ;  /* 0x0000000202087825 */ /* 0x010fc400078e021a */
[----:B--2---:R0:W-:Y:S04]  /*1cde0*/  STL [R1+0x184], R14 ;  /* 0x0001840e01007387 */ /* 0x0041e80000100800 */
[----:B------:R1:W-:Y:S04]  /*1cdf0*/  STL [R1+0x170], R17 ;  /* 0x0001701101007387 */ /* 0x0003e80000100800 */
[----:B0-----:R0:W2:Y:S01]  /*1ce00*/  LDG.E.U16 R14, desc[UR10][R6.64] ;  /* 0x0000000a060e7981 */ /* 0x0010a2000c1e1500 */
[----:B-1----:R-:W-:-:S04]  /*1ce10*/  IMAD.WIDE R16, R2, 0x2, R12 ;  /* 0x0000000202107825 */ /* 0x002fc800078e020c */
[C---:B------:R-:W-:Y:S01]  /*1ce20*/  IMAD.WIDE R12, R2.reuse, 0x2, R24 ;  /* 0x00000002020c7825 */ /* 0x040fe200078e0218 */
[----:B------:R-:W4:Y:S04]  /*1ce30*/  LDG.E.U16 R26, desc[UR10][R16.64] ;  /* 0x0000000a101a7981 */ /* 0x000f28000c1e1500 */
[----:B------:R1:W4:Y:S04]  /*1ce40*/  LDG.E.U16 R27, desc[UR10][R12.64] ;  /* 0x0000000a0c1b7981 */ /* 0x000328000c1e1500 */
[----:B------:R-:W4:Y:S01]  /*1ce50*/  LDL.64 R24, [R1+0x990] ;  /* 0x0009900001187983 */ /* 0x000f220000100a00 */
[----:B------:R-:W-:-:S03]  /*1ce60*/  IMAD.WIDE R10, R2, 0x2, R10 ;  /* 0x00000002020a7825 */ /* 0x000fc600078e020a */
[----:B------:R0:W-:Y:S04]  /*1ce70*/  STL [R1+0x174], R29 ;  /* 0x0001741d01007387 */ /* 0x0001e80000100800 */
[----:B0-----:R-:W4:Y:S01]  /*1ce80*/  LDG.E.U16 R29, desc[UR10][R10.64] ;  /* 0x0000000a0a1d7981 */ /* 0x001f22000c1e1500 */
[----:B------:R-:W-:-:S04]  /*1ce90*/  IMAD.WIDE R6, R2, 0x2, R22 ;  /* 0x0000000202067825 */ /* 0x000fc800078e0216 */
[C---:B-1----:R-:W-:Y:S01]  /*1cea0*/  IMAD.WIDE R12, R2.reuse, 0x2, R20 ;  /* 0x00000002020c7825 */ /* 0x042fe200078e0214 */
[----:B------:R-:W4:Y:S04]  /*1ceb0*/  LDL.64 R10, [R1+0x9a0] ;  /* 0x0009a000010a7983 */ /* 0x000f280000100a00 */
[----:B---3--:R0:W-:Y:S01]  /*1cec0*/  STL [R1+0x178], R5 ;  /* 0x0001780501007387 */ /* 0x0081e20000100800 */
[----:B------:R-:W-:-:S06]  /*1ced0*/  IMAD.WIDE R16, R2, 0x2, R18 ;  /* 0x0000000202107825 */ /* 0x000fcc00078e0212 */
[----:B------:R-:W3:Y:S04]  /*1cee0*/  LDG.E.U16 R17, desc[UR10][R16.64] ;  /* 0x0000000a10117981 */ /* 0x000ee8000c1e1500 */
[----:B0-----:R-:W3:Y:S04]  /*1cef0*/  LDG.E.U16 R5, desc[UR10][R8.64] ;  /* 0x0000000a08057981 */ /* 0x001ee8000c1e1500 */
[----:B------:R-:W3:Y:S04]  /*1cf00*/  LDL.64 R8, [R1+0x998] ;  /* 0x0009980001087983 */ /* 0x000ee80000100a00 */
[----:B--2---:R0:W-:Y:S04]  /*1cf10*/  STL [R1+0x17c], R14 ;  /* 0x00017c0e01007387 */ /* 0x0041e80000100800 */
[----:B------:R-:W2:Y:S04]  /*1cf20*/  LDL.64 R22, [R1+0x988] ;  /* 0x0009880001167983 */ /* 0x000ea80000100a00 */
[----:B------:R-:W2:Y:S04]  /*1cf30*/  LDL.64 R20, [R1+0x978] ;  /* 0x0009780001147983 */ /* 0x000ea80000100a00 */
[----:B0-----:R0:W2:Y:S04]  /*1cf40*/  LDG.E.U16 R14, desc[UR10][R6.64] ;  /* 0x0000000a060e7981 */ /* 0x0010a8000c1e1500 */
[----:B----4-:R-:W-:Y:S04]  /*1cf50*/  STL [R1+0x164], R27 ;  /* 0x0001641b01007387 */ /* 0x010fe80000100800 */
[----:B------:R1:W-:Y:S04]  /*1cf60*/  STL [R1+0x15c], R26 ;  /* 0x00015c1a01007387 */ /* 0x0003e80000100800 */
[----:B-1----:R-:W4:Y:S04]  /*1cf70*/  LDL.64 R26, [R1+0x968] ;  /* 0x00096800011a7983 */ /* 0x002f280000100a00 */
[----:B------:R-:W4:Y:S04]  /*1cf80*/  LDL.LU R19, [R1+0x638] ;  /* 0x0006380001137983 */ /* 0x000f280000300800 */
[----:B------:R1:W-:Y:S04]  /*1cf90*/  STL [R1+0x168], R29 ;  /* 0x0001681d01007387 */ /* 0x0003e80000100800 */
[----:B-1----:R-:W4:Y:S04]  /*1cfa0*/  LDG.E.U16 R29, desc[UR10][R12.64] ;  /* 0x0000000a0c1d7981 */ /* 0x002f28000c1e1500 */
[----:B------:R-:W4:Y:S01]  /*1cfb0*/  LDL.64 R12, [R1+0x980] ;  /* 0x00098000010c7983 */ /* 0x000f220000100a00 */
[----:B------:R-:W-:-:S03]  /*1cfc0*/  IMAD.WIDE R10, R2, 0x2, R10 ;  /* 0x00000002020a7825 */ /* 0x000fc600078e020a */
[----:B------:R-:W4:Y:S01]  /*1cfd0*/  LDL.LU R18, [R1+0x63c] ;  /* 0x00063c0001127983 */ /* 0x000f220000300800 */
[----:B0-----:R-:W-:-:S03]  /*1cfe0*/  IMAD.WIDE R6, R2, 0x2, R24 ;  /* 0x0000000202067825 */ /* 0x001fc600078e0218 */
[----:B---3--:R0:W-:Y:S01]  /*1cff0*/  STL [R1+0x16c], R5 ;  /* 0x00016c0501007387 */ /* 0x0081e20000100800 */
[----:B------:R-:W-:-:S03]  /*1d000*/  IMAD.WIDE R8, R2, 0x2, R8 ;  /* 0x0000000202087825 */ /* 0x000fc600078e0208 */
[----:B0-----:R2:W3:Y:S02]  /*1d010*/  LDG.E.U16 R5, desc[UR10][R10.64] ;  /* 0x0000000a0a057981 */ /* 0x0014e4000c1e1500 */
[C---:B--2---:R-:W-:Y:S02]  /*1d020*/  IMAD.WIDE R10, R2.reuse, 0x2, R22 ;  /* 0x00000002020a7825 */ /* 0x044fe400078e0216 */
[----:B------:R0:W-:Y:S04]  /*1d030*/  STL [R1+0x158], R14 ;  /* 0x0001580e01007387 */ /* 0x0001e80000100800 */
[----:B------:R-:W2:Y:S04]  /*1d040*/  LDL.64 R24, [R1+0x960] ;  /* 0x0009600001187983 */ /* 0x000ea80000100a00 */
[----:B0-----:R-:W2:Y:S04]  /*1d050*/  LDG.E.U16 R14, desc[UR10][R8.64] ;  /* 0x0000000a080e7981 */ /* 0x001ea8000c1e1500 */
[----:B------:R-:W2:Y:S04]  /*1d060*/  LDL.64 R8, [R1+0x970] ;  /* 0x0009700001087983 */ /* 0x000ea80000100a00 */
[----:B----4-:R0:W-:Y:S04]  /*1d070*/  STL [R1+0x160], R29 ;  /* 0x0001601d01007387 */ /* 0x0101e80000100800 */
[----:B------:R-:W4:Y:S01]  /*1d080*/  LDL.64 R22, [R1+0x958] ;  /* 0x0009580001167983 */ /* 0x000f220000100a00 */
[----:B------:R-:W-:-:S03]  /*1d090*/  IMAD.WIDE R12, R2, 0x2, R12 ;  /* 0x00000002020c7825 */ /* 0x000fc600078e020c */
[----:B0-----:R0:W4:Y:S04]  /*1d0a0*/  LDG.E.U16 R29, desc[UR10][R6.64] ;  /* 0x0000000a061d7981 */ /* 0x001128000c1e1500 */
[----:B------:R1:W-:Y:S04]  /*1d0b0*/  STL [R1+0x150], R17 ;  /* 0x0001501101007387 */ /* 0x0003e80000100800 */
[----:B------:R-:W4:Y:S01]  /*1d0c0*/  LDG.E.U16 R13, desc[UR10][R12.64] ;  /* 0x0000000a0c0d7981 */ /* 0x000f22000c1e1500 */
[----:B0-----:R-:W-:-:S03]  /*1d0d0*/  IMAD.WIDE R6, R2, 0x2, R26 ;  /* 0x0000000202067825 */ /* 0x001fc600078e021a */
[----:B------:R-:W4:Y:S01]  /*1d0e0*/  LDG.E.U16 R27, desc[UR10][R10.64] ;  /* 0x0000000a0a1b7981 */ /* 0x000f22000c1e1500 */
[----:B-1----:R-:W-:-:S03]  /*1d0f0*/  IMAD.WIDE R16, R2, 0x2, R20 ;  /* 0x0000000202107825 */ /* 0x002fc600078e0214 */
[----:B------:R-:W4:Y:S04]  /*1d100*/  LDL.64 R20, [R1+0x948] ;  /* 0x0009480001147983 */ /* 0x000f280000100a00 */
[----:B------:R-:W4:Y:S04]  /*1d110*/  LDL.64 R10, [R1+0x950] ;  /* 0x00095000010a7983 */ /* 0x000f280000100a00 */
[----:B---3--:R0:W-:Y:S04]  /*1d120*/  STL [R1+0x154], R5 ;  /* 0x0001540501007387 */ /* 0x0081e80000100800 */
[----:B0-----:R-:W3:Y:S04]  /*1d130*/  LDG.E.U16 R5, desc[UR10][R16.64] ;  /* 0x0000000a10057981 */ /* 0x001ee8000c1e1500 */
[----:B------:R0:W3:Y:S04]  /*1d140*/  LDG.E.U16 R17, desc[UR10][R6.64] ;  /* 0x0000000a06117981 */ /* 0x0000e8000c1e1500 */
[----:B0-----:R-:W-:Y:S04]  /*1d150*/  LDS R6, [R28+UR6] ;  /* 0x000000061c067984 */ /* 0x001fe80008000800 */
[----:B------:R-:W0:Y:S04]  /*1d160*/  LDS R7, [R15] ;  /* 0x000000000f077984 */ /* 0x000e280000000800 */
[----:B--2---:R1:W-:Y:S01]  /*1d170*/  STL [R1+0x140], R14 ;  /* 0x0001400e01007387 */ /* 0x0043e20000100800 */
[----:B------:R-:W-:-:S04]  /*1d180*/  IMAD.WIDE R8, R2, 0x2, R8 ;  /* 0x0000000202087825 */ /* 0x000fc800078e0208 */
[C---:B-1----:R-:W-:Y:S01]  /*1d190*/  IMAD.WIDE R14, R2.reuse, 0x2, R24 ;  /* 0x00000002020e7825 */ /* 0x042fe200078e0218 */
[----:B------:R1:W2:Y:S05]  /*1d1a0*/  LDG.E.U16 R16, desc[UR10][R8.64] ;  /* 0x0000000a08107981 */ /* 0x0002aa000c1e1500 */
[----:B------:R-:W2:Y:S04]  /*1d1b0*/  LDG.E.U16 R14, desc[UR10][R14.64] ;  /* 0x0000000a0e0e7981 */ /* 0x000ea8000c1e1500 */
[----:B----4-:R4:W-:Y:S04]  /*1d1c0*/  STL [R1+0x14c], R29 ;  /* 0x00014c1d01007387 */ /* 0x0109e80000100800 */
[----:B----4-:R-:W4:Y:S04]  /*1d1d0*/  LDL.64 R28, [R1+0x940] ;  /* 0x00094000011c7983 */ /* 0x010f280000100a00 */
[----:B------:R0:W-:Y:S01]  /*1d1e0*/  STL [R1+0x148], R27 ;  /* 0x0001481b01007387 */ /* 0x0001e20000100800 */
[----:B-1----:R-:W-:-:S05]  /*1d1f0*/  IMAD.WIDE R8, R2, 0x2, R20 ;  /* 0x0000000202087825 */ /* 0x002fca00078e0214 */
[----:B------:R1:W4:Y:S01]  /*1d200*/  LDG.E.U16 R21, desc[UR10][R8.64] ;  /* 0x0000000a08157981 */ /* 0x000322000c1e1500 */
[----:B------:R-:W-:-:S03]  /*1d210*/  IMAD.WIDE R10, R2, 0x2, R10 ;  /* 0x00000002020a7825 */ /* 0x000fc600078e020a */
[----:B0-----:R-:W4:Y:S04]  /*1d220*/  LDL.64 R26, [R1+0x938] ;  /* 0x00093800011a7983 */ /* 0x001f280000100a00 */
[----:B------:R0:W-:Y:S04]  /*1d230*/  STL [R1+0x144], R13 ;  /* 0x0001440d01007387 */ /* 0x0001e80000100800 */
[----:B------:R-:W4:Y:S04]  /*1d240*/  LDG.E.U16 R11, desc[UR10][R10.64] ;  /* 0x0000000a0a0b7981 */ /* 0x000f28000c1e1500 */
[----:B------:R-:W4:Y:S01]  /*1d250*/  LDL.64 R24, [R1+0x930] ;  /* 0x0009300001187983 */ /* 0x000f220000100a00 */
[----:B0-----:R-:W-:-:S03]  /*1d260*/  IMAD.WIDE R12, R2, 0x2, R22 ;  /* 0x00000002020c7825 */ /* 0x001fc600078e0216 */
[----:B------:R-:W4:Y:S04]  /*1d270*/  LDL.64 R22, [R1+0x928] ;  /* 0x0009280001167983 */ /* 0x000f280000100a00 */
[----:B------:R4:W4:Y:S04]  /*1d280*/  LDG.E.U16 R15, desc[UR10][R12.64] ;  /* 0x0000000a0c0f7981 */ /* 0x000928000c1e1500 */
[----:B---3--:R0:W-:Y:S02]  /*1d290*/  STL [R1+0x124], R5 ;  /* 0x0001240501007387 */ /* 0x0081e40000100800 */
[----:B0-----:R-:W-:-:S02]  /*1d2a0*/  FADD R5, -R3, R19 ;  /* 0x0000001303057221 */ /* 0x001fc40000000100 */
[----:B------:R-:W3:Y:S02]  /*1d2b0*/  LDL.LU R3, [R1+0x1e80] ;  /* 0x001e800001037983 */ /* 0x000ee40000300800 */
[----:B-1----:R-:W-:Y:S01]  /*1d2c0*/  FMUL R8, R5, 1.4426950216293334961 ;  /* 0x3fb8aa3b05087820 */ /* 0x002fe20000400000 */
[----:B------:R-:W-:Y:S02]  /*1d2d0*/  FADD R5, -R4, R18 ;  /* 0x0000001204057221 */ /* 0x000fe40000000100 */
[----:B------:R-:W3:Y:S04]  /*1d2e0*/  LDL.LU R4, [R1+0x1e7c] ;  /* 0x001e7c0001047983 */ /* 0x000ee80000300800 */
[----:B------:R-:W3:Y:S04]  /*1d2f0*/  LDL.64 R18, [R1+0x918] ;  /* 0x0009180001127983 */ /* 0x000ee80000100a00 */
[----:B------:R-:W-:Y:S01]  /*1d300*/  STL [R1+0x13c], R17 ;  /* 0x00013c1101007387 */ /* 0x000fe20000100800 */
[----:B------:R0:W-:Y:S01]  /*1d310*/  MUFU.EX2 R20, R8 ;  /* 0x0000000800147308 */ /* 0x0001e20000000800 */
[----:B------:R-:W-:-:S02]  /*1d320*/  FMUL R5, R5, 1.4426950216293334961 ;  /* 0x3fb8aa3b05057820 */ /* 0x000fc40000400000 */
[----:B--2---:R1:W-:Y:S04]  /*1d330*/  STL [R1+0x138], R16 ;  /* 0x0001381001007387 */ /* 0x0043e80000100800 */
[----:B-1----:R-:W2:Y:S01]  /*1d340*/  LDL.64 R16, [R1+0x910] ;  /* 0x0009100001107983 */ /* 0x002ea20000100a00 */
[----:B----4-:R-:W-:-:S04]  /*1d350*/  IMAD.WIDE R12, R2, 0x2, R28 ;  /* 0x00000002020c7825 */ /* 0x010fc800078e021c */
[C---:B0-----:R-:W-:Y:S01]  /*1d360*/  IMAD.WIDE R8, R2.reuse, 0x2, R22 ;  /* 0x0000000202087825 */ /* 0x041fe200078e0216 */
[----:B------:R-:W-:Y:S04]  /*1d370*/  STL [R1+0x120], R15 ;  /* 0x0001200f01007387 */ /* 0x000fe80000100800 */
[----:B------:R-:W-:Y:S04]  /*1d380*/  STL [R1+0x134], R14 ;  /* 0x0001340e01007387 */ /* 0x000fe80000100800 */
[----:B------:R0:W-:Y:S04]  /*1d390*/  STL [R1+0x12c], R11 ;  /* 0x00012c0b01007387 */ /* 0x0001e80000100800 */
[----:B------:R-:W4:Y:S04]  /*1d3a0*/  LDL.LU.64 R22, [R1+0x630] ;  /* 0x0006300001167983 */ /* 0x000f280000300a00 */
[----:B------:R1:W-:Y:S01]  /*1d3b0*/  STL [R1+0x130], R21 ;  /* 0x0001301501007387 */ /* 0x0003e20000100800 */
[----:B0-----:R-:W-:-:S03]  /*1d3c0*/  IMAD.WIDE R10, R2, 0x2, R24 ;  /* 0x00000002020a7825 */ /* 0x001fc600078e0218 */
[----:B------:R-:W4:Y:S01]  /*1d3d0*/  LDG.E.U16 R25, desc[UR10][R12.64] ;  /* 0x0000000a0c197981 */ /* 0x000f22000c1e1500 */
[----:B------:R-:W-:-:S03]  /*1d3e0*/  IMAD.WIDE R14, R2, 0x2, R26 ;  /* 0x00000002020e7825 */ /* 0x000fc600078e021a */
[----:B------:R-:W4:Y:S01]  /*1d3f0*/  LDL.64 R28, [R1+0x908] ;  /* 0x00090800011c7983 */ /* 0x000f220000100a00 */
[----:B-1----:R0:W1:Y:S03]  /*1d400*/  MUFU.EX2 R21, R5 ;  /* 0x0000000500157308 */ /* 0x0020660000000800 */
[----:B------:R-:W4:Y:S04]  /*1d410*/  LDL.64 R26, [R1+0x900] ;  /* 0x00090000011a7983 */ /* 0x000f280000100a00 */
[----:B------:R-:W4:Y:S04]  /*1d420*/  LDL.64 R12, [R1+0x920] ;  /* 0x00092000010c7983 */ /* 0x000f280000100a00 */
[----:B0-----:R-:W4:Y:S04]  /*1d430*/  LDG.E.U16 R5, desc[UR10][R14.64] ;  /* 0x0000000a0e057981 */ /* 0x001f28000c1e1500 */
[----:B---3--:R-:W0:Y:S04]  /*1d440*/  LDS R4, [R4] ;  /* 0x0000000004047984 */ /* 0x008e280000000800 */
[----:B------:R3:W4:Y:S04]  /*1d450*/  LDG.E.U16 R14, desc[UR10][R10.64] ;  /* 0x0000000a0a0e7981 */ /* 0x000728000c1e1500 */
[----:B------:R2:W4:Y:S01]  /*1d460*/  LDG.E.U16 R15, desc[UR10][R8.64] ;  /* 0x0000000a080f7981 */ /* 0x000522000c1e1500 */
[----:B---3--:R-:W-:-:S04]  /*1d470*/  IMAD.WIDE R10, R2, 0x2, R18 ;  /* 0x00000002020a7825 */ /* 0x008fc800078e0212 */
[C---:B--2---:R-:W-:Y:S01]  /*1d480*/  IMAD.WIDE R8, R2.reuse, 0x2, R16 ;  /* 0x0000000202087825 */ /* 0x044fe200078e0210 */
[----:B----4-:R2:W-:Y:S04]  /*1d490*/  STL [R1+0x128], R25 ;  /* 0x0001281901007387 */ /* 0x0105e80000100800 */
[----:B------:R-:W3:Y:S04]  /*1d4a0*/  LDL.64 R18, [R1+0x8f0] ;  /* 0x0008f00001127983 */ /* 0x000ee80000100a00 */
[----:B------:R-:W4:Y:S01]  /*1d4b0*/  LDL.64 R16, [R1+0x8e8] ;  /* 0x0008e80001107983 */ /* 0x000f220000100a00 */
[----:B------:R-:W-:-:S03]  /*1d4c0*/  IMAD.WIDE R12, R2, 0x2, R12 ;  /* 0x00000002020c7825 */ /* 0x000fc600078e020c */
[----:B--2---:R-:W2:Y:S04]  /*1d4d0*/  LDL.64 R24, [R1+0x8f8] ;  /* 0x0008f80001187983 */ /* 0x004ea80000100a00 */
[----:B------:R-:W4:Y:S04]  /*1d4e0*/  LDG.E.U16 R12, desc[UR10][R12.64] ;  /* 0x0000000a0c0c7981 */ /* 0x000f28000c1e1500 */
[----:B------:R0:W4:Y:S04]  /*1d4f0*/  LDG.E.U16 R13, desc[UR10][R10.64] ;  /* 0x0000000a0a0d7981 */ /* 0x000128000c1e1500 */
[----:B------:R0:W-:Y:S04]  /*1d500*/  STL [R1+0x100], R5 ;  /* 0x0001000501007387 */ /* 0x0001e80000100800 */
[----:B0-----:R0:W4:Y:S01]  /*1d510*/  LDG.E.U16 R5, desc[UR10][R8.64] ;  /* 0x0000000a08057981 */ /* 0x001122000c1e1500 */
[----:B-1----:R-:W-:-:S03]  /*1d520*/  FFMA2 R6, R22.F32x2.HI_LO, R20.F32x2.HI_LO, R6.F32x2.HI_LO ;  /* 0x0000001416067249 */ /* 0x002fc60000000006 */
[----:B------:R-:W4:Y:S01]  /*1d530*/  LDL.64 R22, [R1+0x8e0] ;  /* 0x0008e00001167983 */ /* 0x000f220000100a00 */
[----:B------:R-:W-:-:S03]  /*1d540*/  IMAD.WIDE R10, R2, 0x2, R28 ;  /* 0x00000002020a7825 */ /* 0x000fc600078e021c */
[----:B------:R-:W-:Y:S04]  /*1d550*/  STL [R1+0x1e0c], R20 ;  /* 0x001e0c1401007387 */ /* 0x000fe80000100800 */
[----:B------:R-:W-:Y:S01]  /*1d560*/  STL.64 [R1+0x450], R6 ;  /* 0x0004500601007387 */ /* 0x000fe20000100a00 */
[----:B0-----:R-:W-:-:S03]  /*1d570*/  IMAD.WIDE R8, R2, 0x2, R26 ;  /* 0x0000000202087825 */ /* 0x001fc600078e021a */
[----:B------:R0:W-:Y:S04]  /*1d580*/  STL [R1+0x1e08], R21 ;  /* 0x001e081501007387 */ /* 0x0001e80000100800 */
[----:B------:R-:W-:Y:S04]  /*1d590*/  STL [R1+0x11c], R15 ;  /* 0x00011c0f01007387 */ /* 0x000fe80000100800 */
[----:B------:R1:W-:Y:S04]  /*1d5a0*/  STL [R1+0x118], R14 ;  /* 0x0001180e01007387 */ /* 0x0003e80000100800 */
[----:B0-----:R-:W4:Y:S04]  /*1d5b0*/  LDL.64 R20, [R1+0x8d0] ;  /* 0x0008d00001147983 */ /* 0x001f280000100a00 */
[----:B------:R-:W4:Y:S04]  /*1d5c0*/  LDG.E.U16 R28, desc[UR10][R10.64] ;  /* 0x0000000a0a1c7981 */ /* 0x000f28000c1e1500 */
[----:B-1----:R-:W4:Y:S04]  /*1d5d0*/  LDL.64 R14, [R1+0x8d8] ;  /* 0x0008d800010e7983 */ /* 0x002f280000100a00 */
[----:B------:R3:W4:Y:S02]  /*1d5e0*/  LDG.E.U16 R26, desc[UR10][R8.64] ;  /* 0x0000000a081a7981 */ /* 0x000724000c1e1500 */
[----:B---3--:R-:W-:-:S04]  /*1d5f0*/  IMAD.WIDE R8, R2, 0x2, R18 ;  /* 0x0000000202087825 */ /* 0x008fc800078e0212 */
[C---:B--2---:R-:W-:Y:S01]  /*1d600*/  IMAD.WIDE R6, R2.reuse, 0x2, R24 ;  /* 0x0000000202067825 */ /* 0x044fe200078e0218 */
[----:B------:R-:W2:Y:S04]  /*1d610*/  LDG.E.U16 R29, desc[UR10][R8.64] ;  /* 0x0000000a081d7981 */ /* 0x000ea8000c1e1500 */
[----:B------:R-:W3:Y:S01]  /*1d620*/  LDL.64 R24, [R1+0x8c8] ;  /* 0x0008c80001187983 */ /* 0x000ee20000100a00 */
[----:B----4-:R-:W-:-:S03]  /*1d630*/  IMAD.WIDE R10, R2, 0x2, R16 ;  /* 0x00000002020a7825 */ /* 0x010fc600078e0210 */
[----:B------:R0:W4:Y:S04]  /*1d640*/  LDG.E.U16 R27, desc[UR10][R6.64] ;  /* 0x0000000a061b7981 */ /* 0x000128000c1e1500 */
[----:B------:R-:W-:Y:S04]  /*1d650*/  STL [R1+0xec], R13 ;  /* 0x0000ec0d01007387 */ /* 0x000fe80000100800 */
[----:B------:R1:W-:Y:S04]  /*1d660*/  STL [R1+0x114], R12 ;  /* 0x0001140c01007387 */ /* 0x0003e80000100800 */
[----:B------:R-:W2:Y:S04]  /*1d670*/  LDL.64 R18, [R1+0x898] ;  /* 0x0008980001127983 */ /* 0x000ea80000100a00 */
[----:B------:R-:W2:Y:S04]  /*1d680*/  LDL.64 R16, [R1+0x878] ;  /* 0x0008780001107983 */ /* 0x000ea80000100a00 */
[----:B-1----:R-:W2:Y:S04]  /*1d690*/  LDL.64 R12, [R1+0x8b8] ;  /* 0x0008b800010c7983 */ /* 0x002ea80000100a00 */
[----:B------:R1:W-:Y:S04]  /*1d6a0*/  STL [R1+0x110], R5 ;  /* 0x0001100501007387 */ /* 0x0003e80000100800 */
[----:B-1----:R1:W2:Y:S01]  /*1d6b0*/  LDG.E.U16 R5, desc[UR10][R10.64] ;  /* 0x0000000a0a057981 */ /* 0x0022a2000c1e1500 */
[----:B0-----:R-:W-:-:S04]  /*1d6c0*/  IMAD.WIDE R6, R2, 0x2, R22 ;  /* 0x0000000202067825 */ /* 0x001fc800078e0216 */
[C---:B------:R-:W-:Y:S01]  /*1d6d0*/  IMAD.WIDE R8, R2.reuse, 0x2, R20 ;  /* 0x0000000202087825 */ /* 0x040fe200078e0214 */
[----:B------:R0:W-:Y:S03]  /*1d6e0*/  STL [R1+0x108], R28 ;  /* 0x0001081c01007387 */ /* 0x0001e60000100800 */
[C---:B-1----:R-:W-:Y:S01]  /*1d6f0*/  IMAD.WIDE R10, R2.reuse, 0x2, R14 ;  /* 0x00000002020a7825 */ /* 0x042fe200078e020e */
[----:B------:R-:W2:Y:S04]  /*1d700*/  LDL.64 R22, [R1+0x838] ;  /* 0x0008380001167983 */ /* 0x000ea80000100a00 */
[----:B------:R-:W2:Y:S04]  /*1d710*/  LDL.64 R14, [R1+0x858] ;  /* 0x00085800010e7983 */ /* 0x000ea80000100a00 */
[----:B0-----:R3:W2:Y:S04]  /*1d720*/  LDG.E.U16 R28, desc[UR10][R6.64] ;  /* 0x0000000a061c7981 */ /* 0x0016a8000c1e1500 */
[----:B------:R-:W2:Y:S04]  /*1d730*/  LDL.64 R20, [R1+0x818] ;  /* 0x0008180001147983 */ /* 0x000ea80000100a00 */
[----:B------:R0:W-:Y:S04]  /*1d740*/  STL [R1+0x10c], R26 ;  /* 0x00010c1a01007387 */ /* 0x0001e80000100800 */
[----:B0-----:R-:W2:Y:S01]  /*1d750*/  LDG.E.U16 R26, desc[UR10][R10.64] ;  /* 0x0000000a0a1a7981 */ /* 0x001ea2000c1e1500 */
[----:B---3--:R-:W-:-:S03]  /*1d760*/  IMAD.WIDE R6, R2, 0x2, R24 ;  /* 0x0000000202067825 */ /* 0x008fc600078e0218 */
[----:B----4-:R0:W-:Y:S04]  /*1d770*/  STL [R1+0xe8], R27 ;  /* 0x0000e81b01007387 */ /* 0x0101e80000100800 */
[----:B------:R2:W3:Y:S04]  /*1d780*/  LDG.E.U16 R24, desc[UR10][R6.64] ;  /* 0x0000000a06187981 */ /* 0x0004e8000c1e1500 */
[----:B0-----:R0:W4:Y:S01]  /*1d790*/  LDG.E.U16 R27, desc[UR10][R8.64] ;  /* 0x0000000a081b7981 */ /* 0x001122000c1e1500 */
[----:B--2---:R-:W-:-:S03]  /*1d7a0*/  IMAD.WIDE R6, R2, 0x2, R16 ;  /* 0x0000000202067825 */ /* 0x004fc600078e0210 */
[----:B------:R-:W2:Y:S01]  /*1d7b0*/  LDL.64 R16, [R1+0x7b8] ;  /* 0x0007b80001107983 */ /* 0x000ea20000100a00 */
[----:B------:R-:W-:-:S03]  /*1d7c0*/  IMAD.WIDE R10, R2, 0x2, R12 ;  /* 0x00000002020a7825 */ /* 0x000fc600078e020c */
[----:B------:R-:W2:Y:S01]  /*1d7d0*/  LDL.64 R12, [R1+0x7f8] ;  /* 0x0007f800010c7983 */ /* 0x000ea20000100a00 */
[----:B0-----:R-:W-:-:S03]  /*1d7e0*/  IMAD.WIDE R8, R2, 0x2, R18 ;  /* 0x0000000202087825 */ /* 0x001fc600078e0212 */
[----:B------:R-:W3:Y:S04]  /*1d7f0*/  LDL.64 R18, [R1+0x7d8] ;  /* 0x0007d80001127983 */ /* 0x000ee80000100a00 */
[----:B------:R-:W3:Y:S04]  /*1d800*/  LDG.E.U16 R25, desc[UR10][R10.64] ;  /* 0x0000000a0a197981 */ /* 0x000ee8000c1e1500 */
[----:B------:R0:W-:Y:S04]  /*1d810*/  STL [R1+0x104], R29 ;  /* 0x0001041d01007387 */ /* 0x0001e80000100800 */
[----:B------:R1:W-:Y:S04]  /*1d820*/  STL [R1+0xf8], R5 ;  /* 0x0000f80501007387 */ /* 0x0003e80000100800 */
[----:B0-----:R0:W3:Y:S04]  /*1d830*/  LDG.E.U16 R29, desc[UR10][R8.64] ;  /* 0x0000000a081d7981 */ /* 0x0010e8000c1e1500 */
[----:B-1----:R1:W3:Y:S01]  /*1d840*/  LDG.E.U16 R5, desc[UR10][R6.64] ;  /* 0x0000000a06057981 */ /* 0x0022e2000c1e1500 */
[----:B0-----:R-:W-:-:S04]  /*1d850*/  IMAD.WIDE R8, R2, 0x2, R22 ;  /* 0x0000000202087825 */ /* 0x001fc800078e0216 */
[C---:B------:R-:W-:Y:S01]  /*1d860*/  IMAD.WIDE R10, R2.reuse, 0x2, R14 ;  /* 0x00000002020a7825 */ /* 0x040fe200078e020e */
[----:B------:R-:W3:Y:S04]  /*1d870*/  LDG.E.U16 R22, desc[UR10][R8.64] ;  /* 0x0000000a08167981 */ /* 0x000ee8000c1e1500 */
[----:B------:R-:W3:Y:S01]  /*1d880*/  LDL.64 R14, [R1+0x798] ;  /* 0x00079800010e7983 */ /* 0x000ee20000100a00 */
[----:B-1----:R-:W-:-:S03]  /*1d890*/  IMAD.WIDE R6, R2, 0x2, R20 ;  /* 0x0000000202067825 */ /* 0x002fc600078e0214 */
[----:B------:R0:W-:Y:S04]  /*1d8a0*/  STL [R1+0xfc], R28 ;  /* 0x0000fc1c01007387 */ /* 0x0001e80000100800 */
[----:B------:R-:W3:Y:S04]  /*1d8b0*/  LDG.E.U16 R23, desc[UR10][R6.64] ;  /* 0x0000000a06177981 */ /* 0x000ee8000c1e1500 */
[----:B0-----:R2:W3:Y:S04]  /*1d8c0*/  LDG.E.U16 R28, desc[UR10][R10.64] ;  /* 0x0000000a0a1c7981 */ /* 0x0014e8000c1e1500 */
[----:B----4-:R-:W-:Y:S04]  /*1d8d0*/  STL [R1+0xf0], R27 ;  /* 0x0000f01b01007387 */ /* 0x010fe80000100800 */
[----:B------:R0:W-:Y:S04]  /*1d8e0*/  STL [R1+0xe4], R26 ;  /* 0x0000e41a01007387 */ /* 0x0001e80000100800 */
[----:B0-----:R-:W4:Y:S01]  /*1d8f0*/  LDL.64 R26, [R1+0x778] ;  /* 0x00077800011a7983 */ /* 0x001f220000100a00 */
[----:B--2---:R-:W-:-:S04]  /*1d900*/  IMAD.WIDE R10, R2, 0x2, R12 ;  /* 0x00000002020a7825 */ /* 0x004fc800078e020c */
[C---:B---3--:R-:W-:Y:S01]  /*1d910*/  IMAD.WIDE R8, R2.reuse, 0x2, R18 ;  /* 0x0000000202087825 */ /* 0x048fe200078e0212 */
[----:B------:R-:W-:Y:S04]  /*1d920*/  STL [R1+0xe0], R25 ;  /* 0x0000e01901007387 */ /* 0x000fe80000100800 */
[----:B------:R0:W-:Y:S04]  /*1d930*/  STL [R1+0xf4], R24 ;  /* 0x0000f41801007387 */ /* 0x0001e80000100800 */
[----:B------:R-:W2:Y:S04]  /*1d940*/  LDL.64 R20, [R1+0x738] ;  /* 0x0007380001147983 */ /* 0x000ea80000100a00 */
[----:B------:R-:W3:Y:S04]  /*1d950*/  LDL.64 R12, [R1+0x718] ;  /* 0x00071800010c7983 */ /* 0x000ee80000100a00 */
[----:B0-----:R-:W2:Y:S04]  /*1d960*/  LDL.64 R24, [R1+0x758] ;  /* 0x0007580001187983 */ /* 0x001ea80000100a00 */
[----:B------:R-:W3:Y:S04]  /*1d970*/  LDL.64 R18, [R1+0x6f8] ;  /* 0x0006f80001127983 */ /* 0x000ee80000100a00 */
[----:B------:R0:W-:Y:S04]  /*1d980*/  STL [R1+0xdc], R29 ;  /* 0x0000dc1d01007387 */ /* 0x0001e80000100800 */
[----:B------:R1:W-:Y:S04]  /*1d990*/  STL [R1+0xd8], R5 ;  /* 0x0000d80501007387 */ /* 0x0003e80000100800 */
[----:B0-----:R0:W3:Y:S04]  /*1d9a0*/  LDG.E.U16 R29, desc[UR10][R10.64] ;  /* 0x0000000a0a1d7981 */ /* 0x0010e8000c1e1500 */
[----:B-1----:R-:W4:Y:S01]  /*1d9b0*/  LDG.E.U16 R5, desc[UR10][R8.64] ;  /* 0x0000000a08057981 */ /* 0x002f22000c1e1500 */
[----:B------:R-:W-:-:S04]  /*1d9c0*/  IMAD.WIDE R6, R2, 0x2, R16 ;  /* 0x0000000202067825 */ /* 0x000fc800078e0210 */
[C---:B0-----:R-:W-:Y:S01]  /*1d9d0*/  IMAD.WIDE R10, R2.reuse, 0x2, R14 ;  /* 0x00000002020a7825 */ /* 0x041fe200078e020e */
[----:B------:R0:W-:Y:S04]  /*1d9e0*/  STL [R1+0xd4], R28 ;  /* 0x0000d41c01007387 */ /* 0x0001e80000100800 */
[----:B------:R-:W-:Y:S04]  /*1d9f0*/  STL [R1+0xcc], R23 ;  /* 0x0000cc1701007387 */ /* 0x000fe80000100800 */
[----:B------:R1:W-:Y:S04]  /*1da00*/  STL [R1+0xd0], R22 ;  /* 0x0000d01601007387 */ /* 0x0003e80000100800 */
[----:B0-----:R2:W4:Y:S04]  /*1da10*/  LDG.E.U16 R28, desc[UR10][R6.64] ;  /* 0x0000000a061c7981 */ /* 0x001528000c1e1500 */
[----:B------:R-:W4:Y:S04]  /*1da20*/  LDL.64 R16, [R1+0x6b8] ;  /* 0x0006b80001107983 */ /* 0x000f280000100a00 */
[----:B-1----:R-:W4:Y:S04]  /*1da30*/  LDL.64 R22, [R1+0x6d8] ;  /* 0x0006d80001167983 */ /* 0x002f280000100a00 */
[----:B------:R-:W4:Y:S01]  /*1da40*/  LDL.64 R14, [R1+0x698] ;  /* 0x00069800010e7983 */ /* 0x000f220000100a00 */
[----:B--2---:R-:W-:-:S03]  /*1da50*/  IMAD.WIDE R6, R2, 0x2, R24 ;  /* 0x0000000202067825 */ /* 0x004fc600078e0218 */
[----:B------:R0:W2:Y:S02]  /*1da60*/  LDG.E.U16 R25, desc[UR10][R10.64] ;  /* 0x0000000a0a197981 */ /* 0x0000a4000c1e1500 */
[C---:B0-----:R-:W-:Y:S02]  /*1da70*/  IMAD.WIDE R10, R2.reuse, 0x2, R20 ;  /* 0x00000002020a7825 */ /* 0x041fe400078e0214 */
[----:B---3--:R0:W-:Y:S04]  /*1da80*/  STL [R1+0xc8], R29 ;  /* 0x0000c81d01007387 */ /* 0x0081e80000100800 */
[----:B----4-:R1:W-:Y:S04]  /*1da90*/  STL [R1+0xc4], R5 ;  /* 0x0000c40501007387 */ /* 0x0103e80000100800 */
[----:B------:R-:W3:Y:S01]  /*1daa0*/  LDL.64 R20, [R1+0x678] ;  /* 0x0006780001147983 */ /* 0x000ee20000100a00 */
[----:B------:R-:W-:-:S05]  /*1dab0*/  IMAD.WIDE R8, R2, 0x2, R26 ;  /* 0x0000000202087825 */ /* 0x000fca00078e021a */
[----:B0-----:R0:W4:Y:S04]  /*1dac0*/  LDG.E.U16 R29, desc[UR10][R8.64] ;  /* 0x0000000a081d7981 */ /* 0x001128000c1e1500 */
[----:B-1----:R1:W4:Y:S01]  /*1dad0*/  LDG.E.U16 R5, desc[UR10][R6.64] ;  /* 0x0000000a06057981 */ /* 0x002322000c1e1500 */
[----:B0-----:R-:W-:-:S03]  /*1dae0*/  IMAD.WIDE R8, R2, 0x2, R12 ;  /* 0x0000000202087825 */ /* 0x001fc600078e020c */
[----:B------:R-:W4:Y:S01]  /*1daf0*/  LDL.64 R12, [R1+0x8b0] ;  /* 0x0008b000010c7983 */ /* 0x000f220000100a00 */
[----:B-1----:R-:W-:-:S03]  /*1db00*/  IMAD.WIDE R6, R2, 0x2, R18 ;  /* 0x0000000202067825 */ /* 0x002fc600078e0212 */
[----:B------:R-:W4:Y:S04]  /*1db10*/  LDL.64 R18, [R1+0x8a8] ;  /* 0x0008a80001127983 */ /* 0x000f280000100a00 */
[----:B------:R0:W4:Y:S04]  /*1db20*/  LDG.E.U16 R26, desc[UR10][R8.64] ;  /* 0x0000000a081a7981 */ /* 0x000128000c1e1500 */
[----:B------:R1:W-:Y:S04]  /*1db30*/  STL [R1+0xc0], R28 ;  /* 0x0000c01c01007387 */ /* 0x0003e80000100800 */
[----:B------:R1:W4:Y:S01]  /*1db40*/  LDG.E.U16 R27, desc[UR10][R6.64] ;  /* 0x0000000a061b7981 */ /* 0x000322000c1e1500 */
[----:B0-----:R-:W-:-:S03]  /*1db50*/  IMAD.WIDE R8, R2, 0x2, R16 ;  /* 0x0000000202087825 */ /* 0x001fc600078e0210 */
[----:B------:R-:W4:Y:S04]  /*1db60*/  LDL.64 R16, [R1+0x888] ;  /* 0x0008880001107983 */ /* 0x000f280000100a00 */
[----:B-1----:R0:W4:Y:S01]  /*1db70*/  LDG.E.U16 R28, desc[UR10][R10.64] ;  /* 0x0000000a0a1c7981 */ /* 0x002122000c1e1500 */
[----:B------:R-:W-:-:S03]  /*1db80*/  IMAD.WIDE R6, R2, 0x2, R14 ;  /* 0x0000000202067825 */ /* 0x000fc600078e020e */
[----:B------:R-:W4:Y:S01]  /*1db90*/  LDL.64 R14, [R1+0x870] ;  /* 0x00087000010e7983 */ /* 0x000f220000100a00 */
[----:B0-----:R-:W-:-:S03]  /*1dba0*/  IMAD.WIDE R10, R2, 0x2, R22 ;  /* 0x00000002020a7825 */ /* 0x001fc600078e0216 */
[----:B------:R-:W4:Y:S04]  /*1dbb0*/  LDL.64 R22, [R1+0x890] ;  /* 0x0008900001167983 */ /* 0x000f280000100a00 */
[----:B------:R-:W4:Y:S04]  /*1dbc0*/  LDG.E.U16 R24, desc[UR10][R10.64] ;  /* 0x0000000a0a187981 */ /* 0x000f28000c1e1500 */
[----:B------:R-:W4:Y:S04]  /*1dbd0*/  LDG.E.U16 R10, desc[UR10][R6.64] ;  /* 0x0000000a060a7981 */ /* 0x000f28000c1e1500 */
[----:B--2---:R0:W-:Y:S04]  /*1dbe0*/  STL [R1+0xbc], R25 ;  /* 0x0000bc1901007387 */ /* 0x0041e80000100800 */
[----:B0-----:R3:W2:Y:S02]  /*1dbf0*/  LDG.E.U16 R25, desc[UR10][R8.64] ;  /* 0x0000000a08197981 */ /* 0x0016a4000c1e1500 */
[----:B---3--:R-:W-:-:S06]  /*1dc00*/  IMAD.WIDE R8, R2, 0x2, R20 ;  /* 0x0000000202087825 */ /* 0x008fcc00078e0214 */
[----:B------:R-:W3:Y:S01]  /*1dc10*/  LDG.E.U16 R9, desc[UR10][R8.64] ;  /* 0x0000000a08097981 */ /* 0x000ee2000c1e1500 */
[----:B----4-:R-:W-:-:S04]  /*1dc20*/  IMAD.WIDE R12, R2, 0x2, R12 ;  /* 0x00000002020c7825 */ /* 0x010fc800078e020c */
[C---:B------:R-:W-:Y:S01]  /*1dc30*/  IMAD.WIDE R6, R2.reuse, 0x2, R18 ;  /* 0x0000000202067825 */ /* 0x040fe200078e0212 */
[----:B------:R0:W-:Y:S04]  /*1dc40*/  STL [R1+0x1e64], R10 ;  /* 0x001e640a01007387 */ /* 0x0001e80000100800 */
[----:B------:R-:W4:Y:S04]  /*1dc50*/  LDL.64 R20, [R1+0x830] ;  /* 0x0008300001147983 */ /* 0x000f280000100a00 */
[----:B------:R-:W4:Y:S04]  /*1dc60*/  LDL.64 R18, [R1+0x810] ;  /* 0x0008100001127983 */ /* 0x000f280000100a00 */
[----:B0-----:R-:W4:Y:S04]  /*1dc70*/  LDL.64 R10, [R1+0x850] ;  /* 0x00085000010a7983 */ /* 0x001f280000100a00 */
[----:B---3--:R0:W-:Y:S04]  /*1dc80*/  STL [R1+0x1e68], R9 ;  /* 0x001e680901007387 */ /* 0x0081e80000100800 */
[----:B------:R1:W-:Y:S04]  /*1dc90*/  STL [R1+0xb8], R29 ;  /* 0x0000b81d01007387 */ /* 0x0003e80000100800 */
[----:B------:R3:W-:Y:S04]  /*1dca0*/  STL [R1+0xb4], R5 ;  /* 0x0000b40501007387 */ /* 0x0007e80000100800 */
[----:B0-----:R-:W4:Y:S04]  /*1dcb0*/  LDL.64 R8, [R1+0x7f0] ;  /* 0x0007f00001087983 */ /* 0x001f280000100a00 */
[----:B-1----:R-:W4:Y:S04]  /*1dcc0*/  LDG.E.U16 R29, desc[UR10][R12.64] ;  /* 0x0000000a0c1d7981 */ /* 0x002f28000c1e1500 */
[----:B---3--:R0:W3:Y:S04]  /*1dcd0*/  LDG.E.U16 R5, desc[UR10][R6.64] ;  /* 0x0000000a06057981 */ /* 0x0080e8000c1e1500 */
[----:B------:R1:W-:Y:S01]  /*1dce0*/  STL [R1+0xb0], R28 ;  /* 0x0000b01c01007387 */ /* 0x0003e20000100800 */
[----:B0-----:R-:W-:-:S05]  /*1dcf0*/  IMAD.WIDE R6, R2, 0x2, R22 ;  /* 0x0000000202067825 */ /* 0x001fca00078e0216 */
[----:B-1----:R-:W3:Y:S01]  /*1dd00*/  LDG.E.U16 R28, desc[UR10][R6.64] ;  /* 0x0000000a061c7981 */ /* 0x002ee2000c1e1500 */
[----:B------:R-:W-:-:S03]  /*1dd10*/  IMAD.WIDE R14, R2, 0x2, R14 ;  /* 0x00000002020e7825 */ /* 0x000fc600078e020e */
[----:B------:R-:W-:Y:S04]  /*1dd20*/  STL [R1+0xa8], R27 ;  /* 0x0000a81b01007387 */ /* 0x000fe80000100800 */
[----:B------:R0:W-:Y:S01]  /*1dd30*/  STL [R1+0xac], R26 ;  /* 0x0000ac1a01007387 */ /* 0x0001e20000100800 */
[----:B------:R-:W-:-:S03]  /*1dd40*/  IMAD.WIDE R12, R2, 0x2, R16 ;  /* 0x00000002020c7825 */ /* 0x000fc600078e0210 */
[----:B0-----:R-:W3:Y:S04]  /*1dd50*/  LDL.64 R26, [R1+0x7d0] ;  /* 0x0007d000011a7983 */ /* 0x001ee80000100a00 */
[----:B--2---:R-:W-:Y:S04]  /*1dd60*/  STL [R1+0x90], R25 ;  /* 0x0000901901007387 */ /* 0x004fe80000100800 */
[----:B------:R0:W-:Y:S04]  /*1dd70*/  STL [R1+0xa4], R24 ;  /* 0x0000a41801007387 */ /* 0x0001e80000100800 */
[----:B0-----:R-:W2:Y:S04]  /*1dd80*/  LDL.64 R24, [R1+0x7b0] ;  /* 0x0007b00001187983 */ /* 0x001ea80000100a00 */
[----:B----4-:R0:W-:Y:S04]  /*1dd90*/  STL [R1+0x9c], R29 ;  /* 0x00009c1d01007387 */ /* 0x0101e80000100800 */
[----:B---3--:R1:W-:Y:S04]  /*1dda0*/  STL [R1+0xa0], R5 ;  /* 0x0000a00501007387 */ /* 0x0083e80000100800 */
[----:B------:R-:W3:Y:S04]  /*1ddb0*/  LDL.64 R22, [R1+0x790] ;  /* 0x0007900001167983 */ /* 0x000ee80000100a00 */
[----:B0-----:R-:W4:Y:S04]  /*1ddc0*/  LDG.E.U16 R29, desc[UR10][R12.64] ;  /* 0x0000000a0c1d7981 */ /* 0x001f28000c1e1500 */
[----:B-1----:R0:W2:Y:S04]  /*1ddd0*/  LDG.E.U16 R5, desc[UR10][R14.64] ;  /* 0x0000000a0e057981 */ /* 0x0020a8000c1e1500 */
[----:B------:R-:W3:Y:S01]  /*1dde0*/  LDL.64 R16, [R1+0x770] ;  /* 0x0007700001107983 */ /* 0x000ee20000100a00 */
[----:B0-----:R-:W-:-:S03]  /*1ddf0*/  IMAD.WIDE R14, R2, 0x2, R10 ;  /* 0x00000002020e7825 */ /* 0x001fc600078e020a */
[----:B------:R-:W3:Y:S04]  /*1de00*/  LDL.64 R10, [R1+0x750] ;  /* 0x00075000010a7983 */ /* 0x000ee80000100a00 */
[----:B------:R0:W-:Y:S04]  /*1de10*/  STL [R1+0x98], R28 ;  /* 0x0000981c01007387 */ /* 0x0001e80000100800 */
[----:B0-----:R0:W3:Y:S01]  /*1de20*/  LDG.E.U16 R28, desc[UR10][R14.64] ;  /* 0x0000000a0e1c7981 */ /* 0x0010e2000c1e1500 */
[----:B------:R-:W-:-:S04]  /*1de30*/  IMAD.WIDE R12, R2, 0x2, R20 ;  /* 0x00000002020c7825 */ /* 0x000fc800078e0214 */
[----:B------:R-:W-:-:S04]  /*1de40*/  IMAD.WIDE R6, R2, 0x2, R18 ;  /* 0x0000000202067825 */ /* 0x000fc800078e0212 */
[C---:B0-----:R-:W-:Y:S01]  /*1de50*/  IMAD.WIDE R14, R2.reuse, 0x2, R8 ;  /* 0x00000002020e7825 */ /* 0x041fe200078e0208 */
[----:B----4-:R0:W-:Y:S04]  /*1de60*/  STL [R1+0x94], R29 ;  /* 0x0000941d01007387 */ /* 0x0101e80000100800 */
[----:B--2---:R1:W-:Y:S04]  /*1de70*/  STL [R1+0x8c], R5 ;  /* 0x00008c0501007387 */ /* 0x0043e80000100800 */
[----:B------:R-:W2:Y:S04]  /*1de80*/  LDL.64 R20, [R1+0x730] ;  /* 0x0007300001147983 */ /* 0x000ea80000100a00 */
[----:B0-----:R-:W4:Y:S04]  /*1de90*/  LDG.E.U16 R29, desc[UR10][R12.64] ;  /* 0x0000000a0c1d7981 */ /* 0x001f28000c1e1500 */
[----:B------:R-:W2:Y:S04]  /*1dea0*/  LDL.64 R18, [R1+0x710] ;  /* 0x0007100001127983 */ /* 0x000ea80000100a00 */
[----:B------:R-:W2:Y:S04]  /*1deb0*/  LDL.64 R8, [R1+0x6f0] ;  /* 0x0006f00001087983 */ /* 0x000ea80000100a00 */
[----:B-1----:R0:W2:Y:S04]  /*1dec0*/  LDG.E.U16 R5, desc[UR10][R6.64] ;  /* 0x0000000a06057981 */ /* 0x0020a8000c1e1500 */
[----:B---3--:R1:W-:Y:S01]  /*1ded0*/  STL [R1+0x88], R28 ;  /* 0x0000881c01007387 */ /* 0x0083e20000100800 */
[----:B0-----:R-:W-:-:S03]  /*1dee0*/  IMAD.WIDE R6, R2, 0x2, R24 ;  /* 0x0000000202067825 */ /* 0x001fc600078e0218 */
[----:B------:R-:W3:Y:S04]  /*1def0*/  LDL.64 R24, [R1+0x6b0] ;  /* 0x0006b00001187983 */ /* 0x000ee80000100a00 */
[----:B-1----:R-:W3:Y:S01]  /*1df00*/  LDG.E.U16 R28, desc[UR10][R14.64] ;  /* 0x0000000a0e1c7981 */ /* 0x002ee2000c1e1500 */
[----:B------:R-:W-:-:S03]  /*1df10*/  IMAD.WIDE R12, R2, 0x2, R26 ;  /* 0x00000002020c7825 */ /* 0x000fc600078e021a */
[----:B------:R0:W3:Y:S04]  /*1df20*/  LDG.E.U16 R27, desc[UR10][R6.64] ;  /* 0x0000000a061b7981 */ /* 0x0000e8000c1e1500 */
[----:B------:R1:W3:Y:S01]  /*1df30*/  LDG.E.U16 R26, desc[UR10][R12.64] ;  /* 0x0000000a0c1a7981 */ /* 0x0002e2000c1e1500 */
[----:B0-----:R-:W-:-:S03]  /*1df40*/  IMAD.WIDE R6, R2, 0x2, R10 ;  /* 0x0000000202067825 */ /* 0x001fc600078e020a */
[----:B------:R-:W3:Y:S01]  /*1df50*/  LDL.64 R10, [R1+0x690] ;  /* 0x00069000010a7983 */ /* 0x000ee20000100a00 */
[----:B-1----:R-:W-:-:S03]  /*1df60*/  IMAD.WIDE R12, R2, 0x2, R16 ;  /* 0x00000002020c7825 */ /* 0x002fc600078e0210 */
[----:B------:R-:W3:Y:S01]  /*1df70*/  LDL.64 R16, [R1+0x6d0] ;  /* 0x0006d00001107983 */ /* 0x000ee20000100a00 */
[----:B------:R-:W-:-:S03]  /*1df80*/  IMAD.WIDE R14, R2, 0x2, R22 ;  /* 0x00000002020e7825 */ /* 0x000fc600078e0216 */
[----:B----4-:R0:W-:Y:S04]  /*1df90*/  STL [R1+0x84], R29 ;  /* 0x0000841d01007387 */ /* 0x0101e80000100800 */
[----:B0-----:R-:W4:Y:S04]  /*1dfa0*/  LDG.E.U16 R29, desc[UR10][R14.64] ;  /* 0x0000000a0e1d7981 */ /* 0x001f28000c1e1500 */
[----:B--2---:R0:W-:Y:S04]  /*1dfb0*/  STL [R1+0x80], R5 ;  /* 0x0000800501007387 */ /* 0x0041e80000100800 */
[----:B0-----:R0:W2:Y:S04]  /*1dfc0*/  LDG.E.U16 R5, desc[UR10][R12.64] ;  /* 0x0000000a0c057981 */ /* 0x0010a8000c1e1500 */
[----:B---3--:R1:W-:Y:S01]  /*1dfd0*/  STL [R1+0x7c], R28 ;  /* 0x00007c1c01007387 */ /* 0x0083e20000100800 */
[----:B0-----:R-:W-:-:S03]  /*1dfe0*/  IMAD.WIDE R12, R2, 0x2, R18 ;  /* 0x00000002020c7825 */ /* 0x001fc600078e0212 */
[----:B-1----:R0:W3:Y:S01]  /*1dff0*/  LDG.E.U16 R28, desc[UR10][R6.64] ;  /* 0x0000000a061c7981 */ /* 0x0020e2000c1e1500 */
[----:B------:R-:W-:-:S04]  /*1e000*/  IMAD.WIDE R14, R2, 0x2, R20 ;  /* 0x00000002020e7825 */ /* 0x000fc800078e0214 */
[C---:B0-----:R-:W-:Y:S02]  /*1e010*/  IMAD.WIDE R6, R2.reuse, 0x2, R8 ;  /* 0x0000000202067825 */ /* 0x041fe400078e0208 */
[----:B------:R0:W2:Y:S04]  /*1e020*/  LDG.E.U16 R8, desc[UR10][R12.64] ;  /* 0x0000000a0c087981 */ /* 0x0000a8000c1e1500 */
[----:B------:R-:W3:Y:S04]  /*1e030*/  LDG.E.U16 R7, desc[UR10][R6.64] ;  /* 0x0000000a06077981 */ /* 0x000ee8000c1e1500 */
[----:B------:R1:W-:Y:S01]  /*1e040*/  STL [R1+0x78], R26 ;  /* 0x0000781a01007387 */ /* 0x0003e20000100800 */
[----:B0-----:R-:W-:-:S03]  /*1e050*/  IMAD.WIDE R12, R2, 0x2, R10 ;  /* 0x00000002020c7825 */ /* 0x001fc600078e020a */
[----:B------:R-:W4:Y:S04]  /*1e060*/  LDL.64 R20, [R1+0x670] ;  /* 0x0006700001147983 */ /* 0x000f280000100a00 */
[----:B------:R-:W4:Y:S04]  /*1e070*/  LDL.64 R18, [R1+0x848] ;  /* 0x0008480001127983 */ /* 0x000f280000100a00 */
[----:B------:R-:W4:Y:S01]  /*1e080*/  LDG.E.U16 R6, desc[UR10][R12.64] ;  /* 0x0000000a0c067981 */ /* 0x000f22000c1e1500 */
[----:B------:R-:W-:-:S03]  /*1e090*/  IMAD.WIDE R16, R2, 0x2, R16 ;  /* 0x0000000202107825 */ /* 0x000fc600078e0210 */
[----:B------:R-:W4:Y:S04]  /*1e0a0*/  LDL.64 R22, [R1+0x868] ;  /* 0x0008680001167983 */ /* 0x000f280000100a00 */
[----:B-1----:R0:W4:Y:S02]  /*1e0b0*/  LDG.E.U16 R26, desc[UR10][R14.64] ;  /* 0x0000000a0e1a7981 */ /* 0x002124000c1e1500 */
[C---:B0-----:R-:W-:Y:S02]  /*1e0c0*/  IMAD.WIDE R14, R2.reuse, 0x2, R24 ;  /* 0x00000002020e7825 */ /* 0x041fe400078e0218 */
[----:B--2---:R0:W-:Y:S04]  /*1e0d0*/  STL [R1+0x1e50], R8 ;  /* 0x001e500801007387 */ /* 0x0041e80000100800 */
[----:B---3--:R-:W-:Y:S04]  /*1e0e0*/  STL [R1+0x1e54], R7 ;  /* 0x001e540701007387 */ /* 0x008fe80000100800 */
[----:B------:R-:W2:Y:S04]  /*1e0f0*/  LDL.64 R10, [R1+0x828] ;  /* 0x00082800010a7983 */ /* 0x000ea80000100a00 */
[----:B------:R1:W-:Y:S04]  /*1e100*/  STL [R1+0x74], R27 ;  /* 0x0000741b01007387 */ /* 0x0003e80000100800 */
[----:B0-----:R-:W3:Y:S01]  /*1e110*/  LDL.64 R8, [R1+0x808] ;  /* 0x0008080001087983 */ /* 0x001ee20000100a00 */
[----:B----4-:R-:W-:-:S03]  /*1e120*/  IMAD.WIDE R12, R2, 0x2, R18 ;  /* 0x00000002020c7825 */ /* 0x010fc600078e0212 */
[----:B------:R-:W-:Y:S04]  /*1e130*/  STL [R1+0x70], R29 ;  /* 0x0000701d01007387 */ /* 0x000fe80000100800 */
[----:B-1----:R0:W4:Y:S04]  /*1e140*/  LDG.E.U16 R27, desc[UR10][R16.64] ;  /* 0x0000000a101b7981 */ /* 0x002128000c1e1500 */
[----:B------:R-:W2:Y:S04]  /*1e150*/  LDL.64 R24, [R1+0x7e8] ;  /* 0x0007e80001187983 */ /* 0x000ea80000100a00 */
[----:B------:R1:W-:Y:S01]  /*1e160*/  STL [R1+0x1e58], R6 ;  /* 0x001e580601007387 */ /* 0x0003e20000100800 */
[----:B0-----:R-:W-:-:S03]  /*1e170*/  IMAD.WIDE R16, R2, 0x2, R20 ;  /* 0x0000000202107825 */ /* 0x001fc600078e0214 */
[----:B------:R-:W2:Y:S04]  /*1e180*/  LDL.64 R20, [R1+0x7a8] ;  /* 0x0007a80001147983 */ /* 0x000ea80000100a00 */
[----:B------:R-:W2:Y:S04]  /*1e190*/  LDL.64 R18, [R1+0x788] ;  /* 0x0007880001127983 */ /* 0x000ea80000100a00 */
[----:B-1----:R-:W2:Y:S04]  /*1e1a0*/  LDL.64 R6, [R1+0x7c8] ;  /* 0x0007c80001067983 */ /* 0x002ea80000100a00 */
[----:B------:R0:W-:Y:S04]  /*1e1b0*/  STL [R1+0x6c], R5 ;  /* 0x00006c0501007387 */ /* 0x0001e80000100800 */
[----:B------:R1:W2:Y:S04]  /*1e1c0*/  LDG.E.U16 R29, desc[UR10][R14.64] ;  /* 0x0000000a0e1d7981 */ /* 0x0002a8000c1e1500 */
[----:B0-----:R-:W2:Y:S01]  /*1e1d0*/  LDG.E.U16 R5, desc[UR10][R16.64] ;  /* 0x0000000a10057981 */ /* 0x001ea2000c1e1500 */
[----:B-1----:R-:W-:-:S03]  /*1e1e0*/  IMAD.WIDE R14, R2, 0x2, R22 ;  /* 0x00000002020e7825 */ /* 0x002fc600078e0216 */
[----:B--2---:R0:W-:Y:S04]  /*1e1f0*/  STL [R1+0x1e5c], R5 ;  /* 0x001e5c0501007387 */ /* 0x0041e80000100800 */
[----:B------:R1:W-:Y:S01]  /*1e200*/  STL [R1+0x68], R28 ;  /* 0x0000681c01007387 */ /* 0x0003e20000100800 */
[----:B------:R-:W-:-:S03]  /*1e210*/  IMAD.WIDE R16, R2, 0x2, R10 ;  /* 0x0000000202107825 */ /* 0x000fc600078e020a */
[----:B------:R-:W2:Y:S04]  /*1e220*/  LDL.64 R10, [R1+0x768] ;  /* 0x00076800010a7983 */ /* 0x000ea80000100a00 */
[----:B0-----:R0:W2:Y:S04]  /*1e230*/  LDG.E.U16 R5, desc[UR10][R12.64] ;  /* 0x0000000a0c057981 */ /* 0x0010a8000c1e1500 */
[----:B-1----:R3:W2:Y:S04]  /*1e240*/  LDG.E.U16 R28, desc[UR10][R14.64] ;  /* 0x0000000a0e1c7981 */ /* 0x0026a8000c1e1500 */
[----:B------:R1:W-:Y:S01]  /*1e250*/  STL [R1+0x64], R26 ;  /* 0x0000641a01007387 */ /* 0x0003e20000100800 */
[----:B0-----:R-:W-:-:S03]  /*1e260*/  IMAD.WIDE R12, R2, 0x2, R24 ;  /* 0x00000002020c7825 */ /* 0x001fc600078e0218 */
[----:B------:R-:W2:Y:S01]  /*1e270*/  LDL.64 R22, [R1+0x748] ;  /* 0x0007480001167983 */ /* 0x000ea20000100a00 */
[----:B---3--:R-:W-:-:S03]  /*1e280*/  IMAD.WIDE R14, R2, 0x2, R8 ;  /* 0x00000002020e7825 */ /* 0x008fc600078e0208 */
[----:B------:R-:W3:Y:S04]  /*1e290*/  LDL.64 R8, [R1+0x728] ;  /* 0x0007280001087983 */ /* 0x000ee80000100a00 */
[----:B-1----:R0:W3:Y:S04]  /*1e2a0*/  LDG.E.U16 R26, desc[UR10][R16.64] ;  /* 0x0000000a101a7981 */ /* 0x0020e8000c1e1500 */
[----:B----4-:R1:W-:Y:S04]  /*1e2b0*/  STL [R1+0x60], R27 ;  /* 0x0000601b01007387 */ /* 0x0103e80000100800 */
[----:B------:R4:W3:Y:S01]  /*1e2c0*/  LDG.E.U16 R24, desc[UR10][R12.64] ;  /* 0x0000000a0c187981 */ /* 0x0008e2000c1e1500 */
[----:B0-----:R-:W-:-:S03]  /*1e2d0*/  IMAD.WIDE R16, R2, 0x2, R6 ;  /* 0x0000000202107825 */ /* 0x001fc600078e0206 */
[----:B------:R-:W3:Y:S04]  /*1e2e0*/  LDL.64 R6, [R1+0x708] ;  /* 0x0007080001067983 */ /* 0x000ee80000100a00 */
[----:B-1----:R0:W3:Y:S01]  /*1e2f0*/  LDG.E.U16 R27, desc[UR10][R14.64] ;  /* 0x0000000a0e1b7981 */ /* 0x0020e2000c1e1500 */
[----:B----4-:R-:W-:-:S03]  /*1e300*/  IMAD.WIDE R12, R2, 0x2, R18 ;  /* 0x00000002020c7825 */ /* 0x010fc600078e0212 */
[----:B------:R1:W4:Y:S04]  /*1e310*/  LDG.E.U16 R25, desc[UR10][R16.64] ;  /* 0x0000000a10197981 */ /* 0x000328000c1e1500 */
[----:B------:R-:W4:Y:S01]  /*1e320*/  LDL.64 R18, [R1+0x6c8] ;  /* 0x0006c80001127983 */ /* 0x000f220000100a00 */
[----:B0-----:R-:W-:-:S03]  /*1e330*/  IMAD.WIDE R14, R2, 0x2, R20 ;  /* 0x00000002020e7825 */ /* 0x001fc600078e0214 */
[----:B------:R-:W4:Y:S04]  /*1e340*/  LDL.64 R20, [R1+0x6e8] ;  /* 0x0006e80001147983 */ /* 0x000f280000100a00 */
[----:B------:R0:W-:Y:S04]  /*1e350*/  STL [R1+0x54], R29 ;  /* 0x0000541d01007387 */ /* 0x0001e80000100800 */
[----:B0-----:R0:W4:Y:S04]  /*1e360*/  LDG.E.U16 R29, desc[UR10][R14.64] ;  /* 0x0000000a0e1d7981 */ /* 0x001128000c1e1500 */
[----:B--2---:R2:W-:Y:S04]  /*1e370*/  STL [R1+0x5c], R28 ;  /* 0x00005c1c01007387 */ /* 0x0045e80000100800 */
[----:B--2---:R3:W2:Y:S01]  /*1e380*/  LDG.E.U16 R28, desc[UR10][R12.64] ;  /* 0x0000000a0c1c7981 */ /* 0x0046a2000c1e1500 */
[----:B-1----:R-:W-:-:S03]  /*1e390*/  IMAD.WIDE R16, R2, 0x2, R10 ;  /* 0x0000000202107825 */ /* 0x002fc600078e020a */
[----:B------:R-:W2:Y:S01]  /*1e3a0*/  LDL.64 R10, [R1+0x6a8] ;  /* 0x0006a800010a7983 */ /* 0x000ea20000100a00 */
[----:B0-----:R-:W-:-:S03]  /*1e3b0*/  IMAD.WIDE R14, R2, 0x2, R22 ;  /* 0x00000002020e7825 */ /* 0x001fc600078e0216 */
[----:B------:R0:W-:Y:S01]  /*1e3c0*/  STL [R1+0x58], R5 ;  /* 0x0000580501007387 */ /* 0x0001e20000100800 */
[----:B---3--:R-:W-:-:S03]  /*1e3d0*/  IMAD.WIDE R12, R2, 0x2, R8 ;  /* 0x00000002020c7825 */ /* 0x008fc600078e0208 */
[----:B0-----:R0:W3:Y:S04]  /*1e3e0*/  LDG.E.U16 R5, desc[UR10][R16.64] ;  /* 0x0000000a10057981 */ /* 0x0010e8000c1e1500 */
[----:B------:R-:W-:Y:S04]  /*1e3f0*/  STL [R1+0x4c], R27 ;  /* 0x00004c1b01007387 */ /* 0x000fe80000100800 */
[----:B------:R1:W-:Y:S04]  /*1e400*/  STL [R1+0x50], R26 ;  /* 0x0000501a01007387 */ /* 0x0003e80000100800 */
[----:B-1----:R-:W3:Y:S04]  /*1e410*/  LDL.64 R26, [R1+0x688] ;  /* 0x00068800011a7983 */ /* 0x002ee80000100a00 */
[----:B----4-:R-:W-:Y:S04]  /*1e420*/  STL [R1+0x44], R25 ;  /* 0x0000441901007387 */ /* 0x010fe80000100800 */
[----:B------:R1:W-:Y:S04]  /*1e430*/  STL [R1+0x48], R24 ;  /* 0x0000481801007387 */ /* 0x0003e80000100800 */
[----:B-1----:R-:W4:Y:S04]  /*1e440*/  LDL.64 R24, [R1+0x668] ;  /* 0x0006680001187983 */ /* 0x002f280000100a00 */
[----:B------:R1:W-:Y:S04]  /*1e450*/  STL [R1+0x40], R29 ;  /* 0x0000401d01007387 */ /* 0x0003e80000100800 */
[----:B-1----:R1:W4:Y:S04]  /*1e460*/  LDG.E.U16 R29, desc[UR10][R14.64] ;  /* 0x0000000a0e1d7981 */ /* 0x002328000c1e1500 */
[----:B--2---:R2:W-:Y:S01]  /*1e470*/  STL [R1+0x3c], R28 ;  /* 0x00003c1c01007387 */ /* 0x0045e20000100800 */
[----:B0-----:R-:W-:-:S03]  /*1e480*/  IMAD.WIDE R16, R2, 0x2, R6 ;  /* 0x0000000202107825 */ /* 0x001fc600078e0206 */
[----:B------:R-:W4:Y:S01]  /*1e490*/  LDL.64 R22, [R1+0x8c0] ;  /* 0x0008c00001167983 */ /* 0x000f220000100a00 */
[----:B-1----:R-:W-:-:S03]  /*1e4a0*/  IMAD.WIDE R14, R2, 0x2, R20 ;  /* 0x00000002020e7825 */ /* 0x002fc600078e0214 */
[----:B------:R-:W4:Y:S04]  /*1e4b0*/  LDL.64 R8, [R1+0x8a0] ;  /* 0x0008a00001087983 */ /* 0x000f280000100a00 */
[----:B--2---:R0:W2:Y:S04]  /*1e4c0*/  LDG.E.U16 R28, desc[UR10][R12.64] ;  /* 0x0000000a0c1c7981 */ /* 0x0040a8000c1e1500 */
[----:B------:R-:W2:Y:S04]  /*1e4d0*/  LDL.64 R6, [R1+0x880] ;  /* 0x0008800001067983 */ /* 0x000ea80000100a00 */
[----:B---3--:R1:W-:Y:S01]  /*1e4e0*/  STL [R1+0x38], R5 ;  /* 0x0000380501007387 */ /* 0x0083e20000100800 */
[----:B0-----:R-:W-:-:S03]  /*1e4f0*/  IMAD.WIDE R12, R2, 0x2, R18 ;  /* 0x00000002020c7825 */ /* 0x001fc600078e0212 */
[----:B-1----:R0:W3:Y:S02]  /*1e500*/  LDG.E.U16 R5, desc[UR10][R16.64] ;  /* 0x0000000a10057981 */ /* 0x0020e4000c1e1500 */
[C---:B0-----:R-:W-:Y:S02]  /*1e510*/  IMAD.WIDE R16, R2.reuse, 0x2, R10 ;  /* 0x0000000202107825 */ /* 0x041fe400078e020a */
[----:B----4-:R0:W-:Y:S04]  /*1e520*/  STL [R1+0x34], R29 ;  /* 0x0000341d01007387 */ /* 0x0101e80000100800 */
[----:B0-----:R0:W4:Y:S02]  /*1e530*/  LDG.E.U16 R29, desc[UR10][R14.64] ;  /* 0x0000000a0e1d7981 */ /* 0x001124000c1e1500 */
[----:B0-----:R-:W-:-:S02]  /*1e540*/  IMAD.WIDE R14, R2, 0x2, R26 ;  /* 0x00000002020e7825 */ /* 0x001fc400078e021a */
[----:B------:R-:W4:Y:S04]  /*1e550*/  LDG.E.U16 R27, desc[UR10][R16.64] ;  /* 0x0000000a101b7981 */ /* 0x000f28000c1e1500 */
[----:B--2---:R0:W-:Y:S04]  /*1e560*/  STL [R1+0x30], R28 ;  /* 0x0000301c01007387 */ /* 0x0041e80000100800 */
[----:B------:R-:W2:Y:S04]  /*1e570*/  LDL.64 R18, [R1+0x840] ;  /* 0x0008400001127983 */ /* 0x000ea80000100a00 */
[----:B------:R-:W2:Y:S04]  /*1e580*/  LDL.64 R10, [R1+0x820] ;  /* 0x00082000010a7983 */ /* 0x000ea80000100a00 */
[----:B0-----:R0:W2:Y:S04]  /*1e590*/  LDG.E.U16 R28, desc[UR10][R12.64] ;  /* 0x0000000a0c1c7981 */ /* 0x0010a8000c1e1500 */
[----:B------:R-:W2:Y:S01]  /*1e5a0*/  LDL.64 R20, [R1+0x860] ;  /* 0x0008600001147983 */ /* 0x000ea20000100a00 */
[----:B0-----:R-:W-:-:S03]  /*1e5b0*/  IMAD.WIDE R12, R2, 0x2, R24 ;  /* 0x00000002020c7825 */ /* 0x001fc600078e0218 */
[----:B---3--:R0:W-:Y:S01]  /*1e5c0*/  STL [R1+0x28], R5 ;  /* 0x0000280501007387 */ /* 0x0081e20000100800 */
[----:B------:R-:W-:-:S03]  /*1e5d0*/  IMAD.WIDE R16, R2, 0x2, R22 ;  /* 0x0000000202107825 */ /* 0x000fc600078e0216 */
[----:B0-----:R0:W3:Y:S02]  /*1e5e0*/  LDG.E.U16 R5, desc[UR10][R14.64] ;  /* 0x0000000a0e057981 */ /* 0x0010e4000c1e1500 */
[----:B0-----:R-:W-:-:S05]  /*1e5f0*/  IMAD.WIDE R14, R2, 0x2, R8 ;  /* 0x00000002020e7825 */ /* 0x001fca00078e0208 */
[----:B------:R-:W3:Y:S04]  /*1e600*/  LDG.E.U16 R26, desc[UR10][R14.64] ;  /* 0x0000000a0e1a7981 */ /* 0x000ee8000c1e1500 */
[----:B----4-:R0:W-:Y:S04]  /*1e610*/  STL [R1+0x24], R29 ;  /* 0x0000241d01007387 */ /* 0x0101e80000100800 */
[----:B------:R-:W4:Y:S04]  /*1e620*/  LDL.64 R24, [R1+0x800] ;  /* 0x0008000001187983 */ /* 0x000f280000100a00 */
[----:B------:R-:W4:Y:S04]  /*1e630*/  LDL.64 R8, [R1+0x7e0] ;  /* 0x0007e00001087983 */ /* 0x000f280000100a00 */
[----:B0-----:R0:W4:Y:S02]  /*1e640*/  LDG.E.U16 R29, desc[UR10][R12.64] ;  /* 0x0000000a0c1d7981 */ /* 0x001124000c1e1500 */
[----:B0-----:R-:W-:-:S02]  /*1e650*/  IMAD.WIDE R12, R2, 0x2, R6 ;  /* 0x00000002020c7825 */ /* 0x001fc400078e0206 */
[----:B------:R-:W4:Y:S02]  /*1e660*/  LDL.64 R6, [R1+0x7c0] ;  /* 0x0007c00001067983 */ /* 0x000f240000100a00 */
[C---:B--2---:R-:W-:Y:S02]  /*1e670*/  IMAD.WIDE R14, R2.reuse, 0x2, R18 ;  /* 0x00000002020e7825 */ /* 0x044fe400078e0212 */
[----:B------:R0:W-:Y:S04]  /*1e680*/  STL [R1+0x2c], R28 ;  /* 0x00002c1c01007387 */ /* 0x0001e80000100800 */
[----:B------:R1:W-:Y:S04]  /*1e690*/  STL [R1+0x20], R27 ;  /* 0x0000201b01007387 */ /* 0x0003e80000100800 */
[----:B0-----:R0:W2:Y:S04]  /*1e6a0*/  LDG.E.U16 R28, desc[UR10][R16.64] ;  /* 0x0000000a101c7981 */ /* 0x0010a8000c1e1500 */
[----:B-1----:R1:W2:Y:S01]  /*1e6b0*/  LDG.E.U16 R27, desc[UR10][R12.64] ;  /* 0x0000000a0c1b7981 */ /* 0x0022a2000c1e1500 */
[----:B0-----:R-:W-:-:S03]  /*1e6c0*/  IMAD.WIDE R16, R2, 0x2, R20 ;  /* 0x0000000202107825 */ /* 0x001fc600078e0214 */
[----:B------:R-:W2:Y:S01]  /*1e6d0*/  LDG.E.U16 R20, desc[UR10][R14.64] ;  /* 0x0000000a0e147981 */ /* 0x000ea2000c1e1500 */
[----:B-1----:R-:W-:-:S05]  /*1e6e0*/  IMAD.WIDE R12, R2, 0x2, R10 ;  /* 0x00000002020c7825 */ /* 0x002fca00078e020a */
[----:B------:R-:W2:Y:S04]  /*1e6f0*/  LDG.E.U16 R21, desc[UR10][R12.64] ;  /* 0x0000000a0c157981 */ /* 0x000ea8000c1e1500 */
[----:B---3--:R0:W-:Y:S04]  /*1e700*/  STL [R1+0x1c], R5 ;  /* 0x00001c0501007387 */ /* 0x0081e80000100800 */
[----:B------:R-:W3:Y:S04]  /*1e710*/  LDL.64 R22, [R1+0x7a0] ;  /* 0x0007a00001167983 */ /* 0x000ee80000100a00 */
[----:B------:R-:W3:Y:S04]  /*1e720*/  LDL.64 R18, [R1+0x780] ;  /* 0x0007800001127983 */ /* 0x000ee80000100a00 */
[----:B0-----:R4:W3:Y:S04]  /*1e730*/  LDG.E.U16 R5, desc[UR10][R16.64] ;  /* 0x0000000a10057981 */ /* 0x0018e8000c1e1500 */
[----:B------:R-:W3:Y:S01]  /*1e740*/  LDL.64 R10, [R1+0x760] ;  /* 0x00076000010a7983 */ /* 0x000ee20000100a00 */
[----:B----4-:R-:W-:-:S04]  /*1e750*/  IMAD.WIDE R16, R2, 0x2, R24 ;  /* 0x0000000202107825 */ /* 0x010fc800078e0218 */
[----:B------:R-:W-:-:S04]  /*1e760*/  IMAD.WIDE R14, R2, 0x2, R8 ;  /* 0x00000002020e7825 */ /* 0x000fc800078e0208 */
[C---:B------:R-:W-:Y:S01]  /*1e770*/  IMAD.WIDE R12, R2.reuse, 0x2, R6 ;  /* 0x00000002020c7825 */ /* 0x040fe200078e0206 */
[----:B--2---:R-:W-:Y:S04]  /*1e780*/  STL [R1+0x1e10], R20 ;  /* 0x001e101401007387 */ /* 0x004fe80000100800 */
[----:B------:R-:W-:Y:S04]  /*1e790*/  STL [R1+0x1e14], R21 ;  /* 0x001e141501007387 */ /* 0x000fe80000100800 */
[----:B------:R-:W2:Y:S04]  /*1e7a0*/  LDL.64 R24, [R1+0x740] ;  /* 0x0007400001187983 */ /* 0x000ea80000100a00 */
[----:B------:R-:W4:Y:S04]  /*1e7b0*/  LDL.64 R8, [R1+0x720] ;  /* 0x0007200001087983 */ /* 0x000f280000100a00 */
[----:B------:R-:W2:Y:S04]  /*1e7c0*/  LDL.64 R6, [R1+0x700] ;  /* 0x0007000001067983 */ /* 0x000ea80000100a00 */
[----:B------:R0:W-:Y:S04]  /*1e7d0*/  STL [R1+0x18], R29 ;  /* 0x0000181d01007387 */ /* 0x0001e80000100800 */
[----:B0-----:R-:W2:Y:S04]  /*1e7e0*/  LDG.E.U16 R29, desc[UR10][R16.64] ;  /* 0x0000000a101d7981 */ /* 0x001ea8000c1e1500 */
[----:B--2---:R-:W-:Y:S04]  /*1e7f0*/  STL [R1+0x1e18], R29 ;  /* 0x001e181d01007387 */ /* 0x004fe80000100800 */
[----:B------:R0:W-:Y:S04]  /*1e800*/  STL [R1+0x14], R28 ;  /* 0x0000141c01007387 */ /* 0x0001e80000100800 */
[----:B0-----:R0:W2:Y:S01]  /*1e810*/  LDG.E.U16 R28, desc[UR10][R14.64] ;  /* 0x0000000a0e1c7981 */ /* 0x0010a2000c1e1500 */
[----:B---3--:R-:W-:-:S05]  /*1e820*/  IMAD.WIDE R16, R2, 0x2, R22 ;  /* 0x0000000202107825 */ /* 0x008fca00078e0216 */
[----:B------:R-:W3:Y:S01]  /*1e830*/  LDG.E.U16 R22, desc[UR10][R16.64] ;  /* 0x0000000a10167981 */ /* 0x000ee2000c1e1500 */
[----:B0-----:R-:W-:-:S05]  /*1e840*/  IMAD.WIDE R14, R2, 0x2, R18 ;  /* 0x00000002020e7825 */ /* 0x001fca00078e0212 */
[----:B------:R-:W3:Y:S04]  /*1e850*/  LDG.E.U16 R18, desc[UR10][R14.64] ;  /* 0x0000000a0e127981 */ /* 0x000ee8000c1e1500 */
[----:B--2---:R-:W-:Y:S04]  /*1e860*/  STL [R1+0x1e1c], R28 ;  /* 0x001e1c1c01007387 */ /* 0x004fe80000100800 */
[----:B------:R0:W-:Y:S04]  /*1e870*/  STL [R1+0x10], R26 ;  /* 0x0000101a01007387 */ /* 0x0001e80000100800 */
[----:B0-----:R0:W2:Y:S02]  /*1e880*/  LDG.E.U16 R26, desc[UR10][R12.64] ;  /* 0x0000000a0c1a7981 */ /* 0x0010a4000c1e1500 */
[----:B0-----:R-:W-:-:S05]  /*1e890*/  IMAD.WIDE R12, R2, 0x2, R10 ;  /* 0x00000002020c7825 */ /* 0x001fca00078e020a */
[----:B------:R-:W3:Y:S01]  /*1e8a0*/  LDG.E.U16 R11, desc[UR10][R12.64] ;  /* 0x0000000a0c0b7981 */ /* 0x000ee2000c1e1500 */
[----:B----4-:R-:W-:-:S04]  /*1e8b0*/  IMAD.WIDE R14, R2, 0x2, R8 ;  /* 0x00000002020e7825 */ /* 0x010fc800078e0208 */
[C---:B------:R-:W-:Y:S01]  /*1e8c0*/  IMAD.WIDE R16, R2.reuse, 0x2, R6 ;  /* 0x0000000202107825 */ /* 0x040fe200078e0206 */
[----:B------:R-:W4:Y:S04]  /*1e8d0*/  LDG.E.U16 R23, desc[UR10][R14.64] ;  /* 0x0000000a0e177981 */ /* 0x000f28000c1e1500 */
[----:B--2---:R-:W-:Y:S04]  /*1e8e0*/  STL [R1+0x1e20], R26 ;  /* 0x001e201a01007387 */ /* 0x004fe80000100800 */
[----:B------:R-:W2:Y:S04]  /*1e8f0*/  LDL.64 R28, [R1+0x6e0] ;  /* 0x0006e000011c7983 */ /* 0x000ea80000100a00 */
[----:B------:R0:W-:Y:S04]  /*1e900*/  STL [R1+0xc], R27 ;  /* 0x00000c1b01007387 */ /* 0x0001e80000100800 */
[----:B------:R-:W4:Y:S04]  /*1e910*/  LDL.64 R20, [R1+0x6a0] ;  /* 0x0006a00001147983 */ /* 0x000f280000100a00 */
[----:B0-----:R-:W4:Y:S04]  /*1e920*/  LDL.64 R26, [R1+0x6c0] ;  /* 0x0006c000011a7983 */ /* 0x001f280000100a00 */
[----:B---3--:R-:W-:Y:S04]  /*1e930*/  STL [R1+0x1e24], R22 ;  /* 0x001e241601007387 */ /* 0x008fe80000100800 */
[----:B------:R-:W-:Y:S04]  /*1e940*/  STL [R1+0x1e28], R18 ;  /* 0x001e281201007387 */ /* 0x000fe80000100800 */
[----:B------:R-:W-:Y:S04]  /*1e950*/  STL [R1+0x8], R5 ;  /* 0x0000080501007387 */ /* 0x000fe80000100800 */
[----:B------:R-:W-:Y:S04]  /*1e960*/  STL [R1+0x1e2c], R11 ;  /* 0x001e2c0b01007387 */ /* 0x000fe80000100800 */
[----:B------:R-:W3:Y:S04]  /*1e970*/  LDL.64 R8, [R1+0x680] ;  /* 0x0006800001087983 */ /* 0x000ee80000100a00 */
[----:B------:R-:W3:Y:S01]  /*1e980*/  LDL.64 R6, [R1+0x660] ;  /* 0x0006600001067983 */ /* 0x000ee20000100a00 */
[----:B------:R-:W-:-:S03]  /*1e990*/  IMAD.WIDE R12, R2, 0x2, R24 ;  /* 0x00000002020c7825 */ /* 0x000fc600078e0218 */
[----:B------:R-:W3:Y:S04]  /*1e9a0*/  LDG.E.U16 R24, desc[UR10][R16.64] ;  /* 0x0000000a10187981 */ /* 0x000ee8000c1e1500 */
[----:B------:R2:W3:Y:S04]  /*1e9b0*/  LDG.E.U16 R19, desc[UR10][R12.64] ;  /* 0x0000000a0c137981 */ /* 0x0004e8000c1e1500 */
[----:B------:R-:W3:Y:S01]  /*1e9c0*/  LDL.LU R10, [R1+0x420] ;  /* 0x00042000010a7983 */ /* 0x000ee20000300800 */
[----:B--2---:R-:W-:-:S05]  /*1e9d0*/  IMAD.WIDE R12, R2, 0x2, R28 ;  /* 0x00000002020c7825 */ /* 0x004fca00078e021c */
[----:B------:R3:W2:Y:S01]  /*1e9e0*/  LDG.E.U16 R25, desc[UR10][R12.64] ;  /* 0x0000000a0c197981 */ /* 0x0006a2000c1e1500 */
[----:B----4-:R-:W-:-:S04]  /*1e9f0*/  IMAD.WIDE R16, R2, 0x2, R20 ;  /* 0x0000000202107825 */ /* 0x010fc800078e0214 */
[C---:B------:R-:W-:Y:S02]  /*1ea00*/  IMAD.WIDE R14, R2.reuse, 0x2, R26 ;  /* 0x00000002020e7825 */ /* 0x040fe400078e021a */
[----:B------:R-:W4:Y:S04]  /*1ea10*/  LDG.E.U16 R16, desc[UR10][R16.64] ;  /* 0x0000000a10107981 */ /* 0x000f28000c1e1500 */
[----:B------:R0:W4:Y:S01]  /*1ea20*/  LDG.E.U16 R27, desc[UR10][R14.64] ;  /* 0x0000000a0e1b7981 */ /* 0x000122000c1e1500 */
[----:B---3--:R-:W-:-:S04]  /*1ea30*/  IMAD.WIDE R12, R2, 0x2, R8 ;  /* 0x00000002020c7825 */ /* 0x008fc800078e0208 */
[----:B0-----:R-:W-:Y:S02]  /*1ea40*/  IMAD.WIDE R14, R2, 0x2, R6 ;  /* 0x00000002020e7825 */ /* 0x001fe400078e0206 */
[----:B------:R-:W3:Y:S04]  /*1ea50*/  LDG.E.U16 R12, desc[UR10][R12.64] ;  /* 0x0000000a0c0c7981 */ /* 0x000ee8000c1e1500 */
[----:B------:R0:W3:Y:S04]  /*1ea60*/  LDG.E.U16 R14, desc[UR10][R14.64] ;  /* 0x0000000a0e0e7981 */ /* 0x0000e8000c1e1500 */
[----:B------:R-:W-:Y:S04]  /*1ea70*/  STL [R1+0x1e30], R19 ;  /* 0x001e301301007387 */ /* 0x000fe80000100800 */
[----:B------:R-:W-:Y:S04]  /*1ea80*/  STL [R1+0x1e34], R23 ;  /* 0x001e341701007387 */ /* 0x000fe80000100800 */
[----:B------:R-:W-:Y:S01]  /*1ea90*/  STL [R1+0x1e38], R24 ;  /* 0x001e381801007387 */ /* 0x000fe20000100800 */
[----:B0-----:R-:W-:-:S02]  /*1eaa0*/  SHF.R.S32.HI R15, RZ, 0x6, R0 ;  /* 0x00000006ff0f7819 */ /* 0x001fc40000011400 */
[----:B------:R-:W-:Y:S02]  /*1eab0*/  LOP3.LUT R13, R0, 0x3f, RZ, 0xc0, !PT ;  /* 0x0000003f000d7812 */ /* 0x000fe400078ec0ff */
[----:B------:R-:W-:Y:S02]  /*1eac0*/  SGXT R15, R15, 0x1 ;  /* 0x000000010f0f781a */ /* 0x000fe40000000200 */
[----:B------:R-:W-:-:S04]  /*1ead0*/  SHF.L.U32 R13, R13, 0x1, RZ ;  /* 0x000000010d0d7819 */ /* 0x000fc800000006ff */
[----:B------:R-:W-:Y:S02]  /*1eae0*/  LOP3.LUT R13, R13, 0x90, R15, 0x78, !PT ;  /* 0x000000900d0d7812 */ /* 0x000fe400078e780f */
[C---:B------:R-:W-:Y:S01]  /*1eaf0*/  LOP3.LUT R17, R0.reuse, 0x60, RZ, 0xc0, !PT ;  /* 0x0000006000117812 */ /* 0x040fe200078ec0ff */
[----:B--2---:R-:W-:Y:S04]  /*1eb00*/  STL [R1+0x1e3c], R25 ;  /* 0x001e3c1901007387 */ /* 0x004fe80000100800 */
[----:B----4-:R-:W-:Y:S04]  /*1eb10*/  STL [R1+0x1e40], R27 ;  /* 0x001e401b01007387 */ /* 0x010fe80000100800 */
[----:B------:R-:W-:Y:S04]  /*1eb20*/  STL [R1+0x1e44], R16 ;  /* 0x001e441001007387 */ /* 0x000fe80000100800 */
[----:B------:R-:W-:Y:S04]  /*1eb30*/  STL [R1+0x16b4], R2 ;  /* 0x0016b40201007387 */ /* 0x000fe80000100800 */
[----:B------:R0:W1:Y:S01]  /*1eb40*/  LDS R2, [R3] ;  /* 0x0000000003027984 */ /* 0x0000620000000800 */
[----:B------:R-:W-:Y:S06]  /*1eb50*/  BAR.SYNC.DEFER_BLOCKING 0x0 ;  /* 0x0000000000007b1d */ /* 0x000fec0000010000 */
[----:B---3--:R-:W-:Y:S04]  /*1eb60*/  STL [R1+0x1e48], R12 ;  /* 0x001e480c01007387 */ /* 0x008fe80000100800 */
[----:B------:R2:W-:Y:S04]  /*1eb70*/  STL [R1+0x1e4c], R14 ;  /* 0x001e4c0e01007387 */ /* 0x0005e80000100800 */
[----:B------:R-:W-:Y:S01]  /*1eb80*/  STL [R1+0x448], R4 ;  /* 0x0004480401007387 */ /* 0x000fe20000100800 */
[----:B0-----:R-:W-:-:S03]  /*1eb90*/  LOP3.LUT R3, R0, 0x7, RZ, 0xc0, !PT ;  /* 0x0000000700037812 */ /* 0x001fc600078ec0ff */
[----:B-1----:R0:W-:Y:S04]  /*1eba0*/  STL [R1+0x44c], R2 ;  /* 0x00044c0201007387 */ /* 0x0021e80000100800 */
[----:B--2---:R-:W2:Y:S04]  /*1ebb0*/  LDL.LU R14, [R1+0x5d0] ;  /* 0x0005d000010e7983 */ /* 0x004ea80000300800 */
[----:B------:R-:W3:Y:S04]  /*1ebc0*/  LDL.LU R12, [R1+0x5c0] ;  /* 0x0005c000010c7983 */ /* 0x000ee80000300800 */
[----:B0-----:R-:W4:Y:S04]  /*1ebd0*/  LDL.LU R2, [R1+0x5b0] ;  /* 0x0005b00001027983 */ /* 0x001f280000300800 */
[----:B------:R-:W2:Y:S04]  /*1ebe0*/  LDL.LU R16, [R1+0x5a0] ;  /* 0x0005a00001107983 */ /* 0x000ea80000300800 */
[----:B------:R-:W2:Y:S04]  /*1ebf0*/  LDL.LU R27, [R1+0x590] ;  /* 0x00059000011b7983 */ /* 0x000ea80000300800 */
[----:B------:R-:W2:Y:S04]  /*1ec00*/  LDL.LU R25, [R1+0x580] ;  /* 0x0005800001197983 */ /* 0x000ea80000300800 */
[----:B------:R-:W2:Y:S04]  /*1ec10*/  LDL.LU R5, [R1+0x570] ;  /* 0x0005700001057983 */ /* 0x000ea80000300800 */
[----:B------:R-:W3:Y:S04]  /*1ec20*/  LDL.LU R6, [R1+0x560] ;  /* 0x0005600001067983 */ /* 0x000ee80000300800 */
        /* <DEDUP_REMOVED lines=11> */
[----:B------:R-:W-:-:S03]  /*1ece0*/  IMAD.SHL.U32 R4, R0, 0x2, RZ ;  /* 0x0000000200047824 */ /* 0x000fc600078e00ff */
[----:B------:R-:W4:Y:S01]  /*1ecf0*/  LDL.LU R7, [R1+0x230] ;  /* 0x0002300001077983 */ /* 0x000f220000300800 */
[----:B------:R-:W-:-:S03]  /*1ed00*/  SHF.L.U32 R15, R3, 0x4, RZ ;  /* 0x00000004030f7819 */ /* 0x000fc600000006ff */
[----:B------:R-:W4:Y:S04]  /*1ed10*/  LDL.LU R8, [R1+0x208] ;  /* 0x0002080001087983 */ /* 0x000f280000300800 */
[----:B------:R0:W-:Y:S04]  /*1ed20*/  STS.U16 [R13+UR6], R10 ;  /* 0x0000000a0d007988 */ /* 0x0001e80008000406 */
[----:B------:R-:W4:Y:S01]  /*1ed30*/  LDL.LU R9, [R1+0x1f8] ;  /* 0x0001f80001097983 */ /* 0x000f220000300800 */
[----:B------:R-:W-:-:S03]  /*1ed40*/  IMAD R3, R3, 0x4, R17 ;  /* 0x0000000403037824 */ /* 0x000fc600078e0211 */
[----:B0-----:R-:W4:Y:S04]  /*1ed50*/  LDL.LU R10, [R1+0x1e8] ;  /* 0x0001e800010a7983 */ /* 0x001f280000300800 */
[----:B------:R0:W-:Y:S01]  /*1ed60*/  STL [R1+0x1e6c], R0 ;  /* 0x001e6c0001007387 */ /* 0x0001e20000100800 */
[----:B------:R-:W-:-:S03]  /*1ed70*/  LOP3.LUT R4, R15, 0x30, R4, 0x78, !PT ;  /* 0x000000300f047812 */ /* 0x000fc600078e7804 */
[----:B0-----:R-:W4:Y:S04]  /*1ed80*/  LDL.LU R0, [R1+0x5e0] ;  /* 0x0005e00001007983 */ /* 0x001f280000300800 */
[----:B------:R0:W-:Y:S04]  /*1ed90*/  STL [R1+0x1e70], R17 ;  /* 0x001e701101007387 */ /* 0x0001e80000100800 */
[----:B0-----:R-:W4:Y:S04]  /*1eda0*/  LDL.LU R17, [R1+0x5f0] ;  /* 0x0005f00001117983 */ /* 0x001f280000300800 */
[----:B------:R0:W-:Y:S04]  /*1edb0*/  STL [R1+0x1e74], R15 ;  /* 0x001e740f01007387 */ /* 0x0001e80000100800 */
[----:B0-----:R-:W4:Y:S01]  /*1edc0*/  LDL.LU R15, [R1+0x600] ;  /* 0x00060000010f7983 */ /* 0x001f220000300800 */
[----:B------:R-:W-:-:S03]  /*1edd0*/  LEA R4, R3, R4, 0x5 ;  /* 0x0000000403047211 */ /* 0x000fc600078e28ff */
[----:B------:R-:W4:Y:S04]  /*1ede0*/  LDL.LU R3, [R1+0x620] ;  /* 0x0006200001037983 */ /* 0x000f280000300800 */
[----:B------:R0:W-:Y:S04]  /*1edf0*/  STL [R1+0x420], R4 ;  /* 0x0004200401007387 */ /* 0x0001e80000100800 */
[----:B0-----:R-:W4:Y:S04]  /*1ee00*/  LDL.LU R4, [R1+0x610] ;  /* 0x0006100001047983 */ /* 0x001f280000300800 */
[----:B--2---:R0:W-:Y:S04]  /*1ee10*/  STS.U16 [R13+UR6+0x3000], R5 ;  /* 0x003000050d007988 */ /* 0x0041e80008000406 */
[----:B---3--:R1:W-:Y:S04]  /*1ee20*/  STS.U16 [R13+UR6+0x3400], R6 ;  /* 0x003400060d007988 */ /* 0x0083e80008000406 */
[----:B0-----:R-:W2:Y:S04]  /*1ee30*/  LDL.LU R5, [R1+0x1d8] ;  /* 0x0001d80001057983 */ /* 0x001ea80000300800 */
[----:B-1----:R-:W3:Y:S04]  /*1ee40*/  LDL.LU R6, [R1+0x1c0] ;  /* 0x0001c00001067983 */ /* 0x002ee80000300800 */
[----:B----4-:R0:W-:Y:S04]  /*1ee50*/  STS.U16 [R13+UR6+0xc00], R15 ;  /* 0x000c000f0d007988 */ /* 0x0101e80008000406 */
[----:B0-----:R-:W4:Y:S04]  /*1ee60*/  LDL.LU R15, [R1+0x1a8] ;  /* 0x0001a800010f7983 */ /* 0x001f280000300800 */
[----:B------:R-:W-:Y:S04]  /*1ee70*/  STS.U16 [R13+UR6+0x1000], R17 ;  /* 0x001000110d007988 */ /* 0x000fe80008000406 */
[----:B------:R-:W-:Y:S04]  /*1ee80*/  STS.U16 [R13+UR6+0x1400], R0 ;  /* 0x001400000d007988 */ /* 0x000fe80008000406 */
[----:B------:R-:W-:Y:S04]  /*1ee90*/  STS.U16 [R13+UR6+0x6c00], R9 ;  /* 0x006c00090d007988 */ /* 0x000fe80008000406 */
[----:B------:R-:W-:Y:S04]  /*1eea0*/  STS.U16 [R13+UR6+0x7000], R10 ;  /* 0x0070000a0d007988 */ /* 0x000fe80008000406 */
[----:B------:R-:W-:Y:S04]  /*1eeb0*/  STS.U16 [R13+UR6+0x400], R3 ;  /* 0x000400030d007988 */ /* 0x000fe80008000406 */
[----:B----4-:R0:W-:Y:S04]  /*1eec0*/  STL [R1+0x1e78], R15 ;  /* 0x001e780f01007387 */ /* 0x0101e80000100800 */
[----:B0-----:R-:W4:Y:S04]  /*1eed0*/  LDL.LU R15, [R1+0x1ac] ;  /* 0x0001ac00010f7983 */ /* 0x001f280000300800 */
[----:B------:R-:W4:Y:S04]  /*1eee0*/  LDL.LU R17, [R1+0x190] ;  /* 0x0001900001117983 */ /* 0x000f280000300800 */
[----:B------:R-:W4:Y:S04]  /*1eef0*/  LDL.LU R0, [R1+0x180] ;  /* 0x0001800001007983 */ /* 0x000f280000300800 */
[----:B------:R-:W4:Y:S04]  /*1ef00*/  LDL.LU R9, [R1+0x170] ;  /* 0x0001700001097983 */ /* 0x000f280000300800 */
[----:B------:R-:W4:Y:S04]  /*1ef10*/  LDL.LU R10, [R1+0x15c] ;  /* 0x00015c00010a7983 */ /* 0x000f280000300800 */
        /* <DEDUP_REMOVED lines=40> */
[----:B--2---:R0:W-:Y:S04]  /*1f1a0*/  STS.U16 [R13+UR6+0x7400], R5 ;  /* 0x007400050d007988 */ /* 0x0041e80008000406 */
[----:B-1----:R-:W2:Y:S04]  /*1f1b0*/  LDL.LU R20, [R1+0xb0] ;  /* 0x0000b00001147983 */ /* 0x002ea80000300800 */
[----:B---3--:R1:W-:Y:S04]  /*1f1c0*/  STS.U16 [R13+UR6+0x7800], R6 ;  /* 0x007800060d007988 */ /* 0x0083e80008000406 */
[----:B0-----:R-:W3:Y:S04]  /*1f1d0*/  LDL.LU R5, [R1+0xac] ;  /* 0x0000ac0001057983 */ /* 0x001ee80000300800 */
        /* <DEDUP_REMOVED lines=25> */
[----:B----4-:R0:W-:Y:S04]  /*1f370*/  STS.U16 [R13+UR6+0x8000], R15 ;  /* 0x0080000f0d007988 */ /* 0x0101e80008000406 */
[----:B0-----:R-:W2:Y:S04]  /*1f380*/  LDL.LU R15, [R1+0x1e74] ;  /* 0x001e7400010f7983 */ /* 0x001ea80000300800 */
[----:B------:R-:W4:Y:S04]  /*1f390*/  LDL.LU R17, [R1+0x1e70] ;  /* 0x001e700001117983 */ /* 0x000f280000300800 */
[----:B------:R-:W2:Y:S04]  /*1f3a0*/  LDL.LU R0, [R1+0x1e6c] ;  /* 0x001e6c0001007983 */ /* 0x000ea80000300800 */
[----:B------:R-:W2:Y:S04]  /*1f3b0*/  LDL.LU R9, [R1+0x1e68] ;  /* 0x001e680001097983 */ /* 0x000ea80000300800 */
        /* <DEDUP_REMOVED lines=21> */
[----:B---3--:R3:W-:Y:S04]  /*1f510*/  STS.U16 [R13+UR6+0xe800], R5 ;  /* 0x00e800050d007988 */ /* 0x0087e80008000406 */
[----:B0-----:R-:W4:Y:S04]  /*1f520*/  LDL.LU R22, [R1+0x4f8] ;  /* 0x0004f80001167983 */ /* 0x001f280000300800 */
[----:B-1----:R-:W4:Y:S04]  /*1f530*/  LDL.LU R26, [R1+0x468] ;  /* 0x00046800011a7983 */ /* 0x002f280000300800 */
[----:B------:R0:W-:Y:S04]  /*1f540*/  STS.U16 [R13+UR6+0xec00], R6 ;  /* 0x00ec00060d007988 */ /* 0x0001e80008000406 */
[----:B---3--:R-:W3:Y:S04]  /*1f550*/  LDL.LU R5, [R1+0x2c4] ;  /* 0x0002c40001057983 */ /* 0x008ee80000300800 */
[----:B0-----:R-:W3:Y:S04]  /*1f560*/  LDL.LU R6, [R1+0x284] ;  /* 0x0002840001067983 */ /* 0x001ee80000300800 */
[----:B------:R0:W-:Y:S02]  /*1f570*/  STS.U16 [R13+UR6+0x9800], R4 ;  /* 0x009800040d007988 */ /* 0x0001e40008000406 */
[----:B0-----:R-:W-:-:S02]  /*1f580*/  LOP3.LUT R4, R13, 0x20, RZ, 0x3c, !PT ;  /* 0x000000200d047812 */ /* 0x001fc400078e3cff */
[----:B--2---:R-:W-:Y:S04]  /*1f590*/  STS.U16 [R13+UR6+0xfc00], R9 ;  /* 0x00fc00090d007988 */ /* 0x004fe80008000406 */
[----:B----4-:R-:W-:Y:S04]  /*1f5a0*/  STS.U16 [R13+UR6+0xf800], R10 ;  /* 0x00f8000a0d007988 */ /* 0x010fe80008000406 */
[----:B------:R0:W-:Y:S04]  /*1f5b0*/  STS.U16 [R13+UR6+0xf000], R7 ;  /* 0x00f000070d007988 */ /* 0x0001e80008000406 */
[----:B------:R1:W-:Y:S04]  /*1f5c0*/  STS.U16 [R13+UR6+0xf400], R8 ;  /* 0x00f400080d007988 */ /* 0x0003e80008000406 */
[----:B0-----:R-:W2:Y:S04]  /*1f5d0*/  LDL.LU R7, [R1+0x264] ;  /* 0x0002640001077983 */ /* 0x001ea80000300800 */
[----:B-1----:R-:W4:Y:S04]  /*1f5e0*/  LDL.LU R8, [R1+0x240] ;  /* 0x0002400001087983 */ /* 0x002f280000300800 */
[----:B------:R-:W4:Y:S04]  /*1f5f0*/  LDL.LU R10, [R1+0x608] ;  /* 0x00060800010a7983 */ /* 0x000f280000300800 */
[----:B------:R-:W4:Y:S04]  /*1f600*/  LDL.LU R9, [R1+0x618] ;  /* 0x0006180001097983 */ /* 0x000f280000300800 */
[----:B------:R0:W-:Y:S04]  /*1f610*/  STL [R1+0x1e60], R13 ;  /* 0x001e600d01007387 */ /* 0x0001e80000100800 */
[----:B0-----:R-:W4:Y:S04]  /*1f620*/  LDL.LU R13, [R1+0x628] ;  /* 0x00062800010d7983 */ /* 0x001f280000300800 */
[----:B------:R0:W-:Y:S04]  /*1f630*/  STS.U16 [R4+UR6+0x3900], R28 ;  /* 0x0039001c04007988 */ /* 0x0001e80008000406 */
[----:B------:R1:W-:Y:S04]  /*1f640*/  STS.U16 [R4+UR6+0x3d00], R29 ;  /* 0x003d001d04007988 */ /* 0x0003e80008000406 */
[----:B0-----:R-:W4:Y:S04]  /*1f650*/  LDL.LU R28, [R1+0x234] ;  /* 0x00023400011c7983 */ /* 0x001f280000300800 */
[----:B-1----:R-:W4:Y:S04]  /*1f660*/  LDL.LU R29, [R1+0x210] ;  /* 0x00021000011d7983 */ /* 0x002f280000300800 */
[----:B------:R0:W-:Y:S04]  /*1f670*/  STS.U16 [R4+UR6+0x4500], R21 ;  /* 0x0045001504007988 */ /* 0x0001e80008000406 */
[----:B------:R1:W-:Y:S04]  /*1f680*/  STS.U16 [R4+UR6+0x4900], R20 ;  /* 0x0049001404007988 */ /* 0x0003e80008000406 */
[----:B0-----:R-:W4:Y:S04]  /*1f690*/  LDL.LU R21, [R1+0x1fc] ;  /* 0x0001fc0001157983 */ /* 0x001f280000300800 */
[----:B-1----:R-:W4:Y:S04]  /*1f6a0*/  LDL.LU R20, [R1+0x1ec] ;  /* 0x0001ec0001147983 */ /* 0x002f280000300800 */
[----:B------:R0:W-:Y:S04]  /*1f6b0*/  STS.U16 [R4+UR6+0xd00], R3 ;  /* 0x000d000304007988 */ /* 0x0001e80008000406 */
[----:B------:R-:W-:Y:S04]  /*1f6c0*/  STS.U16 [R4+UR6+0x1100], R14 ;  /* 0x0011000e04007988 */ /* 0x000fe80008000406 */
[----:B---3--:R-:W-:Y:S01]  /*1f6d0*/  STS.U16 [R4+UR6+0x5500], R5 ;  /* 0x0055000504007988 */ /* 0x008fe20008000406 */
[----:B0-----:R-:W-:-:S03]  /*1f6e0*/  IMAD.SHL.U32 R3, R0, 0x80, RZ ;  /* 0x0000008000037824 */ /* 0x001fc600078e00ff */
[----:B------:R-:W-:Y:S04]  /*1f6f0*/  STS.U16 [R4+UR6+0x5900], R6 ;  /* 0x0059000604007988 */ /* 0x000fe80008000406 */
[----:B------:R-:W-:Y:S04]  /*1f700*/  STS.U16 [R4+UR6+0x2500], R25 ;  /* 0x0025001904007988 */ /* 0x000fe80008000406 */
[----:B------:R-:W-:Y:S01]  /*1f710*/  STS.U16 [R4+UR6+0x2900], R24 ;  /* 0x0029001804007988 */ /* 0x000fe20008000406 */
[----:B------:R-:W-:-:S03]  /*1f720*/  LOP3.LUT R3, R15, 0x780, R3, 0xf8, !PT ;  /* 0x000007800f037812 */ /* 0x000fc600078ef803 */
        /* <DEDUP_REMOVED lines=11> */
[----:B----4-:R-:W-:Y:S04]  /*1f7e0*/  STS.U16 [R4+UR6+0x6100], R8 ;  /* 0x0061000804007988 */ /* 0x010fe80008000406 */
[----:B------:R0:W-:Y:S04]  /*1f7f0*/  STS.U16 [R4+UR6+0x900], R10 ;  /* 0x0009000a04007988 */ /* 0x0001e80008000406 */
[----:B------:R1:W-:Y:S01]  /*1f800*/  STS.U16 [R4+UR6+0x500], R9 ;  /* 0x0005000904007988 */ /* 0x0003e20008000406 */
[----:B0-----:R-:W-:-:S03]  /*1f810*/  LOP3.LUT R10, R0, 0x10, RZ, 0xc0, !PT ;  /* 0x00000010000a7812 */ /* 0x001fc600078ec0ff */
[----:B------:R0:W-:Y:S01]  /*1f820*/  STS.U16 [R4+UR6+0x100], R13 ;  /* 0x0001000d04007988 */ /* 0x0001e20008000406 */
[----:B-1----:R-:W-:-:S03]  /*1f830*/  SHF.R.U32.HI R9, RZ, 0x1, R17 ;  /* 0x00000001ff097819 */ /* 0x002fc60000011611 */
[----:B0-----:R-:W2:Y:S04]  /*1f840*/  LDL.LU R13, [R1+0x1dc] ;  /* 0x0001dc00010d7983 */ /* 0x001ea80000300800 */
[----:B------:R-:W3:Y:S04]  /*1f850*/  LDL.LU R5, [R1+0x1c4] ;  /* 0x0001c40001057983 */ /* 0x000ee80000300800 */
[----:B------:R-:W4:Y:S04]  /*1f860*/  LDL.LU R6, [R1+0x1b4] ;  /* 0x0001b40001067983 */ /* 0x000f280000300800 */
[----:B------:R-:W4:Y:S04]  /*1f870*/  LDL.LU R7, [R1+0x1b0] ;  /* 0x0001b00001077983 */ /* 0x000f280000300800 */
[----:B------:R-:W4:Y:S04]  /*1f880*/  LDL.LU R8, [R1+0x19c] ;  /* 0x00019c0001087983 */ /* 0x000f280000300800 */
[----:B------:R-:W4:Y:S04]  /*1f890*/  LDL.LU R14, [R1+0x160] ;  /* 0x00016000010e7983 */ /* 0x000f280000300800 */
[----:B------:R-:W4:Y:S04]  /*1f8a0*/  LDL.LU R25, [R1+0x14c] ;  /* 0x00014c0001197983 */ /* 0x000f280000300800 */
[----:B------:R-:W4:Y:S01]  /*1f8b0*/  LDL.LU R24, [R1+0x138] ;  /* 0x0001380001187983 */ /* 0x000f220000300800 */
[----:B------:R-:W-:-:S03]  /*1f8c0*/  LEA R9, R10, R9, 0x2 ;  /* 0x000000090a097211 */ /* 0x000fc600078e10ff */
        /* <DEDUP_REMOVED lines=22> */
[----:B---3--:R1:W-:Y:S04]  /*1fa30*/  STS.U16 [R4+UR6+0x7900], R5 ;  /* 0x0079000504007988 */ /* 0x0083e80008000406 */
[----:B----4-:R2:W-:Y:S04]  /*1fa40*/  STS.U16 [R4+UR6+0x7d00], R6 ;  /* 0x007d000604007988 */ /* 0x0105e80008000406 */
[----:B0-----:R-:W3:Y:S04]  /*1fa50*/  LDL.LU R13, [R1+0x1e60] ;  /* 0x001e6000010d7983 */ /* 0x001ee80000300800 */
[----:B-1----:R-:W4:Y:S04]  /*1fa60*/  LDL.LU R5, [R1+0x1e5c] ;  /* 0x001e5c0001057983 */ /* 0x002f280000300800 */
[----:B--2---:R-:W2:Y:S04]  /*1fa70*/  LDL.LU R6, [R1+0x1e58] ;  /* 0x001e580001067983 */ /* 0x004ea80000300800 */
        /* <DEDUP_REMOVED lines=15> */
[----:B0-----:R-:W3:Y:S04]  /*1fb70*/  LDL.LU R18, [R1+0x54] ;  /* 0x0000540001127983 */ /* 0x001ee80000300800 */
        /* <DEDUP_REMOVED lines=26> */
[----:B------:R0:W-:Y:S04]  /*1fd20*/  STS.U16 [R4+UR6+0xb900], R16 ;  /* 0x00b9001004007988 */ /* 0x0001e80008000406 */
[----:B0-----:R-:W3:Y:S04]  /*1fd30*/  LDL.LU R16, [R1+0x55c] ;  /* 0x00055c0001107983 */ /* 0x001ee80000300800 */
[----:B----4-:R-:W-:Y:S04]  /*1fd40*/  STS.U16 [R4+UR6+0xfd00], R5 ;  /* 0x00fd000504007988 */ /* 0x010fe80008000406 */
[----:B--2---:R-:W-:Y:S04]  /*1fd50*/  STS.U16 [R4+UR6+0xf900], R6 ;  /* 0x00f9000604007988 */ /* 0x004fe80008000406 */
[----:B---3--:R-:W-:Y:S04]  /*1fd60*/  STS.U16 [R4+UR6+0xed00], R7 ;  /* 0x00ed000704007988 */ /* 0x008fe80008000406 */
[----:B------:R0:W-:Y:S04]  /*1fd70*/  STS.U16 [R4+UR6+0xd900], R25 ;  /* 0x00d9001904007988 */ /* 0x0001e80008000406 */
[----:B------:R1:W-:Y:S04]  /*1fd80*/  STS.U16 [R4+UR6+0xdd00], R24 ;  /* 0x00dd001804007988 */ /* 0x0003e80008000406 */
[----:B0-----:R-:W2:Y:S04]  /*1fd90*/  LDL.LU R25, [R1+0x54c] ;  /* 0x00054c0001197983 */ /* 0x001ea80000300800 */
[----:B------:R0:W-:Y:S04]  /*1fda0*/  STS.U16 [R4+UR6+0xe100], R23 ;  /* 0x00e1001704007988 */ /* 0x0001e80008000406 */
[----:B-1----:R-:W3:Y:S04]  /*1fdb0*/  LDL.LU R24, [R1+0x53c] ;  /* 0x00053c0001187983 */ /* 0x002ee80000300800 */
[----:B------:R1:W-:Y:S04]  /*1fdc0*/  STS.U16 [R4+UR6+0xe500], R19 ;  /* 0x00e5001304007988 */ /* 0x0003e80008000406 */
[----:B0-----:R-:W4:Y:S04]  /*1fdd0*/  LDL.LU R23, [R1+0x52c] ;  /* 0x00052c0001177983 */ /* 0x001f280000300800 */
[----:B------:R0:W-:Y:S04]  /*1fde0*/  STS.U16 [R4+UR6+0xf100], R11 ;  /* 0x00f1000b04007988 */ /* 0x0001e80008000406 */
[----:B-1----:R-:W4:Y:S04]  /*1fdf0*/  LDL.LU R19, [R1+0x51c] ;  /* 0x00051c0001137983 */ /* 0x002f280000300800 */
[----:B------:R1:W-:Y:S04]  /*1fe00*/  STS.U16 [R4+UR6+0xf500], R18 ;  /* 0x00f5001204007988 */ /* 0x0003e80008000406 */
[----:B0-----:R-:W4:Y:S04]  /*1fe10*/  LDL.LU R11, [R1+0x50c] ;  /* 0x00050c00010b7983 */ /* 0x001f280000300800 */
[----:B-1----:R-:W4:Y:S01]  /*1fe20*/  LDL.LU R18, [R1+0x4fc] ;  /* 0x0004fc0001127983 */ /* 0x002f220000300800 */
[----:B------:R-:W-:-:S03]  /*1fe30*/  LOP3.LUT R7, R13, 0x40, RZ, 0x3c, !PT ;  /* 0x000000400d077812 */ /* 0x000fc600078e3cff */
[----:B------:R0:W-:Y:S04]  /*1fe40*/  STS.U16 [R4+UR6+0xe900], R8 ;  /* 0x00e9000804007988 */ /* 0x0001e80008000406 */
[----:B------:R-:W4:Y:S04]  /*1fe50*/  LDL.LU R5, [R1+0x46c] ;  /* 0x00046c0001057983 */ /* 0x000f280000300800 */
[----:B0-----:R-:W4:Y:S04]  /*1fe60*/  LDL.LU R4, [R1+0x2c8] ;  /* 0x0002c80001047983 */ /* 0x001f280000300800 */
[----:B------:R0:W-:Y:S04]  /*1fe70*/  STS.U16 [R7+UR6+0x1a00], R27 ;  /* 0x001a001b07007988 */ /* 0x0001e80008000406 */
        /* <DEDUP_REMOVED lines=12> */
[----:B0-----:R-:W4:Y:S04]  /*1ff40*/  LDL.LU R20, [R1+0x1e4] ;  /* 0x0001e40001147983 */ /* 0x001f280000300800 */
        /* <DEDUP_REMOVED lines=16> */
[----:B--2---:R0:W-:Y:S04]  /*20050*/  STS.U16 [R7+UR6+0x3a00], R25 ;  /* 0x003a001907007988 */ /* 0x0041e80008000406 */
[----:B---3--:R1:W-:Y:S04]  /*20060*/  STS.U16 [R7+UR6+0x3e00], R24 ;  /* 0x003e001807007988 */ /* 0x0083e80008000406 */
[----:B0-----:R-:W2:Y:S04]  /*20070*/  LDL.LU R25, [R1+0x148] ;  /* 0x0001480001197983 */ /* 0x001ea80000300800 */
[----:B----4-:R0:W-:Y:S04]  /*20080*/  STS.U16 [R7+UR6+0x4200], R23 ;  /* 0x0042001707007988 */ /* 0x0101e80008000406 */
[----:B-1----:R-:W3:Y:S04]  /*20090*/  LDL.LU R24, [R1+0x13c] ;  /* 0x00013c0001187983 */ /* 0x002ee80000300800 */
[----:B------:R1:W-:Y:S04]  /*200a0*/  STS.U16 [R7+UR6+0x4600], R19 ;  /* 0x0046001307007988 */ /* 0x0003e80008000406 */
[----:B0-----:R-:W4:Y:S04]  /*200b0*/  LDL.LU R23, [R1+0x130] ;  /* 0x0001300001177983 */ /* 0x001f280000300800 */
[----:B------:R0:W-:Y:S04]  /*200c0*/  STS.U16 [R7+UR6+0x4a00], R11 ;  /* 0x004a000b07007988 */ /* 0x0001e80008000406 */
[----:B-1----:R-:W4:Y:S04]  /*200d0*/  LDL.LU R19, [R1+0x11c] ;  /* 0x00011c0001137983 */ /* 0x002f280000300800 */
[----:B------:R1:W-:Y:S04]  /*200e0*/  STS.U16 [R7+UR6+0x4e00], R18 ;  /* 0x004e001207007988 */ /* 0x0003e80008000406 */
[----:B0-----:R-:W4:Y:S04]  /*200f0*/  LDL.LU R11, [R1+0x108] ;  /* 0x00010800010b7983 */ /* 0x001f280000300800 */
[----:B-1----:R-:W4:Y:S04]  /*20100*/  LDL.LU R18, [R1+0xf8] ;  /* 0x0000f80001127983 */ /* 0x002f280000300800 */
        /* <DEDUP_REMOVED lines=14> */
[----:B------:R0:W-:Y:S04]  /*201f0*/  STS.U16 [R7+UR6+0x5200], R5 ;  /* 0x0052000507007988 */ /* 0x0001e80008000406 */
[----:B------:R1:W-:Y:S04]  /*20200*/  STS.U16 [R7+UR6+0x5600], R4 ;  /* 0x0056000407007988 */ /* 0x0003e80008000406 */
[----:B------:R1:W-:Y:S04]  /*20210*/  STS.U16 [R7+UR6+0x7600], R6 ;  /* 0x0076000607007988 */ /* 0x0003e80008000406 */
[----:B0-----:R-:W4:Y:S04]  /*20220*/  LDL.LU R5, [R1+0x48] ;  /* 0x0000480001057983 */ /* 0x001f280000300800 */
[----:B-1----:R-:W4:Y:S04]  /*20230*/  LDL.LU R4, [R1+0x44] ;  /* 0x0000440001047983 */ /* 0x002f280000300800 */
[----:B------:R-:W4:Y:S04]  /*20240*/  LDL.LU R6, [R1+0x40] ;  /* 0x0000400001067983 */ /* 0x000f280000300800 */
        /* <DEDUP_REMOVED lines=41> */
[----:B0-----:R-:W4:Y:S01]  /*204e0*/  LDL.LU R20, [R1+0x584] ;  /* 0x0005840001147983 */ /* 0x001f220000300800 */
[----:B------:R-:W-:-:S03]  /*204f0*/  LOP3.LUT R13, R13, 0x60, RZ, 0x3c, !PT ;  /* 0x000000600d0d7812 */ /* 0x000fc600078e3cff */
        /* <DEDUP_REMOVED lines=15> */
[----:B------:R-:W-:Y:S04]  /*205f0*/  STS.U16 [R7+UR6+0xf200], R8 ;  /* 0x00f2000807007988 */ /* 0x000fe80008000406 */
[----:B------:R-:W-:Y:S04]  /*20600*/  STS.U16 [R7+UR6+0xf600], R10 ;  /* 0x00f6000a07007988 */ /* 0x000fe80008000406 */
[----:B------:R-:W-:Y:S04]  /*20610*/  STS.U16 [R7+UR6+0xfa00], R15 ;  /* 0x00fa000f07007988 */ /* 0x000fe80008000406 */
[----:B------:R-:W-:Y:S04]  /*20620*/  STS.U16 [R7+UR6+0xfe00], R17 ;  /* 0x00fe001107007988 */ /* 0x000fe80008000406 */
        /* <DEDUP_REMOVED lines=44> */
[----:B------:R1:W-:Y:S04]  /*208f0*/  STS.U16 [R13+UR6+0x4f00], R16 ;  /* 0x004f00100d007988 */ /* 0x0003e80008000406 */
[----:B0-----:R-:W4:Y:S04]  /*20900*/  LDL.LU R14, [R1+0x1e4c] ;  /* 0x001e4c00010e7983 */ /* 0x001f280000300800 */
[----:B-1----:R-:W4:Y:S04]  /*20910*/  LDL.LU R12, [R1+0x1e48] ;  /* 0x001e4800010c7983 */ /* 0x002f280000300800 */
[----:B------:R-:W4:Y:S04]  /*20920*/  LDL.LU R16, [R1+0x1e44] ;  /* 0x001e440001107983 */ /* 0x000f280000300800 */
[----:B------:R0:W-:Y:S04]  /*20930*/  STS.U16 [R13+UR6+0x5300], R22 ;  /* 0x005300160d007988 */ /* 0x0001e80008000406 */
        /* <DEDUP_REMOVED lines=10> */
[----:B0-----:R-:W4:Y:S04]  /*209e0*/  LDL.LU R20, [R1+0x8] ;  /* 0x0000080001147983 */ /* 0x001f280000300800 */
[----:B------:R0:W-:Y:S04]  /*209f0*/  STS.U16 [R13+UR6+0x6b00], R27 ;  /* 0x006b001b0d007988 */ /* 0x0001e80008000406 */
        /* <DEDUP_REMOVED lines=9> */
[----:B-1----:R-:W2:Y:S04]  /*20a90*/  LDL.LU R19, [R1+0x1e30] ;  /* 0x001e300001137983 */ /* 0x002ea80000300800 */
[----:B------:R1:W-:Y:S04]  /*20aa0*/  STS.U16 [R13+UR6+0x8300], R18 ;  /* 0x008300120d007988 */ /* 0x0003e80008000406 */
[----:B0-----:R-:W3:Y:S04]  /*20ab0*/  LDL.LU R11, [R1+0x1e2c] ;  /* 0x001e2c00010b7983 */ /* 0x001ee80000300800 */
[----:B------:R-:W-:Y:S04]  /*20ac0*/  STS.U16 [R13+UR6+0x8b00], R5 ;  /* 0x008b00050d007988 */ /* 0x000fe80008000406 */
[----:B-1----:R-:W3:Y:S04]  /*20ad0*/  LDL.LU R18, [R1+0x1e28] ;  /* 0x001e280001127983 */ /* 0x002ee80000300800 */
[----:B------:R0:W-:Y:S04]  /*20ae0*/  STS.U16 [R13+UR6+0x8f00], R4 ;  /* 0x008f00040d007988 */ /* 0x0001e80008000406 */
[----:B------:R1:W-:Y:S04]  /*20af0*/  STS.U16 [R13+UR6+0x9300], R6 ;  /* 0x009300060d007988 */ /* 0x0003e80008000406 */
[----:B------:R1:W-:Y:S04]  /*20b00*/  STS.U16 [R13+UR6+0x8700], R7 ;  /* 0x008700070d007988 */ /* 0x0003e80008000406 */
[----:B0-----:R-:W3:Y:S04]  /*20b10*/  LDL.LU R4, [R1+0x27c] ;  /* 0x00027c0001047983 */ /* 0x001ee80000300800 */
[----:B-1----:R-:W3:Y:S04]  /*20b20*/  LDL.LU R6, [R1+0x274] ;  /* 0x0002740001067983 */ /* 0x002ee80000300800 */
        /* <DEDUP_REMOVED lines=24> */
[----:B----4-:R-:W-:Y:S04]  /*20cb0*/  STS.U16 [R13+UR6+0xe700], R23 ;  /* 0x00e700170d007988 */ /* 0x010fe80008000406 */
[----:B--2---:R-:W-:Y:S04]  /*20cc0*/  STS.U16 [R13+UR6+0xe300], R19 ;  /* 0x00e300130d007988 */ /* 0x004fe80008000406 */
[----:B---3--:R-:W-:Y:S04]  /*20cd0*/  STS.U16 [R13+UR6+0xdf00], R11 ;  /* 0x00df000b0d007988 */ /* 0x008fe80008000406 */
[----:B------:R-:W-:Y:S04]  /*20ce0*/  STS.U16 [R13+UR6+0xdb00], R18 ;  /* 0x00db00120d007988 */ /* 0x000fe80008000406 */
[----:B------:R-:W-:Y:S04]  /*20cf0*/  STS.U16 [R13+UR6+0xd700], R22 ;  /* 0x00d700160d007988 */ /* 0x000fe80008000406 */
[----:B------:R-:W-:Y:S04]  /*20d00*/  STS.U16 [R13+UR6+0xd300], R26 ;  /* 0x00d3001a0d007988 */ /* 0x000fe80008000406 */
[----:B------:R-:W-:Y:S04]  /*20d10*/  STS.U16 [R13+UR6+0xcf00], R28 ;  /* 0x00cf001c0d007988 */ /* 0x000fe80008000406 */
[----:B------:R-:W-:Y:S04]  /*20d20*/  STS.U16 [R13+UR6+0xcb00], R29 ;  /* 0x00cb001d0d007988 */ /* 0x000fe80008000406 */
[----:B------:R-:W-:Y:S04]  /*20d30*/  STS.U16 [R13+UR6+0xc700], R21 ;  /* 0x00c700150d007988 */ /* 0x000fe80008000406 */
[----:B------:R0:W-:Y:S04]  /*20d40*/  STS.U16 [R13+UR6+0xc300], R20 ;  /* 0x00c300140d007988 */ /* 0x0001e80008000406 */
[----:B0-----:R-:W2:Y:S04]  /*20d50*/  LDL.LU R20, [R1+0x1e0c] ;  /* 0x001e0c0001147983 */ /* 0x001ea80000300800 */
[----:B------:R-:W3:Y:S04]  /*20d60*/  LDL.LU R21, [R1+0x1e08] ;  /* 0x001e080001157983 */ /* 0x000ee80000300800 */
[----:B------:R-:W4:Y:S04]  /*20d70*/  LDL R29, [R1+0x420] ;  /* 0x00042000011d7983 */ /* 0x000f280000100800 */
[----:B------:R-:W2:Y:S04]  /*20d80*/  LDL.LU R28, [R1+0x20c] ;  /* 0x00020c00011c7983 */ /* 0x000ea80000300800 */
[----:B------:R-:W2:Y:S04]  /*20d90*/  LDL.LU R26, [R1+0x21c] ;  /* 0x00021c00011a7983 */ /* 0x000ea80000300800 */
[----:B------:R-:W3:Y:S04]  /*20da0*/  LDL.LU R22, [R1+0x238] ;  /* 0x0002380001167983 */ /* 0x000ee80000300800 */
[----:B------:R-:W4:Y:S04]  /*20db0*/  LDL.LU R18, [R1+0x248] ;  /* 0x0002480001127983 */ /* 0x000f280000300800 */
[----:B------:R-:W4:Y:S04]  /*20dc0*/  LDL.LU R11, [R1+0x258] ;  /* 0x00025800010b7983 */ /* 0x000f280000300800 */
[----:B------:R-:W4:Y:S04]  /*20dd0*/  LDL.LU R19, [R1+0x268] ;  /* 0x0002680001137983 */ /* 0x000f280000300800 */
[----:B------:R-:W4:Y:S04]  /*20de0*/  LDL.LU R23, [R1+0x278] ;  /* 0x0002780001177983 */ /* 0x000f280000300800 */
[----:B------:R0:W-:Y:S04]  /*20df0*/  STS.U16 [R13+UR6+0xeb00], R24 ;  /* 0x00eb00180d007988 */ /* 0x0001e80008000406 */
[----:B------:R-:W-:Y:S04]  /*20e00*/  STS.U16 [R13+UR6+0xef00], R25 ;  /* 0x00ef00190d007988 */ /* 0x000fe80008000406 */
[----:B------:R-:W-:Y:S04]  /*20e10*/  STS.U16 [R13+UR6+0xf300], R27 ;  /* 0x00f3001b0d007988 */ /* 0x000fe80008000406 */
[----:B------:R-:W-:Y:S04]  /*20e20*/  STS.U16 [R13+UR6+0xf700], R16 ;  /* 0x00f700100d007988 */ /* 0x000fe80008000406 */
[----:B------:R-:W-:Y:S04]  /*20e30*/  STS.U16 [R13+UR6+0xfb00], R12 ;  /* 0x00fb000c0d007988 */ /* 0x000fe80008000406 */
[----:B------:R-:W-:Y:S01]  /*20e40*/  STS.U16 [R13+UR6+0xff00], R14 ;  /* 0x00ff000e0d007988 */ /* 0x000fe20008000406 */
[----:B0-----:R-:W-:-:S05]  /*20e50*/  LOP3.LUT R24, R3, 0x10, R0, 0x78, !PT ;  /* 0x0000001003187812 */ /* 0x001fca00078e7800 */
[----:B------:R-:W-:Y:S01]  /*20e60*/  STL [R1+0x424], R24 ;  /* 0x0004241801007387 */ /* 0x000fe20000100800 */
[----:B--2---:R-:W-:Y:S02]  /*20e70*/  F2FP.BF16.F32.PACK_AB R10, R26, R10 ;  /* 0x0000000a1a0a723e */ /* 0x004fe400000010ff */
[----:B---3--:R-:W-:Y:S02]  /*20e80*/  F2FP.BF16.F32.PACK_AB R8, R22, R8 ;  /* 0x000000081608723e */ /* 0x008fe400000010ff */
[----:B----4-:R-:W-:Y:S02]  /*20e90*/  F2FP.BF16.F32.PACK_AB R5, R11, R5 ;  /* 0x000000050b05723e */ /* 0x010fe400000010ff */
[----:B------:R-:W-:Y:S02]  /*20ea0*/  LOP3.LUT R11, R3, R9, RZ, 0x3c, !PT ;  /* 0x00000009030b7212 */ /* 0x000fe400078e3cff */
[----:B------:R-:W-:Y:S02]  /*20eb0*/  F2FP.BF16.F32.PACK_AB R9, R28, R15 ;  /* 0x0000000f1c09723e */ /* 0x000fe400000010ff */
[----:B------:R-:W-:Y:S01]  /*20ec0*/  F2FP.BF16.F32.PACK_AB R6, R19, R6 ;  /* 0x000000061306723e */ /* 0x000fe200000010ff */
[----:B------:R-:W-:Y:S01]  /*20ed0*/  VIADD R15, R11, UR6 ;  /* 0x000000060b0f7c36 */ /* 0x000fe20008000000 */
[----:B------:R-:W-:-:S02]  /*20ee0*/  F2FP.BF16.F32.PACK_AB R4, R23, R4 ;  /* 0x000000041704723e */ /* 0x000fc400000010ff */
[----:B------:R-:W-:Y:S02]  /*20ef0*/  F2FP.BF16.F32.PACK_AB R7, R18, R7 ;  /* 0x000000071207723e */ /* 0x000fe400000010ff */
[----:B------:R-:W-:-:S03]  /*20f00*/  F2FP.BF16.F32.PACK_AB R11, R17, R2 ;  /* 0x00000002110b723e */ /* 0x000fc600000010ff */
[----:B------:R-:W-:Y:S04]  /*20f10*/  STSM.16.M88.4 [R15+0x18000], R4 ;  /* 0x018000040f007844 */ /* 0x000fe80000000200 */
[----:B------:R-:W-:Y:S01]  /*20f20*/  STSM.16.M88.4 [R15+0x18800], R8 ;  /* 0x018800080f007844 */ /* 0x000fe20000000200 */
[----:B------:R-:W-:Y:S06]  /*20f30*/  BAR.SYNC.DEFER_BLOCKING 0x0 ;  /* 0x0000000000007b1d */ /* 0x000fec0000010000 */
[----:B------:R-:W0:Y:S04]  /*20f40*/  LDSM.16.M88.4 R4, [R24+UR6+0x18000] ;  /* 0x018000061804783b */ /* 0x000e280008000200 */
[----:B------:R-:W1:Y:S04]  /*20f50*/  LDSM.16.M88.4 R16, [R29+UR6] ;  /* 0x000000061d10783b */ /* 0x000e680008000200 */
[----:B------:R-:W2:Y:S04]  /*20f60*/  LDSM.16.M88.4 R8, [R29+UR6+0x1000] ;  /* 0x001000061d08783b */ /* 0x000ea80008000200 */
[----:B0-----:R-:W-:Y:S04]  /*20f70*/  STL.64 [R1+0x1e00], R6 ;  /* 0x001e000601007387 */ /* 0x001fe80000100a00 */
[----:B------:R0:W-:Y:S04]  /*20f80*/  STL.64 [R1+0x1df8], R4 ;  /* 0x001df80401007387 */ /* 0x0001e80000100a00 */
[----:B------:R-:W-:Y:S04]  /*20f90*/  STL [R1+0x1da0], R24 ;  /* 0x001da01801007387 */ /* 0x000fe80000100800 */
[----:B------:R-:W3:Y:S04]  /*20fa0*/  LDSM.16.M88.4 R24, [R29+UR6+0x2000] ;  /* 0x002000061d18783b */ /* 0x000ee80008000200 */
[----:B-1----:R1:W-:Y:S04]  /*20fb0*/  STL.64 [R1+0x180], R16 ;  /* 0x0001801001007387 */ /* 0x0023e80000100a00 */
[----:B------:R-:W-:Y:S04]  /*20fc0*/  STL.64 [R1+0x188], R18 ;  /* 0x0001881201007387 */ /* 0x000fe80000100a00 */
[----:B--2---:R-:W-:Y:S01]  /*20fd0*/  STL.64 [R1+0x170], R8 ;  /* 0x0001700801007387 */ /* 0x004fe20000100a00 */
[----:B0-----:R-:W-:-:S03]  /*20fe0*/  IMAD.MOV.U32 R5, RZ, RZ, R17 ;  /* 0x000000ffff057224 */ /* 0x001fc600078e0011 */
[----:B------:R0:W-:Y:S01]  /*20ff0*/  STL.64 [R1+0x178], R10 ;  /* 0x0001780a01007387 */ /* 0x0001e20000100a00 */
[----:B------:R-:W-:-:S03]  /*21000*/  MOV R6, R16 ;  /* 0x0000001000067202 */ /* 0x000fc60000000f00 */
[----:B------:R-:W2:Y:S01]  /*21010*/  LDL.LU R12, [R1+0x2b0] ;  /* 0x0002b000010c7983 */ /* 0x000ea20000300800 */
[----:B-1----:R-:W-:-:S03]  /*21020*/  MOV R17, R8 ;  /* 0x0000000800117202 */ /* 0x002fc60000000f00 */
[----:B------:R-:W4:Y:S01]  /*21030*/  LDL.LU R13, [R1+0x2b4] ;  /* 0x0002b400010d7983 */ /* 0x000f220000300800 */
[----:B------:R-:W-:-:S03]  /*21040*/  IMAD.MOV.U32 R16, RZ, RZ, R9 ;  /* 0x000000ffff107224 */ /* 0x000fc600078e0009 */
[----:B------:R-:W2:Y:S04]  /*21050*/  LDL.LU R14, [R1+0x2b8] ;  /* 0x0002b800010e7983 */ /* 0x000ea80000300800 */
[----:B0-----:R-:W2:Y:S04]  /*21060*/  LDL.LU R11, [R1+0x2bc] ;  /* 0x0002bc00010b7983 */ /* 0x001ea80000300800 */
[----:B------:R-:W2:Y:S04]  /*21070*/  LDL.LU R8, [R1+0x2a0] ;  /* 0x0002a00001087983 */ /* 0x000ea80000300800 */
[----:B------:R-:W2:Y:S04]  /*21080*/  LDL.LU R9, [R1+0x2a4] ;  /* 0x0002a40001097983 */ /* 0x000ea80000300800 */
[----:B---3--:R-:W-:Y:S04]  /*21090*/  STL.64 [R1+0x160], R24 ;  /* 0x0001601801007387 */ /* 0x008fe80000100a00 */
[----:B------:R-:W-:Y:S04]  /*210a0*/  STL.64 [R1+0x168], R26 ;  /* 0x0001681a01007387 */ /* 0x000fe80000100a00 */
[----:B------:R-:W3:Y:S01]  /*210b0*/  LDL.LU R4, [R1+0x2a8] ;  /* 0x0002a80001047983 */ /* 0x000ee20000300800 */
[----:B------:R-:W-:Y:S01]  /*210c0*/  MOV R3, R24 ;  /* 0x0000001800037202 */ /* 0x000fe20000000f00 */
[----:B------:R-:W-:-:S02]  /*210d0*/  IMAD.MOV.U32 R0, RZ, RZ, R25 ;  /* 0x000000ffff007224 */ /* 0x000fc400078e0019 */
[----:B------:R-:W0:Y:S04]  /*210e0*/  LDSM.16.M88.4 R24, [R29+UR6+0x3000] ;  /* 0x003000061d18783b */ /* 0x000e280008000200 */
[----:B------:R-:W2:Y:S04]  /*210f0*/  LDL.LU R2, [R1+0x2ac] ;  /* 0x0002ac0001027983 */ /* 0x000ea80000300800 */
[----:B------:R-:W2:Y:S04]  /*21100*/  LDL.LU R22, [R1+0x290] ;  /* 0x0002900001167983 */ /* 0x000ea80000300800 */
[----:B------:R-:W2:Y:S04]  /*21110*/  LDL.LU R19, [R1+0x294] ;  /* 0x0002940001137983 */ /* 0x000ea80000300800 */
[----:B------:R-:W2:Y:S04]  /*21120*/  LDL.LU R18, [R1+0x298] ;  /* 0x0002980001127983 */ /* 0x000ea80000300800 */
[----:B0-----:R-:W-:Y:S01]  /*21130*/  STL.64 [R1+0x150], R24 ;  /* 0x0001501801007387 */ /* 0x001fe20000100a00 */
[----:B------:R-:W-:Y:S01]  /*21140*/  MOV R10, R24 ;  /* 0x00000018000a7202 */ /* 0x000fe20000000f00 */
[----:B------:R-:W-:-:S02]  /*21150*/  IMAD.MOV.U32 R7, RZ, RZ, R25 ;  /* 0x000000ffff077224 */ /* 0x000fc400078e0019 */
[----:B------:R-:W-:Y:S04]  /*21160*/  STL.64 [R1+0x158], R26 ;  /* 0x0001581a01007387 */ /* 0x000fe80000100a00 */
[----:B------:R-:W0:Y:S04]  /*21170*/  LDSM.16.M88.4 R24, [R29+UR6+0x4000] ;  /* 0x004000061d18783b */ /* 0x000e280008000200 */
[----:B0-----:R-:W-:Y:S04]  /*21180*/  STL.64 [R1+0x140], R24 ;  /* 0x0001401801007387 */ /* 0x001fe80000100a00 */
[----:B------:R-:W-:Y:S04]  /*21190*/  STL.64 [R1+0x148], R26 ;  /* 0x0001481a01007387 */ /* 0x000fe80000100a00 */
[----:B------:R0:W-:Y:S02]  /*211a0*/  STL.64 [R1+0x1dd0], R24 ;  /* 0x001dd01801007387 */ /* 0x0001e40000100a00 */
[----:B0-----:R-:W-:Y:S01]  /*211b0*/  MOV R24, R10 ;  /* 0x0000000a00187202 */ /* 0x001fe20000000f00 */
[----:B------:R-:W-:-:S05]  /*211c0*/  IMAD.MOV.U32 R25, RZ, RZ, R7 ;  /* 0x000000ffff197224 */ /* 0x000fca00078e0007 */
[----:B------:R0:W-:Y:S02]  /*211d0*/  STL.64 [R1+0x1dd8], R24 ;  /* 0x001dd81801007387 */ /* 0x0001e40000100a00 */
[----:B0-----:R-:W-:Y:S01]  /*211e0*/  MOV R24, R6 ;  /* 0x0000000600187202 */ /* 0x001fe20000000f00 */
[----:B------:R-:W-:Y:S02]  /*211f0*/  IMAD.MOV.U32 R25, RZ, RZ, R5 ;  /* 0x000000ffff197224 */ /* 0x000fe400078e0005 */
[C---:B---3--:R-:W-:Y:S02]  /*21200*/  FMUL R10, R21.reuse, R4 ;  /* 0x00000004150a7220 */ /* 0x048fe40000400000 */
[----:B------:R-:W0:Y:S04]  /*21210*/  LDSM.16.M88.4 R4, [R29+UR6+0x5000] ;  /* 0x005000061d04783b */ /* 0x000e280008000200 */
[----:B0-----:R-:W-:Y:S04]  /*21220*/  STL.64 [R1+0x130], R4 ;  /* 0x0001300401007387 */ /* 0x001fe80000100a00 */
[----:B------:R0:W-:Y:S04]  /*21230*/  STL.64 [R1+0x138], R6 ;  /* 0x0001380601007387 */ /* 0x0001e80000100a00 */
[----:B0-----:R-:W3:Y:S04]  /*21240*/  LDL.LU.64 R6, [R1+0x1e00] ;  /* 0x001e000001067983 */ /* 0x001ee80000300a00 */
[----:B------:R-:W3:Y:S01]  /*21250*/  LDL.LU.64 R4, [R1+0x1df8] ;  /* 0x001df80001047983 */ /* 0x000ee20000300a00 */
[C---:B--2---:R-:W-:Y:S01]  /*21260*/  FMUL R12, R20.reuse, R12 ;  /* 0x0000000c140c7220 */ /* 0x044fe20000400000 */
[----:B----4-:R-:W-:Y:S01]  /*21270*/  FMUL R13, R20, R13 ;  /* 0x0000000d140d7220 */ /* 0x010fe20000400000 */
[C---:B------:R-:W-:Y:S01]  /*21280*/  FMUL R14, R21.reuse, R14 ;  /* 0x0000000e150e7220 */ /* 0x040fe20000400000 */
[C---:B------:R-:W-:Y:S01]  /*21290*/  FMUL R15, R21.reuse, R11 ;  /* 0x0000000b150f7220 */ /* 0x040fe20000400000 */
[----:B------:R-:W-:-:S02]  /*212a0*/  FMUL R11, R21, R2 ;  /* 0x00000002150b7220 */ /* 0x000fc40000400000 */
[----:B------:R-:W2:Y:S01]  /*212b0*/  LDL.LU R2, [R1+0x29c] ;  /* 0x00029c0001027983 */ /* 0x000ea20000300800 */
[C---:B------:R-:W-:Y:S01]  /*212c0*/  FMUL R8, R20.reuse, R8 ;  /* 0x0000000814087220 */ /* 0x040fe20000400000 */
[----:B------:R-:W-:Y:S02]  /*212d0*/  FMUL R9, R20, R9 ;  /* 0x0000000914097220 */ /* 0x000fe40000400000 */
[----:B---3--:R-:W-:-:S15]  /*212e0*/  HMMA.16816.F32.BF16 R12, R4, R24, R12 ;  /* 0x00000018040c723c */ /* 0x008fde000004180c */
[----:B------:R-:W-:-:S04]  /*212f0*/  NOP ;  /* 0x0000000000007918 */ /* 0x000fc80000000000 */
[----:B------:R0:W-:Y:S04]  /*21300*/  STL.64 [R1+0x2c0], R12 ;  /* 0x0002c00c01007387 */ /* 0x0001e80000100a00 */
[----:B------:R1:W-:Y:S04]  /*21310*/  STL.64 [R1+0x2c8], R14 ;  /* 0x0002c80e01007387 */ /* 0x0003e80000100a00 */
[----:B------:R3:W-:Y:S01]  /*21320*/  STL.64 [R1+0x1df0], R20 ;  /* 0x001df01401007387 */ /* 0x0007e20000100a00 */
[C---:B0-----:R-:W-:Y:S01]  /*21330*/  FMUL R12, R20.reuse, R22 ;  /* 0x00000016140c7220 */ /* 0x041fe20000400000 */
[----:B------:R-:W-:-:S02]  /*21340*/  FMUL R13, R20, R19 ;  /* 0x00000013140d7220 */ /* 0x000fc40000400000 */
[----:B------:R-:W4:Y:S01]  /*21350*/  LDL.LU R26, [R1+0x2d0] ;  /* 0x0002d000011a7983 */ /* 0x000f220000300800 */
[----:B-1----:R-:W-:Y:S01]  /*21360*/  FMUL R14, R21, R18 ;  /* 0x00000012150e7220 */ /* 0x002fe20000400000 */
[----:B---3--:R-:W-:Y:S01]  /*21370*/  MOV R20, R17 ;  /* 0x0000001100147202 */ /* 0x008fe20000000f00 */
[----:B------:R-:W-:Y:S02]  /*21380*/  IMAD.MOV.U32 R21, RZ, RZ, R16 ;  /* 0x000000ffff157224 */ /* 0x000fe400078e0010 */
[----:B------:R-:W0:Y:S04]  /*21390*/  LDSM.16.M88.4 R16, [R29+UR6+0x6000] ;  /* 0x006000061d10783b */ /* 0x000e280008000200 */
[----:B0-----:R0:W-:Y:S04]  /*213a0*/  STL.64 [R1+0x120], R16 ;  /* 0x0001201001007387 */ /* 0x0011e80000100a00 */
[----:B------:R-:W-:Y:S04]  /*213b0*/  STL.64 [R1+0x128], R18 ;  /* 0x0001281201007387 */ /* 0x000fe80000100a00 */
[----:B0-----:R-:W3:Y:S04]  /*213c0*/  LDL.LU R17, [R1+0x2d4] ;  /* 0x0002d40001117983 */ /* 0x001ee80000300800 */
[----:B------:R-:W2:Y:S04]  /*213d0*/  LDL.LU R16, [R1+0x2d8] ;  /* 0x0002d80001107983 */ /* 0x000ea80000300800 */
[----:B------:R-:W2:Y:S01]  /*213e0*/  LDL.LU R24, [R1+0x2dc] ;  /* 0x0002dc0001187983 */ /* 0x000ea20000300800 */
[----:B------:R-:W-:Y:S01]  /*213f0*/  IMAD.MOV.U32 R25, RZ, RZ, R0 ;  /* 0x000000ffff197224 */ /* 0x000fe200078e0000 */
[----:B------:R-:W-:Y:S02]  /*21400*/  HMMA.16816.F32.BF16 R8, R4, R20, R8 ;  /* 0x000000140408723c */ /* 0x000fe40000041808 */
[----:B--2---:R0:W-:Y:S02]  /*21410*/  STL [R1+0x1de0], R24 ;  /* 0x001de01801007387 */ /* 0x0041e40000100800 */
[----:B0-----:R-:W-:-:S05]  /*21420*/  MOV R24, R3 ;  /* 0x0000000300187202 */ /* 0x001fca0000000f00 */
[----:B------:R-:W-:Y:S04]  /*21430*/  STL.64 [R1+0x1de8], R24 ;  /* 0x001de81801007387 */ /* 0x000fe80000100a00 */
[----:B------:R-:W2:Y:S04]  /*21440*/  LDL.LU R19, [R1+0x2e0] ;  /* 0x0002e00001137983 */ /* 0x000ea80000300800 */
[----:B------:R-:W2:Y:S04]  /*21450*/  LDL.LU R18, [R1+0x2e4] ;  /* 0x0002e40001127983 */ /* 0x000ea80000300800 */
[----:B------:R-:W2:Y:S04]  /*21460*/  LDL.LU R0, [R1+0x2e8] ;  /* 0x0002e80001007983 */ /* 0x000ea80000300800 */
[----:B------:R-:W4:Y:S04]  /*21470*/  LDL.LU.64 R20, [R1+0x1df0] ;  /* 0x001df00001147983 */ /* 0x000f280000300a00 */
[----:B------:R-:W2:Y:S04]  /*21480*/  LDL.LU R23, [R1+0x2ec] ;  /* 0x0002ec0001177983 */ /* 0x000ea80000300800 */
[----:B------:R4:W-:Y:S04]  /*21490*/  STL.64 [R1+0x2b0], R8 ;  /* 0x0002b00801007387 */ /* 0x0009e80000100a00 */
[----:B------:R0:W-:Y:S04]  /*214a0*/  STL.64 [R1+0x2b8], R10 ;  /* 0x0002b80a01007387 */ /* 0x0001e80000100a00 */
[----:B------:R-:W2:Y:S04]  /*214b0*/  LDL.LU R22, [R1+0x2f0] ;  /* 0x0002f00001167983 */ /* 0x000ea80000300800 */
[----:B------:R-:W2:Y:S01]  /*214c0*/  LDL.LU R3, [R1+0x2f4] ;  /* 0x0002f40001037983 */ /* 0x000ea20000300800 */
[----:B----4-:R-:W-:-:S03]  /*214d0*/  FMUL R8, R20, R26 ;  /* 0x0000001a14087220 */ /* 0x010fc60000400000 */
[----:B------:R-:W1:Y:S01]  /*214e0*/  LDSM.16.M88.4 R24, [R29+UR6+0x7000] ;  /* 0x007000061d18783b */ /* 0x000e620008000200 */
[C---:B------:R-:W-:Y:S01]  /*214f0*/  FMUL R15, R21.reuse, R2 ;  /* 0x00000002150f7220 */ /* 0x040fe20000400000 */
[----:B---3--:R-:W-:Y:S01]  /*21500*/  FMUL R9, R20, R17 ;  /* 0x0000001114097220 */ /* 0x008fe20000400000 */
[----:B0-----:R-:W-:Y:S01]  /*21510*/  FMUL R10, R21, R16 ;  /* 0x00000010150a7220 */ /* 0x001fe20000400000 */
[----:B------:R-:W3:Y:S04]  /*21520*/  LDL.LU R2, [R1+0x2f8] ;  /* 0x0002f80001027983 */ /* 0x000ee80000300800 */
[----:B-1----:R0:W-:Y:S01]  /*21530*/  STL.64 [R1+0xf0], R24 ;  /* 0x0000f01801007387 */ /* 0x0021e20000100a00 */
[----:B------:R-:W-:Y:S01]  /*21540*/  MOV R16, R24 ;  /* 0x0000001800107202 */ /* 0x000fe20000000f00 */
[----:B------:R-:W-:-:S02]  /*21550*/  IMAD.MOV.U32 R17, RZ, RZ, R25 ;  /* 0x000000ffff117224 */ /* 0x000fc400078e0019 */
[----:B------:R-:W-:Y:S04]  /*21560*/  STL.64 [R1+0xf8], R26 ;  /* 0x0000f81a01007387 */ /* 0x000fe80000100a00 */
[----:B0-----:R-:W4:Y:S02]  /*21570*/  LDL.LU.64 R24, [R1+0x1de8] ;  /* 0x001de80001187983 */ /* 0x001f240000300a00 */
[----:B----4-:R-:W-:Y:S02]  /*21580*/  HMMA.16816.F32.BF16 R12, R4, R24, R12 ;  /* 0x00000018040c723c */ /* 0x010fe4000004180c */
[----:B------:R-:W4:-:S15]  /*21590*/  LDL.LU R24, [R1+0x1de0] ;  /* 0x001de00001187983 */ /* 0x000f1e0000300800 */
[----:B------:R-:W-:Y:S02]  /*215a0*/  NOP ;  /* 0x0000000000007918 */ /* 0x000fe40000000000 */
[----:B------:R2:W-:Y:S04]  /*215b0*/  STL.64 [R1+0x2a0], R12 ;  /* 0x0002a00c01007387 */ /* 0x0005e80000100a00 */
[----:B------:R-:W-:Y:S01]  /*215c0*/  STL.64 [R1+0x2a8], R14 ;  /* 0x0002a80e01007387 */ /* 0x000fe20000100a00 */
[C---:B--2---:R-:W-:Y:S01]  /*215d0*/  FMUL R12, R20.reuse, R19 ;  /* 0x00000013140c7220 */ /* 0x044fe20000400000 */
[----:B------:R-:W-:Y:S01]  /*215e0*/  FMUL R13, R20, R18 ;  /* 0x00000012140d7220 */ /* 0x000fe20000400000 */
[----:B----4-:R-:W-:Y:S02]  /*215f0*/  FMUL R11, R21, R24 ;  /* 0x00000018150b7220 */ /* 0x010fe40000400000 */
[----:B------:R-:W0:Y:S04]  /*21600*/  LDSM.16.M88.4 R24, [R29+UR6+0x8000] ;  /* 0x008000061d18783b */ /* 0x000e280008000200 */
[----:B0-----:R0:W-:Y:S01]  /*21610*/  STL.64 [R1+0xc0], R24 ;  /* 0x0000c01801007387 */ /* 0x0011e20000100a00 */
[----:B------:R-:W-:-:S03]  /*21620*/  MOV R19, R24 ;  /* 0x0000001800137202 */ /* 0x000fc60000000f00 */
[----:B------:R-:W-:Y:S01]  /*21630*/  STL.64 [R1+0xc8], R26 ;  /* 0x0000c81a01007387 */ /* 0x000fe20000100a00 */
[----:B------:R-:W-:-:S03]  /*21640*/  IMAD.MOV.U32 R18, RZ, RZ, R25 ;  /* 0x000000ffff127224 */ /* 0x000fc600078e0019 */
[----:B0-----:R-:W2:Y:S01]  /*21650*/  LDL.LU.64 R24, [R1+0x1dd8] ;  /* 0x001dd80001187983 */ /* 0x001ea20000300a00 */
[----:B------:R-:W-:-:S03]  /*21660*/  FMUL R14, R21, R0 ;  /* 0x00000000150e7220 */ /* 0x000fc60000400000 */
[----:B------:R-:W4:Y:S04]  /*21670*/  LDL.LU R0, [R1+0x2fc] ;  /* 0x0002fc0001007983 */ /* 0x000f280000300800 */
[----:B------:R-:W-:Y:S01]  /*21680*/  STL.64 [R1+0x1d98], R18 ;  /* 0x001d981201007387 */ /* 0x000fe20000100a00 */
[----:B------:R-:W-:Y:S01]  /*21690*/  FMUL R15, R21, R23 ;  /* 0x00000017150f7220 */ /* 0x000fe20000400000 */
[----:B--2---:R-:W-:Y:S02]  /*216a0*/  HMMA.16816.F32.BF16 R8, R4, R24, R8 ;  /* 0x000000180408723c */ /* 0x004fe40000041808 */
[----:B------:R-:W0:-:S15]  /*216b0*/  LDSM.16.M88.4 R24, [R29+UR6+0x9000] ;  /* 0x009000061d18783b */ /* 0x000e1e0008000200 */
[----:B------:R-:W-:Y:S02]  /*216c0*/  NOP ;  /* 0x0000000000007918 */ /* 0x000fe40000000000 */
[----:B------:R1:W-:Y:S04]  /*216d0*/  STL.64 [R1+0x290], R8 ;  /* 0x0002900801007387 */ /* 0x0003e80000100a00 */
[----:B------:R-:W-:Y:S01]  /*216e0*/  STL.64 [R1+0x298], R10 ;  /* 0x0002980a01007387 */ /* 0x000fe20000100a00 */
[----:B-1----:R-:W-:-:S03]  /*216f0*/  FMUL R8, R20, R22 ;  /* 0x0000001614087220 */ /* 0x002fc60000400000 */
[----:B0-----:R0:W-:Y:S01]  /*21700*/  STL.64 [R1+0xb0], R24 ;  /* 0x0000b01801007387 */ /* 0x0011e20000100a00 */
[----:B------:R-:W-:-:S03]  /*21710*/  MOV R23, R24 ;  /* 0x0000001800177202 */ /* 0x000fc60000000f00 */
[----:B------:R-:W-:Y:S01]  /*21720*/  STL.64 [R1+0xb8], R26 ;  /* 0x0000b81a01007387 */ /* 0x000fe20000100a00 */
[----:B------:R-:W-:-:S03]  /*21730*/  IMAD.MOV.U32 R22, RZ, RZ, R25 ;  /* 0x000000ffff167224 */ /* 0x000fc600078e0019 */
[----:B0-----:R-:W2:Y:S01]  /*21740*/  LDL.LU.64 R24, [R1+0x1dd0] ;  /* 0x001dd00001187983 */ /* 0x001ea20000300a00 */
[----:B------:R-:W-:-:S03]  /*21750*/  FMUL R9, R20, R3 ;  /* 0x0000000314097220 */ /* 0x000fc60000400000 */
[----:B------:R-:W2:Y:S04]  /*21760*/  LDL.LU R28, [R1+0x300] ;  /* 0x00030000011c7983 */ /* 0x000ea80000300800 */
[----:B------:R-:W2:Y:S01]  /*21770*/  LDL.LU R3, [R1+0x304] ;  /* 0x0003040001037983 */ /* 0x000ea20000300800 */
[C---:B---3--:R-:W-:Y:S01]  /*21780*/  FMUL R10, R21.reuse, R2 ;  /* 0x00000002150a7220 */ /* 0x048fe20000400000 */
[----:B----4-:R-:W-:Y:S01]  /*21790*/  FMUL R11, R21, R0 ;  /* 0x00000000150b7220 */ /* 0x010fe20000400000 */
[----:B--2---:R-:W-:-:S15]  /*217a0*/  HMMA.16816.F32.BF16 R12, R4, R24, R12 ;  /* 0x00000018040c723c */ /* 0x004fde000004180c */
[----:B------:R-:W-:-:S04]  /*217b0*/  NOP ;  /* 0x0000000000007918 */ /* 0x000fc80000000000 */
[----:B------:R-:W-:Y:S04]  /*217c0*/  STL.64 [R1+0x280], R12 ;  /* 0x0002800c01007387 */ /* 0x000fe80000100a00 */
[----:B------:R0:W-:Y:S04]  /*217d0*/  STL.64 [R1+0x288], R14 ;  /* 0x0002880e01007387 */ /* 0x0001e80000100a00 */
[----:B------:R-:W2:Y:S04]  /*217e0*/  LDL.LU R2, [R1+0x308] ;  /* 0x0003080001027983 */ /* 0x000ea80000300800 */
[----:B------:R-:W-:Y:S04]  /*217f0*/  STL.64 [R1+0x1dc8], R6 ;  /* 0x001dc80601007387 */ /* 0x000fe80000100a00 */
[----:B------:R-:W-:Y:S04]  /*21800*/  STL.64 [R1+0x1dc0], R4 ;  /* 0x001dc00401007387 */ /* 0x000fe80000100a00 */
[----:B------:R-:W1:Y:S04]  /*21810*/  LDSM.16.M88.4 R4, [R29+UR6+0xa000] ;  /* 0x00a000061d04783b */ /* 0x000e680008000200 */
[----:B0-----:R-:W3:Y:S04]  /*21820*/  LDL.LU R15, [R1+0x30c] ;  /* 0x00030c00010f7983 */ /* 0x001ee80000300800 */
[----:B------:R-:W4:Y:S04]  /*21830*/  LDL.LU R27, [R1+0x310] ;  /* 0x00031000011b7983 */ /* 0x000f280000300800 */
[----:B------:R-:W4:Y:S04]  /*21840*/  LDL.LU R26, [R1+0x314] ;  /* 0x00031400011a7983 */ /* 0x000f280000300800 */
[----:B------:R-:W2:Y:S04]  /*21850*/  LDL.LU R0, [R1+0x318] ;  /* 0x0003180001007983 */ /* 0x000ea80000300800 */
[----:B------:R-:W2:Y:S04]  /*21860*/  LDL.LU R25, [R1+0x31c] ;  /* 0x00031c0001197983 */ /* 0x000ea80000300800 */
[----:B------:R-:W2:Y:S04]  /*21870*/  LDL.LU R24, [R1+0x320] ;  /* 0x0003200001187983 */ /* 0x000ea80000300800 */
[----:B--2---:R0:W-:Y:S04]  /*21880*/  STL.64 [R1+0x1da8], R24 ;  /* 0x001da81801007387 */ /* 0x0041e80000100a00 */
[----:B0-----:R-:W2:Y:S04]  /*21890*/  LDL R24, [R1+0x120] ;  /* 0x0001200001187983 */ /* 0x001ea80000100800 */
[----:B------:R-:W2:Y:S01]  /*218a0*/  LDL R25, [R1+0x124] ;  /* 0x0001240001197983 */ /* 0x000ea20000100800 */
[----:B------:R-:W-:Y:S01]  /*218b0*/  FMUL R13, R20, R3 ;  /* 0x00000003140d7220 */ /* 0x000fe20000400000 */
[----:B------:R-:W-:Y:S01]  /*218c0*/  FMUL R14, R21, R2 ;  /* 0x00000002150e7220 */ /* 0x000fe20000400000 */
[----:B-1----:R-:W-:Y:S01]  /*218d0*/  MOV R3, R4 ;  /* 0x0000000400037202 */ /* 0x002fe20000000f00 */
[----:B------:R-:W-:Y:S01]  /*218e0*/  IMAD.MOV.U32 R2, RZ, RZ, R5 ;  /* 0x000000ffff027224 */ /* 0x000fe200078e0005 */
[----:B--2---:R0:W-:Y:S04]  /*218f0*/  STL.64 [R1+0x1db0], R24 ;  /* 0x001db01801007387 */ /* 0x0041e80000100a00 */
[----:B----4-:R-:W-:Y:S04]  /*21900*/  STL.64 [R1+0x1db8], R26 ;  /* 0x001db81a01007387 */ /* 0x010fe80000100a00 */
[----:B0-----:R-:W2:Y:S04]  /*21910*/  LDL R24, [R1+0x130] ;  /* 0x0001300001187983 */ /* 0x001ea80000100800 */
[----:B------:R-:W2:Y:S04]  /*21920*/  LDL R25, [R1+0x134] ;  /* 0x0001340001197983 */ /* 0x000ea80000100800 */
[----:B------:R-:W4:Y:S04]  /*21930*/  LDL.LU R19, [R1+0x324] ;  /* 0x0003240001137983 */ /* 0x000f280000300800 */
[----:B------:R-:W2:Y:S04]  /*21940*/  LDL.LU R18, [R1+0x328] ;  /* 0x0003280001127983 */ /* 0x000ea80000300800 */
[----:B------:R-:W-:Y:S04]  /*21950*/  STL.64 [R1+0xa0], R4 ;  /* 0x0000a00401007387 */ /* 0x000fe80000100a00 */
[----:B------:R0:W-:Y:S04]  /*21960*/  STL.64 [R1+0xa8], R6 ;  /* 0x0000a80601007387 */ /* 0x0001e80000100a00 */
[----:B0-----:R-:W2:Y:S04]  /*21970*/  LDL.LU.64 R6, [R1+0x1dc8] ;  /* 0x001dc80001067983 */ /* 0x001ea80000300a00 */
[----:B------:R-:W2:Y:S04]  /*21980*/  LDL.LU.64 R4, [R1+0x1dc0] ;  /* 0x001dc00001047983 */ /* 0x000ea80000300a00 */
[----:B------:R-:W3:Y:S01]  /*21990*/  LDL.LU.64 R26, [R1+0x1db8] ;  /* 0x001db800011a7983 */ /* 0x000ee20000300a00 */
[----:B--2---:R-:W-:-:S15]  /*219a0*/  HMMA.16816.F32.BF16 R8, R4, R24, R8 ;  /* 0x000000180408723c */ /* 0x004fde0000041808 */
[----:B------:R-:W-:-:S04]  /*219b0*/  NOP ;  /* 0x0000000000007918 */ /* 0x000fc80000000000 */
[----:B------:R3:W-:Y:S02]  /*219c0*/  STL.64 [R1+0x270], R8 ;  /* 0x0002700801007387 */ /* 0x0007e40000100a00 */
[C---:B---3--:R-:W-:Y:S01]  /*219d0*/  FMUL R8, R20.reuse, R27 ;  /* 0x0000001b14087220 */ /* 0x048fe20000400000 */
[C---:B------:R-:W-:Y:S02]  /*219e0*/  FMUL R9, R20.reuse, R26 ;  /* 0x0000001a14097220 */ /* 0x040fe40000400000 */
[----:B------:R-:W0:Y:S04]  /*219f0*/  LDSM.16.M88.4 R24, [R29+UR6+0xb000] ;  /* 0x00b000061d18783b */ /* 0x000e280008000200 */
[----:B------:R-:W-:Y:S04]  /*21a00*/  STL.64 [R1+0x278], R10 ;  /* 0x0002780a01007387 */ /* 0x000fe80000100a00 */
[----:B0-----:R0:W-:Y:S04]  /*21a10*/  STL.64 [R1+0x60], R24 ;  /* 0x0000601801007387 */ /* 0x0011e80000100a00 */
[----:B------:R-:W-:Y:S04]  /*21a20*/  STL.64 [R1+0x68], R26 ;  /* 0x0000681a01007387 */ /* 0x000fe80000100a00 */
[----:B0-----:R-:W2:Y:S01]  /*21a30*/  LDL.LU.64 R24, [R1+0x1db0] ;  /* 0x001db00001187983 */ /* 0x001ea20000300a00 */
[----:B------:R-:W-:Y:S01]  /*21a40*/  FMUL R12, R20, R28 ;  /* 0x0000001c140c7220 */ /* 0x000fe20000400000 */
[----:B------:R-:W-:-:S07]  /*21a50*/  FMUL R15, R21, R15 ;  /* 0x0000000f150f7220 */ /* 0x000fce0000400000 */
[----:B--2---:R-:W-:Y:S01]  /*21a60*/  HMMA.16816.F32.BF16 R12, R4, R24, R12 ;  /* 0x00000018040c723c */ /* 0x004fe2000004180c */
[----:B------:R-:W2:Y:S01]  /*21a70*/  LDL.LU.64 R24, [R1+0x1da8] ;  /* 0x001da80001187983 */ /* 0x000ea20000300a00 */
[----:B------:R-:W-:-:S03]  /*21a80*/  FMUL R10, R21, R0 ;  /* 0x00000000150a7220 */ /* 0x000fc60000400000 */
[----:B------:R-:W3:-:S14]  /*21a90*/  LDL.LU R0, [R1+0x32c] ;  /* 0x00032c0001007983 */ /* 0x000edc0000300800 */
[----:B------:R4:W-:Y:S04]  /*21aa0*/  STL.64 [R1+0x260], R12 ;  /* 0x0002600c01007387 */ /* 0x0009e80000100a00 */
[----:B------:R0:W-:Y:S01]  /*21ab0*/  STL.64 [R1+0x268], R14 ;  /* 0x0002680e01007387 */ /* 0x0001e20000100a00 */
[C---:B----4-:R-:W-:Y:S01]  /*21ac0*/  FMUL R13, R20.reuse, R19 ;  /* 0x00000013140d7220 */ /* 0x050fe20000400000 */
[C---:B0-----:R-:W-:Y:S01]  /*21ad0*/  FMUL R14, R21.reuse, R18 ;  /* 0x00000012150e7220 */ /* 0x041fe20000400000 */
[----:B--2---:R-:W-:Y:S01]  /*21ae0*/  FMUL R11, R21, R25 ;  /* 0x00000019150b7220 */ /* 0x004fe20000400000 */
[----:B------:R-:W-:Y:S02]  /*21af0*/  FMUL R12, R20, R24 ;  /* 0x00000018140c7220 */ /* 0x000fe40000400000 */
[----:B------:R-:W0:Y:S04]  /*21b00*/  LDSM.16.M88.4 R24, [R29+UR6+0xc000] ;  /* 0x00c000061d18783b */ /* 0x000e280008000200 */
[----:B------:R-:W-:Y:S01]  /*21b10*/  HMMA.16816.F32.BF16 R8, R4, R16, R8 ;  /* 0x000000100408723c */ /* 0x000fe20000041808 */
[----:B0-----:R0:W-:Y:S04]  /*21b20*/  STL.64 [R1+0x50], R24 ;  /* 0x0000501801007387 */ /* 0x0011e80000100a00 */
[----:B------:R1:W-:Y:S04]  /*21b30*/  STL.64 [R1+0x58], R26 ;  /* 0x0000581a01007387 */ /* 0x0003e80000100a00 */
[----:B0-----:R-:W2:Y:S04]  /*21b40*/  LDL.LU R24, [R1+0x1da0] ;  /* 0x001da00001187983 */ /* 0x001ea80000300800 */
[----:B------:R-:W4:Y:S04]  /*21b50*/  LDL.LU R28, [R1+0x334] ;  /* 0x00033400011c7983 */ /* 0x000f280000300800 */
[----:B-1----:R-:W2:Y:S04]  /*21b60*/  LDL.LU R27, [R1+0x338] ;  /* 0x00033800011b7983 */ /* 0x002ea80000300800 */
[----:B------:R-:W2:Y:S04]  /*21b70*/  LDL.LU.64 R18, [R1+0x1d98] ;  /* 0x001d980001127983 */ /* 0x000ea80000300a00 */
[----:B------:R-:W-:Y:S04]  /*21b80*/  STL.64 [R1+0x250], R8 ;  /* 0x0002500801007387 */ /* 0x000fe80000100a00 */
[----:B------:R0:W-:Y:S04]  /*21b90*/  STL.64 [R1+0x258], R10 ;  /* 0x0002580a01007387 */ /* 0x0001e80000100a00 */
[----:B0-----:R-:W2:Y:S04]  /*21ba0*/  LDL.LU R10, [R1+0x330] ;  /* 0x00033000010a7983 */ /* 0x001ea80000300800 */
[----:B------:R-:W2:Y:S01]  /*21bb0*/  LDL.LU R26, [R1+0x658] ;  /* 0x00065800011a7983 */ /* 0x000ea20000300800 */
[----:B------:R-:W-:-:S02]  /*21bc0*/  IMAD.MOV.U32 R25, RZ, RZ, R2 ;  /* 0x000000ffff197224 */ /* 0x000fc400078e0002 */
[C---:B---3--:R-:W-:Y:S01]  /*21bd0*/  FMUL R15, R21.reuse, R0 ;  /* 0x00000000150f7220 */ /* 0x048fe20000400000 */
[----:B--2---:R-:W-:Y:S04]  /*21be0*/  STL [R1+0x1d78], R26 ;  /* 0x001d781a01007387 */ /* 0x004fe80000100800 */
[----:B------:R0:W-:Y:S01]  /*21bf0*/  STL [R1+0x1d74], R24 ;  /* 0x001d741801007387 */ /* 0x0001e20000100800 */
[----:B------:R-:W-:Y:S01]  /*21c00*/  FMUL R8, R20, R10 ;  /* 0x0000000a14087220 */ /* 0x000fe20000400000 */
[----:B------:R-:W-:Y:S01]  /*21c10*/  FMUL R10, R21, R27 ;  /* 0x0000001b150a7220 */ /* 0x000fe20000400000 */
[----:B0-----:R-:W-:-:S05]  /*21c20*/  MOV R24, R3 ;  /* 0x0000000300187202 */ /* 0x001fca0000000f00 */
[----:B------:R-:W-:Y:S04]  /*21c30*/  STL.64 [R1+0x1d80], R24 ;  /* 0x001d801801007387 */ /* 0x000fe80000100a00 */
[----:B------:R-:W0:Y:S04]  /*21c40*/  LDSM.16.M88.4 R24, [R29+UR6+0xd000] ;  /* 0x00d000061d18783b */ /* 0x000e280008000200 */
[----:B------:R-:W2:Y:S04]  /*21c50*/  LDL R17, [R1+0x45c] ;  /* 0x00045c0001117983 */ /* 0x000ea80000100800 */
[----:B------:R-:W3:Y:S04]  /*21c60*/  LDL.LU R11, [R1+0x33c] ;  /* 0x00033c00010b7983 */ /* 0x000ee80000300800 */
[----:B------:R-:W2:Y:S04]  /*21c70*/  LDL.LU R16, [R1+0x340] ;  /* 0x0003400001107983 */ /* 0x000ea80000300800 */
[----:B------:R-:W2:Y:S04]  /*21c80*/  LDL.LU R3, [R1+0x344] ;  /* 0x0003440001037983 */ /* 0x000ea80000300800 */
[----:B------:R-:W2:Y:S04]  /*21c90*/  LDL.LU R2, [R1+0x348] ;  /* 0x0003480001027983 */ /* 0x000ea80000300800 */
[----:B------:R-:W2:Y:S04]  /*21ca0*/  LDL.LU R0, [R1+0x34c] ;  /* 0x00034c0001007983 */ /* 0x000ea80000300800 */
[----:B0-----:R0:W-:Y:S04]  /*21cb0*/  STL.64 [R1+0xe0], R24 ;  /* 0x0000e01801007387 */ /* 0x0011e80000100a00 */
[----:B------:R-:W-:Y:S04]  /*21cc0*/  STL.64 [R1+0xe8], R26 ;  /* 0x0000e81a01007387 */ /* 0x000fe80000100a00 */
[----:B0-----:R-:W2:Y:S01]  /*21cd0*/  LDL.LU R24, [R1+0x350] ;  /* 0x0003500001187983 */ /* 0x001ea20000300800 */
[----:B------:R-:W-:-:S03]  /*21ce0*/  IMAD.MOV.U32 R25, RZ, RZ, R22 ;  /* 0x000000ffff197224 */ /* 0x000fc600078e0016 */
[----:B--2---:R0:W-:Y:S02]  /*21cf0*/  STL [R1+0x1d88], R24 ;  /* 0x001d881801007387 */ /* 0x0041e40000100800 */
[----:B0-----:R-:W-:-:S05]  /*21d00*/  MOV R24, R23 ;  /* 0x0000001700187202 */ /* 0x001fca0000000f00 */
[----:B------:R0:W-:Y:S02]  /*21d10*/  STL.64 [R1+0x1d90], R24 ;  /* 0x001d901801007387 */ /* 0x0001e40000100a00 */
[----:B0-----:R-:W-:Y:S01]  /*21d20*/  MOV R24, R19 ;  /* 0x0000001300187202 */ /* 0x001fe20000000f00 */
[----:B------:R-:W-:Y:S01]  /*21d30*/  IMAD.MOV.U32 R25, RZ, RZ, R18 ;  /* 0x000000ffff197224 */ /* 0x000fe200078e0012 */
[----:B------:R-:W2:Y:S04]  /*21d40*/  LDL.LU R19, [R1+0x354] ;  /* 0x0003540001137983 */ /* 0x000ea80000300800 */
[----:B------:R-:W2:Y:S04]  /*21d50*/  LDL.LU R18, [R1+0x358] ;  /* 0x0003580001127983 */ /* 0x000ea80000300800 */
[----:B------:R-:W2:Y:S01]  /*21d60*/  LDL R22, [R1+0x458] ;  /* 0x0004580001167983 */ /* 0x000ea20000100800 */
[----:B------:R-:W-:Y:S03]  /*21d70*/  HMMA.16816.F32.BF16 R12, R4, R24, R12 ;  /* 0x00000018040c723c */ /* 0x000fe6000004180c */
[----:B------:R-:W0:-:S15]  /*21d80*/  LDSM.16.M88.4 R24, [R29+UR6+0xe000] ;  /* 0x00e000061d18783b */ /* 0x000e1e0008000200 */
[----:B------:R-:W-:Y:S01]  /*21d90*/  NOP ;  /* 0x0000000000007918 */ /* 0x000fe20000000000 */
[----:B------:R-:W-:Y:S04]  /*21da0*/  STL.64 [R1+0x240], R12 ;  /* 0x0002400c01007387 */ /* 0x000fe80000100a00 */
[----:B------:R-:W-:Y:S04]  /*21db0*/  STL.64 [R1+0x248], R14 ;  /* 0x0002480e01007387 */ /* 0x000fe80000100a00 */
[----:B0-----:R0:W-:Y:S04]  /*21dc0*/  STL.64 [R1+0x110], R24 ;  /* 0x0001101801007387 */ /* 0x0011e80000100a00 */
[----:B------:R-:W-:Y:S04]  /*21dd0*/  STL.64 [R1+0x118], R26 ;  /* 0x0001181a01007387 */ /* 0x000fe80000100a00 */
[----:B0-----:R-:W2:Y:S01]  /*21de0*/  LDL.LU.64 R24, [R1+0x1d90] ;  /* 0x001d900001187983 */ /* 0x001ea20000300a00 */
[C---:B----4-:R-:W-:Y:S01]  /*21df0*/  FMUL R9, R20.reuse, R28 ;  /* 0x0000001c14097220 */ /* 0x050fe20000400000 */
[----:B---3--:R-:W-:Y:S01]  /*21e00*/  FMUL R11, R21, R11 ;  /* 0x0000000b150b7220 */ /* 0x008fe20000400000 */
[----:B------:R-:W-:-:S02]  /*21e10*/  FMUL R13, R20, R3 ;  /* 0x00000003140d7220 */ /* 0x000fc40000400000 */
[----:B------:R-:W3:Y:S04]  /*21e20*/  LDL.LU R3, [R1+0x35c] ;  /* 0x00035c0001037983 */ /* 0x000ee80000300800 */
[----:B--2---:R-:W-:Y:S01]  /*21e30*/  HMMA.16816.F32.BF16 R8, R4, R24, R8 ;  /* 0x000000180408723c */ /* 0x004fe20000041808 */
[----:B------:R-:W2:Y:S01]  /*21e40*/  LDL.LU R24, [R1+0x1d88] ;  /* 0x001d880001187983 */ /* 0x000ea20000300800 */
[----:B------:R-:W-:-:S03]  /*21e50*/  FMUL R12, R20, R16 ;  /* 0x00000010140c7220 */ /* 0x000fc60000400000 */
[----:B------:R-:W4:Y:S01]  /*21e60*/  LDL.LU R16, [R1+0x360] ;  /* 0x0003600001107983 */ /* 0x000f220000300800 */
[----:B------:R-:W-:-:S13]  /*21e70*/  MOV R23, R27 ;  /* 0x0000001b00177202 */ /* 0x000fda0000000f00 */
[----:B------:R2:W-:Y:S01]  /*21e80*/  STL.64 [R1+0x230], R8 ;  /* 0x0002300801007387 */ /* 0x0005e20000100a00 */
[----:B------:R-:W-:-:S03]  /*21e90*/  FMUL R14, R21, R2 ;  /* 0x00000002150e7220 */ /* 0x000fc60000400000 */
[----:B------:R-:W-:Y:S01]  /*21ea0*/  STL.64 [R1+0x238], R10 ;  /* 0x0002380a01007387 */ /* 0x000fe20000100a00 */
[----:B------:R-:W-:-:S03]  /*21eb0*/  FMUL R15, R21, R0 ;  /* 0x00000000150f7220 */ /* 0x000fc60000400000 */
[----:B------:R-:W3:Y:S04]  /*21ec0*/  LDL.LU R2, [R1+0x364] ;  /* 0x0003640001027983 */ /* 0x000ee80000300800 */
[----:B------:R-:W3:Y:S01]  /*21ed0*/  LDL.LU R0, [R1+0x368] ;  /* 0x0003680001007983 */ /* 0x000ee20000300800 */
[----:B--2---:R-:W-:-:S03]  /*21ee0*/  FMUL R8, R20, R24 ;  /* 0x0000001814087220 */ /* 0x004fc60000400000 */
[----:B------:R-:W0:Y:S04]  /*21ef0*/  LDSM.16.M88.4 R24, [R29+UR6+0xf000] ;  /* 0x00f000061d18783b */ /* 0x000e280008000200 */
[----:B0-----:R0:W-:Y:S01]  /*21f00*/  STL.64 [R1+0x100], R24 ;  /* 0x0001001801007387 */ /* 0x0011e20000100a00 */
[----:B------:R-:W-:-:S03]  /*21f10*/  IMAD.MOV.U32 R29, RZ, RZ, R24 ;  /* 0x000000ffff1d7224 */ /* 0x000fc600078e0018 */
[----:B------:R1:W-:Y:S01]  /*21f20*/  STL.64 [R1+0x108], R26 ;  /* 0x0001081a01007387 */ /* 0x0003e20000100a00 */
[----:B------:R-:W-:-:S03]  /*21f30*/  MOV R28, R25 ;  /* 0x00000019001c7202 */ /* 0x000fc60000000f00 */
[----:B0-----:R-:W2:Y:S01]  /*21f40*/  LDL.LU.64 R24, [R1+0x1d80] ;  /* 0x001d800001187983 */ /* 0x001ea20000300a00 */
[----:B------:R-:W-:-:S03]  /*21f50*/  FMUL R9, R20, R19 ;  /* 0x0000001314097220 */ /* 0x000fc60000400000 */
[----:B------:R-:W3:Y:S04]  /*21f60*/  LDL.LU R19, [R1+0x36c] ;  /* 0x00036c0001137983 */ /* 0x000ee80000300800 */
[----:B-1----:R-:W3:Y:S01]  /*21f70*/  LDL.LU R26, [R1+0x1d78] ;  /* 0x001d7800011a7983 */ /* 0x002ee20000300800 */
[----:B--2---:R-:W-:Y:S03]  /*21f80*/  HMMA.16816.F32.BF16 R12, R4, R24, R12 ;  /* 0x00000018040c723c */ /* 0x004fe6000004180c */
[----:B------:R-:W2:-:S15]  /*21f90*/  LDL.LU R24, [R1+0x1d74] ;  /* 0x001d740001187983 */ /* 0x000e9e0000300800 */
[----:B------:R-:W-:Y:S01]  /*21fa0*/  NOP ;  /* 0x0000000000007918 */ /* 0x000fe20000000000 */
[----:B------:R-:W-:Y:S04]  /*21fb0*/  STL.64 [R1+0x220], R12 ;  /* 0x0002200c01007387 */ /* 0x000fe80000100a00 */
[----:B------:R0:W-:Y:S04]  /*21fc0*/  STL.64 [R1+0x228], R14 ;  /* 0x0002280e01007387 */ /* 0x0001e80000100a00 */
[----:B0-----:R-:W2:Y:S01]  /*21fd0*/  LDL.LU R15, [R1+0x65c] ;  /* 0x00065c00010f7983 */ /* 0x001ea20000300800 */
[----:B---3--:R-:W-:Y:S01]  /*21fe0*/  FMUL R11, R21, R3 ;  /* 0x00000003150b7220 */ /* 0x008fe20000400000 */
[----:B------:R-:W-:Y:S01]  /*21ff0*/  FADD R3, -R17, R26 ;  /* 0x0000001a11037221 */ /* 0x000fe20000000100 */
[C---:B------:R-:W-:Y:S01]  /*22000*/  FMUL R10, R21.reuse, R18 ;  /* 0x00000012150a7220 */ /* 0x040fe20000400000 */
[----:B--2---:R0:W-:Y:S04]  /*22010*/  STL [R1+0x1d70], R15 ;  /* 0x001d700f01007387 */ /* 0x0041e80000100800 */
[----:B------:R-:W2:Y:S04]  /*22020*/  LDL.64 R12, [R1+0x60] ;  /* 0x00006000010c7983 */ /* 0x000ea80000100a00 */
[----:B------:R-:W3:Y:S04]  /*22030*/  LDL.LU R27, [R1+0x374] ;  /* 0x00037400011b7983 */ /* 0x000ee80000300800 */
[----:B------:R-:W3:Y:S04]  /*22040*/  LDL.LU R26, [R1+0x378] ;  /* 0x00037800011a7983 */ /* 0x000ee80000300800 */
[----:B0-----:R-:W3:Y:S01]  /*22050*/  LDL.LU R15, [R1+0x1d70] ;  /* 0x001d7000010f7983 */ /* 0x001ee20000300800 */
[----:B------:R-:W-:Y:S01]  /*22060*/  FMUL R18, R21, R0 ;  /* 0x0000000015127220 */ /* 0x000fe20000400000 */
[----:B------:R-:W-:Y:S01]  /*22070*/  FMUL R17, R20, R2 ;  /* 0x0000000214117220 */ /* 0x000fe20000400000 */
[----:B--2---:R-:W-:Y:S01]  /*22080*/  HMMA.16816.F32.BF16 R8, R4, R12, R8 ;  /* 0x0000000c0408723c */ /* 0x004fe20000041808 */
[----:B------:R-:W-:-:S02]  /*22090*/  IMAD.MOV.U32 R25, RZ, RZ, R13 ;  /* 0x000000ffff197224 */ /* 0x000fc400078e000d */
[----:B---3--:R-:W-:Y:S02]  /*220a0*/  FADD R22, -R22, R15 ;  /* 0x0000000f16167221 */ /* 0x008fe40000000100 */
[----:B------:R-:W0:-:S14]  /*220b0*/  LDSM.16.M88.4 R12, [R24+UR6+0x18800] ;  /* 0x01880006180c783b */ /* 0x000e1c0008000200 */
[----:B------:R-:W-:Y:S01]  /*220c0*/  IMAD.MOV.U32 R0, RZ, RZ, R11 ;  /* 0x000000ffff007224 */ /* 0x000fe200078e000b */
[----:B------:R-:W-:Y:S01]  /*220d0*/  MOV R2, R10 ;  /* 0x0000000a00027202 */ /* 0x000fe20000000f00 */
[----:B------:R-:W-:Y:S04]  /*220e0*/  STL.64 [R1+0x210], R8 ;  /* 0x0002100801007387 */ /* 0x000fe80000100a00 */
[----:B------:R-:W2:Y:S04]  /*220f0*/  LDL.LU R10, [R1+0x370] ;  /* 0x00037000010a7983 */ /* 0x000ea80000300800 */
[----:B------:R-:W-:Y:S04]  /*22100*/  STL [R1+0x1c78], R0 ;  /* 0x001c780001007387 */ /* 0x000fe80000100800 */
[----:B------:R-:W-:Y:S04]  /*22110*/  STL [R1+0x1c74], R2 ;  /* 0x001c740201007387 */ /* 0x000fe80000100800 */
[----:B------:R-:W3:Y:S04]  /*22120*/  LDL.LU R11, [R1+0x37c] ;  /* 0x00037c00010b7983 */ /* 0x000ee80000300800 */
[----:B0-----:R-:W-:Y:S04]  /*22130*/  STL.64 [R1+0x1d50], R14 ;  /* 0x001d500e01007387 */ /* 0x001fe80000100a00 */
[----:B------:R0:W-:Y:S04]  /*22140*/  STL.64 [R1+0x1d48], R12 ;  /* 0x001d480c01007387 */ /* 0x0001e80000100a00 */
[----:B0-----:R-:W3:Y:S01]  /*22150*/  LDL.LU.64 R12, [R1+0x50] ;  /* 0x00005000010c7983 */ /* 0x001ee20000300a00 */
[----:B----4-:R-:W-:Y:S01]  /*22160*/  FMUL R16, R20, R16 ;  /* 0x0000001014107220 */ /* 0x010fe20000400000 */
[----:B------:R-:W-:-:S02]  /*22170*/  FMUL R19, R21, R19 ;  /* 0x0000001315137220 */ /* 0x000fc40000400000 */
[----:B------:R-:W-:Y:S01]  /*22180*/  STL [R1+0x1d04], R24 ;  /* 0x001d041801007387 */ /* 0x000fe20000100800 */
[C---:B------:R-:W-:Y:S01]  /*22190*/  FMUL R9, R20.reuse, R27 ;  /* 0x0000001b14097220 */ /* 0x040fe20000400000 */
[----:B--2---:R-:W-:Y:S01]  /*221a0*/  FMUL R8, R20, R10 ;  /* 0x0000000a14087220 */ /* 0x004fe20000400000 */
[----:B------:R-:W-:Y:S02]  /*221b0*/  FMUL R10, R21, R26 ;  /* 0x0000001a150a7220 */ /* 0x000fe40000400000 */
[----:B---3--:R-:W-:Y:S01]  /*221c0*/  HMMA.16816.F32.BF16 R16, R4, R12, R16 ;  /* 0x0000000c0410723c */ /* 0x008fe20000041810 */
[----:B------:R-:W-:Y:S01]  /*221d0*/  MOV R27, R12 ;  /* 0x0000000c001b7202 */ /* 0x000fe20000000f00 */
[----:B------:R-:W-:-:S15]  /*221e0*/  IMAD.MOV.U32 R26, RZ, RZ, R13 ;  /* 0x000000ffff1a7224 */ /* 0x000fde00078e000d */
[----:B------:R-:W-:Y:S02]  /*221f0*/  NOP ;  /* 0x0000000000007918 */ /* 0x000fe40000000000 */
[----:B------:R0:W-:Y:S04]  /*22200*/  STL.64 [R1+0x200], R16 ;  /* 0x0002001001007387 */ /* 0x0001e80000100a00 */
[----:B------:R1:W-:Y:S04]  /*22210*/  STL.64 [R1+0x208], R18 ;  /* 0x0002081201007387 */ /* 0x0003e80000100a00 */
[----:B0-----:R-:W2:Y:S04]  /*22220*/  LDL.LU R16, [R1+0x3a0] ;  /* 0x0003a00001107983 */ /* 0x001ea80000300800 */
[----:B------:R-:W3:Y:S04]  /*22230*/  LDL.LU R2, [R1+0x3a4] ;  /* 0x0003a40001027983 */ /* 0x000ee80000300800 */
[----:B------:R-:W4:Y:S04]  /*22240*/  LDL.LU R0, [R1+0x3a8] ;  /* 0x0003a80001007983 */ /* 0x000f280000300800 */
[----:B------:R-:W-:Y:S04]  /*22250*/  STL.64 [R1+0x1d28], R26 ;  /* 0x001d281a01007387 */ /* 0x000fe80000100a00 */
[----:B------:R0:W-:Y:S04]  /*22260*/  STL [R1+0x1d20], R25 ;  /* 0x001d201901007387 */ /* 0x0001e80000100800 */
[----:B-1----:R-:W2:Y:S04]  /*22270*/  LDL.LU R19, [R1+0x3ac] ;  /* 0x0003ac0001137983 */ /* 0x002ea80000300800 */
[----:B0-----:R-:W2:Y:S04]  /*22280*/  LDL.LU R25, [R1+0x390] ;  /* 0x0003900001197983 */ /* 0x001ea80000300800 */
[----:B------:R-:W2:Y:S01]  /*22290*/  LDL.LU R24, [R1+0x394] ;  /* 0x0003940001187983 */ /* 0x000ea20000300800 */
[----:B------:R-:W-:-:S03]  /*222a0*/  FMUL R11, R21, R11 ;  /* 0x0000000b150b7220 */ /* 0x000fc60000400000 */
[----:B--2---:R0:W-:Y:S04]  /*222b0*/  STL.64 [R1+0x1d68], R24 ;  /* 0x001d681801007387 */ /* 0x0041e80000100a00 */
[----:B0-----:R-:W2:Y:S04]  /*222c0*/  LDL.64 R24, [R1+0xe0] ;  /* 0x0000e00001187983 */ /* 0x001ea80000100a00 */
[----:B------:R-:W3:Y:S04]  /*222d0*/  LDL.LU R15, [R1+0x398] ;  /* 0x00039800010f7983 */ /* 0x000ee80000300800 */
[----:B------:R-:W3:Y:S01]  /*222e0*/  LDL.LU R14, [R1+0x39c] ;  /* 0x00039c00010e7983 */ /* 0x000ee20000300800 */
[----:B------:R-:W-:Y:S01]  /*222f0*/  FMUL R3, R3, 1.4426950216293334961 ;  /* 0x3fb8aa3b03037820 */ /* 0x000fe20000400000 */
[----:B------:R-:W-:Y:S01]  /*22300*/  MOV R12, R29 ;  /* 0x0000001d000c7202 */ /* 0x000fe20000000f00 */
[----:B------:R-:W-:-:S02]  /*22310*/  IMAD.MOV.U32 R13, RZ, RZ, R28 ;  /* 0x000000ffff0d7224 */ /* 0x000fc400078e001c */
[----:B------:R0:W-:Y:S02]  /*22320*/  MUFU.EX2 R28, R3 ;  /* 0x00000003001c7308 */ /* 0x0001e40000000800 */
[----:B0-----:R-:W-:Y:S01]  /*22330*/  FMUL R3, R22, 1.4426950216293334961 ;  /* 0x3fb8aa3b16037820 */ /* 0x001fe20000400000 */
[----:B--2---:R-:W-:Y:S01]  /*22340*/  HMMA.16816.F32.BF16 R8, R4, R24, R8 ;  /* 0x000000180408723c */ /* 0x004fe20000041808 */
[----:B---3--:R-:W-:Y:S04]  /*22350*/  STL [R1+0x1d60], R14 ;  /* 0x001d600e01007387 */ /* 0x008fe80000100800 */
[----:B------:R0:W-:Y:S01]  /*22360*/  STL.64 [R1+0x1d58], R12 ;  /* 0x001d580c01007387 */ /* 0x0001e20000100a00 */
[----:B------:R-:W-:-:S03]  /*22370*/  MOV R22, R25 ;  /* 0x0000001900167202 */ /* 0x000fc60000000f00 */
[----:B0-----:R-:W2:Y:S04]  /*22380*/  LDL.LU.64 R12, [R1+0x110] ;  /* 0x00011000010c7983 */ /* 0x001ea80000300a00 */
[----:B------:R-:W3:Y:S01]  /*22390*/  LDL.LU.64 R24, [R1+0x1d68] ;  /* 0x001d680001187983 */ /* 0x000ee20000300a00 */
[----:B------:R-:W-:-:S05]  /*223a0*/  FMUL R17, R20, R2 ;  /* 0x0000000214117220 */ /* 0x000fca0000400000 */
[----:B------:R-:W-:Y:S01]  /*223b0*/  MOV R2, R9 ;  /* 0x0000000900027202 */ /* 0x000fe20000000f00 */
[----:B------:R-:W-:Y:S01]  /*223c0*/  FMUL R16, R20, R16 ;  /* 0x0000001014107220 */ /* 0x000fe20000400000 */
[C---:B----4-:R-:W-:Y:S01]  /*223d0*/  FMUL R18, R21.reuse, R0 ;  /* 0x0000000015127220 */ /* 0x050fe20000400000 */
[----:B------:R0:W-:Y:S01]  /*223e0*/  STL.64 [R1+0x1f8], R10 ;  /* 0x0001f80a01007387 */ /* 0x0001e20000100a00 */
[----:B------:R-:W-:-:S03]  /*223f0*/  FMUL R19, R21, R19 ;  /* 0x0000001315137220 */ /* 0x000fc60000400000 */
[----:B------:R-:W-:Y:S04]  /*22400*/  STL [R1+0x1c7c], R2 ;  /* 0x001c7c0201007387 */ /* 0x000fe80000100800 */
[----:B------:R-:W4:Y:S01]  /*22410*/  LDL.LU R14, [R1+0x1d60] ;  /* 0x001d6000010e7983 */ /* 0x000f220000300800 */
[----:B------:R-:W-:Y:S02]  /*22420*/  IMAD.MOV.U32 R0, RZ, RZ, R8 ;  /* 0x000000ffff007224 */ /* 0x000fe400078e0008 */
[C---:B---3--:R-:W-:Y:S01]  /*22430*/  FMUL R8, R20.reuse, R25 ;  /* 0x0000001914087220 */ /* 0x048fe20000400000 */
[----:B------:R-:W-:Y:S02]  /*22440*/  FMUL R9, R20, R24 ;  /* 0x0000001814097220 */ /* 0x000fe40000400000 */
[----:B--2---:R-:W-:Y:S01]  /*22450*/  HMMA.16816.F32.BF16 R24, R4, R12, R16 ;  /* 0x0000000c0418723c */ /* 0x004fe20000041810 */
[----:B------:R-:W-:Y:S01]  /*22460*/  IMAD.MOV.U32 R18, RZ, RZ, R12 ;  /* 0x000000ffff127224 */ /* 0x000fe200078e000c */
[----:B------:R-:W-:-:S02]  /*22470*/  MOV R17, R13 ;  /* 0x0000000d00117202 */ /* 0x000fc40000000f00 */
[----:B------:R-:W2:Y:S01]  /*22480*/  LDL.LU.64 R12, [R1+0x1d58] ;  /* 0x001d5800010c7983 */ /* 0x000ea20000300a00 */
[C---:B0-----:R-:W-:Y:S01]  /*22490*/  FMUL R10, R21.reuse, R15 ;  /* 0x0000000f150a7220 */ /* 0x041fe20000400000 */
[----:B----4-:R-:W-:Y:S01]  /*224a0*/  FMUL R11, R21, R14 ;  /* 0x0000000e150b7220 */ /* 0x010fe20000400000 */
[----:B------:R0:W1:-:S12]  /*224b0*/  MUFU.EX2 R29, R3 ;  /* 0x00000003001d7308 */ /* 0x0000580000000800 */
[----:B------:R-:W-:Y:S04]  /*224c0*/  STL [R1+0x1e4], R25 ;  /* 0x0001e41901007387 */ /* 0x000fe80000100800 */
[----:B------:R3:W-:Y:S04]  /*224d0*/  STL.64 [R1+0x1e8], R26 ;  /* 0x0001e81a01007387 */ /* 0x0007e80000100a00 */
[----:B------:R4:W-:Y:S04]  /*224e0*/  STL [R1+0x1d14], R18 ;  /* 0x001d141201007387 */ /* 0x0009e80000100800 */
[----:B------:R-:W-:Y:S04]  /*224f0*/  STL [R1+0x1d10], R17 ;  /* 0x001d101101007387 */ /* 0x000fe80000100800 */
[----:B---3--:R-:W1:Y:S04]  /*22500*/  LDL.LU R27, [R1+0x38c] ;  /* 0x00038c00011b7983 */ /* 0x008e680000300800 */
[----:B------:R-:W3:Y:S04]  /*22510*/  LDL.LU R26, [R1+0x3b0] ;  /* 0x0003b000011a7983 */ /* 0x000ee80000300800 */
[----:B------:R-:W3:Y:S04]  /*22520*/  LDL.LU R19, [R1+0x3b4] ;  /* 0x0003b40001137983 */ /* 0x000ee80000300800 */
[----:B----4-:R-:W4:Y:S04]  /*22530*/  LDL.LU R18, [R1+0x3b8] ;  /* 0x0003b80001127983 */ /* 0x010f280000300800 */
[----:B0-----:R-:W3:Y:S04]  /*22540*/  LDL.LU R3, [R1+0x3bc] ;  /* 0x0003bc0001037983 */ /* 0x001ee80000300800 */
[----:B------:R0:W-:Y:S04]  /*22550*/  STL [R1+0x1d00], R23 ;  /* 0x001d001701007387 */ /* 0x0001e80000100800 */
[----:B0-----:R-:W3:Y:S04]  /*22560*/  LDL.LU R23, [R1+0x388] ;  /* 0x0003880001177983 */ /* 0x001ee80000300800 */
[----:B------:R0:W-:Y:S04]  /*22570*/  STL [R1+0x1d40], R22 ;  /* 0x001d401601007387 */ /* 0x0001e80000100800 */
[----:B0-----:R-:W4:Y:S04]  /*22580*/  LDL.LU R22, [R1+0x384] ;  /* 0x0003840001167983 */ /* 0x001f280000300800 */
[----:B------:R-:W4:Y:S04]  /*22590*/  LDL.LU R20, [R1+0x170] ;  /* 0x0001700001147983 */ /* 0x000f280000300800 */
[----:B------:R-:W4:Y:S04]  /*225a0*/  LDL.LU R21, [R1+0x174] ;  /* 0x0001740001157983 */ /* 0x000f280000300800 */
[----:B------:R-:W4:Y:S01]  /*225b0*/  LDL.LU.64 R14, [R1+0x1d50] ;  /* 0x001d5000010e7983 */ /* 0x000f220000300a00 */
[----:B--2---:R-:W-:Y:S03]  /*225c0*/  HMMA.16816.F32.BF16 R4, R4, R12, R8 ;  /* 0x0000000c0404723c */ /* 0x004fe60000041808 */
[----:B------:R-:W2:Y:S04]  /*225d0*/  LDL.LU.64 R12, [R1+0x1d48] ;  /* 0x001d4800010c7983 */ /* 0x000ea80000300a00 */
[----:B------:R-:W2:Y:S04]  /*225e0*/  LDL.LU R11, [R1+0x380] ;  /* 0x00038000010b7983 */ /* 0x000ea80000300800 */
[----:B------:R-:W2:Y:S08]  /*225f0*/  LDL.LU R8, [R1+0x180] ;  /* 0x0001800001087983 */ /* 0x000eb00000300800 */
[----:B------:R-:W-:Y:S04]  /*22600*/  STL.64 [R1+0x1d0], R4 ;  /* 0x0001d00401007387 */ /* 0x000fe80000100a00 */
[----:B------:R1:W-:Y:S04]  /*22610*/  STL.64 [R1+0x1d8], R6 ;  /* 0x0001d80601007387 */ /* 0x0003e80000100a00 */
[----:B------:R-:W2:Y:S01]  /*22620*/  LDL.LU R9, [R1+0x184] ;  /* 0x0001840001097983 */ /* 0x000ea20000300800 */
[C---:B-1----:R-:W-:Y:S01]  /*22630*/  FMUL R7, R29.reuse, R27 ;  /* 0x0000001b1d077220 */ /* 0x042fe20000400000 */
[----:B---3--:R-:W-:Y:S01]  /*22640*/  FMUL R6, R29, R23 ;  /* 0x000000171d067220 */ /* 0x008fe20000400000 */
[----:B----4-:R-:W-:Y:S01]  /*22650*/  FMUL R5, R28, R22 ;  /* 0x000000161c057220 */ /* 0x010fe20000400000 */
[----:B------:R-:W-:-:S02]  /*22660*/  IMAD.MOV.U32 R2, RZ, RZ, R24 ;  /* 0x000000ffff027224 */ /* 0x000fc400078e0018 */
[----:B------:R-:W3:Y:S04]  /*22670*/  LDL.LU R24, [R1+0x160] ;  /* 0x0001600001187983 */ /* 0x000ee80000300800 */
[----:B------:R-:W3:Y:S04]  /*22680*/  LDL.LU R25, [R1+0x164] ;  /* 0x0001640001197983 */ /* 0x000ee80000300800 */
[----:B------:R-:W4:Y:S04]  /*22690*/  LDL.LU R16, [R1+0x140] ;  /* 0x0001400001107983 */ /* 0x000f280000300800 */
[----:B------:R-:W4:Y:S01]  /*226a0*/  LDL.LU R17, [R1+0x144] ;  /* 0x0001440001117983 */ /* 0x000f220000300800 */
[----:B--2---:R-:W-:-:S07]  /*226b0*/  FMUL R4, R28, R11 ;  /* 0x0000000b1c047220 */ /* 0x004fce0000400000 */
[----:B------:R-:W-:Y:S01]  /*226c0*/  HMMA.16816.F32.BF16 R4, R12, R8, R4 ;  /* 0x000000080c04723c */ /* 0x000fe20000041804 */
[----:B------:R-:W2:-:S15]  /*226d0*/  LDL.LU R8, [R1+0x130] ;  /* 0x0001300001087983 */ /* 0x000e9e0000300800 */
[----:B------:R-:W-:-:S03]  /*226e0*/  NOP ;  /* 0x0000000000007918 */ /* 0x000fc60000000000 */
[----:B------:R0:W-:Y:S04]  /*226f0*/  STL.64 [R1+0x1c0], R4 ;  /* 0x0001c00401007387 */ /* 0x0001e80000100a00 */
[----:B------:R1:W-:Y:S04]  /*22700*/  STL.64 [R1+0x1c8], R6 ;  /* 0x0001c80601007387 */ /* 0x0003e80000100a00 */
[----:B------:R-:W2:Y:S04]  /*22710*/  LDL.LU R9, [R1+0x134] ;  /* 0x0001340001097983 */ /* 0x000ea80000300800 */
[----:B------:R-:W2:Y:S01]  /*22720*/  LDL.LU R27, [R1+0x3c8] ;  /* 0x0003c800011b7983 */ /* 0x000ea20000300800 */
[C---:B0-----:R-:W-:Y:S01]  /*22730*/  FMUL R4, R28.reuse, R26 ;  /* 0x0000001a1c047220 */ /* 0x041fe20000400000 */
[----:B------:R-:W-:Y:S01]  /*22740*/  FMUL R5, R28, R19 ;  /* 0x000000131c057220 */ /* 0x000fe20000400000 */
[C---:B-1----:R-:W-:Y:S01]  /*22750*/  FMUL R6, R29.reuse, R18 ;  /* 0x000000121d067220 */ /* 0x042fe20000400000 */
[----:B------:R-:W-:Y:S01]  /*22760*/  FMUL R7, R29, R3 ;  /* 0x000000031d077220 */ /* 0x000fe20000400000 */
[----:B------:R-:W2:Y:S04]  /*22770*/  LDL.LU R26, [R1+0x3cc] ;  /* 0x0003cc00011a7983 */ /* 0x000ea80000300800 */
[----:B------:R-:W2:Y:S02]  /*22780*/  LDL.LU R22, [R1+0x1d40] ;  /* 0x001d400001167983 */ /* 0x000ea40000300800 */
[----:B------:R-:W-:-:S15]  /*22790*/  HMMA.16816.F32.BF16 R4, R12, R20, R4 ;  /* 0x000000140c04723c */ /* 0x000fde0000041804 */
[----:B------:R-:W-:-:S04]  /*227a0*/  NOP ;  /* 0x0000000000007918 */ /* 0x000fc80000000000 */
[----:B------:R-:W-:Y:S04]  /*227b0*/  STL.64 [R1+0x1b0], R4 ;  /* 0x0001b00401007387 */ /* 0x000fe80000100a00 */
[----:B------:R0:W-:Y:S04]  /*227c0*/  STL.64 [R1+0x1b8], R6 ;  /* 0x0001b80601007387 */ /* 0x0001e80000100a00 */
        /* <DEDUP_REMOVED lines=9> */
[----:B--2---:R-:W-:Y:S04]  /*22860*/  STL.64 [R1+0x1d38], R18 ;  /* 0x001d381201007387 */ /* 0x004fe80000100a00 */
[----:B----4-:R0:W-:Y:S04]  /*22870*/  STL.64 [R1+0x1d30], R16 ;  /* 0x001d301001007387 */ /* 0x0101e80000100a00 */
[----:B0-----:R-:W2:Y:S04]  /*22880*/  LDL.LU R16, [R1+0x150] ;  /* 0x0001500001107983 */ /* 0x001ea80000300800 */
[----:B------:R-:W2:Y:S01]  /*22890*/  LDL.LU R17, [R1+0x154] ;  /* 0x0001540001117983 */ /* 0x000ea20000300800 */
[C---:B------:R-:W-:Y:S01]  /*228a0*/  FMUL R4, R28.reuse, R6 ;  /* 0x000000061c047220 */ /* 0x040fe20000400000 */
[C---:B------:R-:W-:Y:S01]  /*228b0*/  FMUL R5, R28.reuse, R7 ;  /* 0x000000071c057220 */ /* 0x040fe20000400000 */
[C---:B------:R-:W-:Y:S01]  /*228c0*/  FMUL R6, R29.reuse, R27 ;  /* 0x0000001b1d067220 */ /* 0x040fe20000400000 */
[C---:B------:R-:W-:Y:S01]  /*228d0*/  FMUL R7, R29.reuse, R26 ;  /* 0x0000001a1d077220 */ /* 0x040fe20000400000 */
[----:B------:R-:W4:Y:S06]  /*228e0*/  LDL.LU R3, [R1+0x3ec] ;  /* 0x0003ec0001037983 */ /* 0x000f2c0000300800 */
[----:B---3--:R-:W-:Y:S01]  /*228f0*/  HMMA.16816.F32.BF16 R24, R12, R24, R4 ;  /* 0x000000180c18723c */ /* 0x008fe20000041804 */
[C---:B------:R-:W-:Y:S01]  /*22900*/  FMUL R4, R28.reuse, R23 ;  /* 0x000000171c047220 */ /* 0x040fe20000400000 */
[----:B------:R-:W-:Y:S01]  /*22910*/  FMUL R5, R28, R21 ;  /* 0x000000151c057220 */ /* 0x000fe20000400000 */
[C---:B------:R-:W-:Y:S01]  /*22920*/  FMUL R6, R29.reuse, R11 ;  /* 0x0000000b1d067220 */ /* 0x040fe20000400000 */
[----:B------:R-:W-:-:S15]  /*22930*/  FMUL R7, R29, R10 ;  /* 0x0000000a1d077220 */ /* 0x000fde0000400000 */
[----:B------:R0:W-:Y:S04]  /*22940*/  STL.64 [R1+0x1a0], R24 ;  /* 0x0001a01801007387 */ /* 0x0001e80000100a00 */
[----:B------:R-:W-:Y:S04]  /*22950*/  STL.64 [R1+0x1a8], R26 ;  /* 0x0001a81a01007387 */ /* 0x000fe80000100a00 */
[----:B------:R-:W3:Y:S04]  /*22960*/  LDL.LU R23, [R1+0x3f0] ;  /* 0x0003f00001177983 */ /* 0x000ee80000300800 */
[----:B------:R-:W3:Y:S04]  /*22970*/  LDL.LU R21, [R1+0x3f4] ;  /* 0x0003f40001157983 */ /* 0x000ee80000300800 */
[----:B------:R-:W3:Y:S04]  /*22980*/  LDL.LU R11, [R1+0x3f8] ;  /* 0x0003f800010b7983 */ /* 0x000ee80000300800 */
[----:B------:R-:W3:Y:S04]  /*22990*/  LDL.LU R10, [R1+0x3fc] ;  /* 0x0003fc00010a7983 */ /* 0x000ee80000300800 */
[----:B0-----:R-:W3:Y:S04]  /*229a0*/  LDL.LU R24, [R1+0x120] ;  /* 0x0001200001187983 */ /* 0x001ee80000300800 */
[----:B------:R-:W3:Y:S04]  /*229b0*/  LDL.LU R25, [R1+0x124] ;  /* 0x0001240001197983 */ /* 0x000ee80000300800 */
[----:B------:R-:W3:Y:S01]  /*229c0*/  LDL.LU.64 R18, [R1+0x1d38] ;  /* 0x001d380001127983 */ /* 0x000ee20000300a00 */
[----:B--2---:R-:W-:Y:S03]  /*229d0*/  HMMA.16816.F32.BF16 R4, R12, R16, R4 ;  /* 0x000000100c04723c */ /* 0x004fe60000041804 */
[----:B------:R-:W2:-:S15]  /*229e0*/  LDL.LU.64 R16, [R1+0x1d30] ;  /* 0x001d300001107983 */ /* 0x000e9e0000300a00 */
[----:B------:R-:W-:Y:S01]  /*229f0*/  NOP ;  /* 0x0000000000007918 */ /* 0x000fe20000000000 */
[----:B------:R0:W-:Y:S04]  /*22a00*/  STL.64 [R1+0x190], R4 ;  /* 0x0001900401007387 */ /* 0x0001e80000100a00 */
[----:B------:R4:W-:Y:S01]  /*22a10*/  STL.64 [R1+0x198], R6 ;  /* 0x0001980601007387 */ /* 0x0009e20000100a00 */
[C---:B0-----:R-:W-:Y:S01]  /*22a20*/  FMUL R4, R28.reuse, R20 ;  /* 0x000000141c047220 */ /* 0x041fe20000400000 */
[C---:B----4-:R-:W-:Y:S01]  /*22a30*/  FMUL R7, R29.reuse, R3 ;  /* 0x000000031d077220 */ /* 0x050fe20000400000 */
[----:B---3--:R-:W-:Y:S01]  /*22a40*/  FMUL R5, R28, R19 ;  /* 0x000000131c057220 */ /* 0x008fe20000400000 */
[----:B------:R-:W-:-:S07]  /*22a50*/  FMUL R6, R29, R18 ;  /* 0x000000121d067220 */ /* 0x000fce0000400000 */
[----:B--2---:R-:W-:Y:S01]  /*22a60*/  HMMA.16816.F32.BF16 R4, R12, R16, R4 ;  /* 0x000000100c04723c */ /* 0x004fe20000041804 */
[----:B------:R-:W2:-:S15]  /*22a70*/  LDL.LU R16, [R1+0xc0] ;  /* 0x0000c00001107983 */ /* 0x000e9e0000300800 */
[----:B------:R-:W-:-:S03]  /*22a80*/  NOP ;  /* 0x0000000000007918 */ /* 0x000fc60000000000 */
[----:B------:R0:W-:Y:S04]  /*22a90*/  STL.64 [R1+0x90], R4 ;  /* 0x0000900401007387 */ /* 0x0001e80000100a00 */
[----:B------:R1:W-:Y:S04]  /*22aa0*/  STL.64 [R1+0x98], R6 ;  /* 0x0000980601007387 */ /* 0x0003e80000100a00 */
[----:B------:R-:W2:Y:S04]  /*22ab0*/  LDL.LU R17, [R1+0xc4] ;  /* 0x0000c40001117983 */ /* 0x000ea80000300800 */
[----:B------:R-:W3:Y:S04]  /*22ac0*/  LDL.LU R20, [R1+0x400] ;  /* 0x0004000001147983 */ /* 0x000ee80000300800 */
[----:B------:R-:W4:Y:S04]  /*22ad0*/  LDL.LU R19, [R1+0x404] ;  /* 0x0004040001137983 */ /* 0x000f280000300800 */
[----:B------:R-:W2:Y:S04]  /*22ae0*/  LDL.LU R18, [R1+0x408] ;  /* 0x0004080001127983 */ /* 0x000ea80000300800 */
[----:B------:R-:W2:Y:S01]  /*22af0*/  LDL.LU R3, [R1+0x40c] ;  /* 0x00040c0001037983 */ /* 0x000ea20000300800 */
[C---:B0-----:R-:W-:Y:S01]  /*22b00*/  FMUL R4, R28.reuse, R23 ;  /* 0x000000171c047220 */ /* 0x041fe20000400000 */
[----:B------:R-:W-:Y:S01]  /*22b10*/  FMUL R5, R28, R21 ;  /* 0x000000151c057220 */ /* 0x000fe20000400000 */
[C---:B-1----:R-:W-:Y:S01]  /*22b20*/  FMUL R6, R29.reuse, R11 ;  /* 0x0000000b1d067220 */ /* 0x042fe20000400000 */
[----:B------:R-:W-:-:S07]  /*22b30*/  FMUL R7, R29, R10 ;  /* 0x0000000a1d077220 */ /* 0x000fce0000400000 */
[----:B------:R-:W-:Y:S01]  /*22b40*/  HMMA.16816.F32.BF16 R4, R12, R8, R4 ;  /* 0x000000080c04723c */ /* 0x000fe20000041804 */
[----:B------:R-:W2:-:S15]  /*22b50*/  LDL.LU R8, [R1+0xb0] ;  /* 0x0000b00001087983 */ /* 0x000e9e0000300800 */
[----:B------:R-:W-:-:S03]  /*22b60*/  NOP ;  /* 0x0000000000007918 */ /* 0x000fc60000000000 */
[----:B------:R3:W-:Y:S04]  /*22b70*/  STL.64 [R1+0x80], R4 ;  /* 0x0000800401007387 */ /* 0x0007e80000100a00 */
[----:B------:R2:W-:Y:S04]  /*22b80*/  STL.64 [R1+0x88], R6 ;  /* 0x0000880601007387 */ /* 0x0005e80000100a00 */
[----:B------:R-:W2:Y:S01]  /*22b90*/  LDL.LU R9, [R1+0xb4] ;  /* 0x0000b40001097983 */ /* 0x000ea20000300800 */
[C---:B---3--:R-:W-:Y:S01]  /*22ba0*/  FMUL R4, R28.reuse, R20 ;  /* 0x000000141c047220 */ /* 0x048fe20000400000 */
[----:B----4-:R-:W-:Y:S01]  /*22bb0*/  FMUL R5, R28, R19 ;  /* 0x000000131c057220 */ /* 0x010fe20000400000 */
[C---:B--2---:R-:W-:Y:S01]  /*22bc0*/  FMUL R6, R29.reuse, R18 ;  /* 0x000000121d067220 */ /* 0x044fe20000400000 */
[----:B------:R-:W-:-:S07]  /*22bd0*/  FMUL R7, R29, R3 ;  /* 0x000000031d077220 */ /* 0x000fce0000400000 */
[----:B------:R-:W-:Y:S01]  /*22be0*/  HMMA.16816.F32.BF16 R4, R12, R24, R4 ;  /* 0x000000180c04723c */ /* 0x000fe20000041804 */
[----:B------:R0:W-:Y:S04]  /*22bf0*/  STL.64 [R1+0x1d18], R8 ;  /* 0x001d180801007387 */ /* 0x0001e80000100a00 */
[----:B0-----:R-:W2:Y:S04]  /*22c00*/  LDL.LU R8, [R1+0xf0] ;  /* 0x0000f00001087983 */ /* 0x001ea80000300800 */
[----:B------:R-:W2:Y:S04]  /*22c10*/  LDL.LU R9, [R1+0xf4] ;  /* 0x0000f40001097983 */ /* 0x000ea80000300800 */
[----:B------:R-:W3:Y:S04]  /*22c20*/  LDL.LU R23, [R1+0x410] ;  /* 0x0004100001177983 */ /* 0x000ee80000300800 */
[----:B------:R-:W4:Y:S04]  /*22c30*/  LDL.LU R21, [R1+0x414] ;  /* 0x0004140001157983 */ /* 0x000f280000300800 */
[----:B------:R-:W2:Y:S04]  /*22c40*/  LDL.LU R11, [R1+0x418] ;  /* 0x00041800010b7983 */ /* 0x000ea80000300800 */
[----:B------:R-:W2:Y:S04]  /*22c50*/  LDL.LU R10, [R1+0x41c] ;  /* 0x00041c00010a7983 */ /* 0x000ea80000300800 */
[----:B------:R-:W2:Y:S04]  /*22c60*/  LDL.LU R20, [R1+0x470] ;  /* 0x0004700001147983 */ /* 0x000ea80000300800 */
[----:B------:R-:W2:Y:S04]  /*22c70*/  LDL.LU R19, [R1+0x474] ;  /* 0x0004740001137983 */ /* 0x000ea80000300800 */
[----:B------:R-:W2:Y:S04]  /*22c80*/  LDL.LU R18, [R1+0x478] ;  /* 0x0004780001127983 */ /* 0x000ea80000300800 */
[----:B------:R-:W2:Y:S04]  /*22c90*/  LDL.LU R3, [R1+0x47c] ;  /* 0x00047c0001037983 */ /* 0x000ea80000300800 */
[----:B------:R-:W2:Y:S04]  /*22ca0*/  LDL.LU.64 R26, [R1+0x1d28] ;  /* 0x001d2800011a7983 */ /* 0x000ea80000300a00 */
[----:B------:R-:W2:Y:S04]  /*22cb0*/  LDL.LU R25, [R1+0x1d20] ;  /* 0x001d200001197983 */ /* 0x000ea80000300800 */
[----:B------:R-:W2:Y:S04]  /*22cc0*/  LDL.LU R24, [R1+0x60] ;  /* 0x0000600001187983 */ /* 0x000ea80000300800 */
[----:B------:R3:W-:Y:S04]  /*22cd0*/  STL.64 [R1+0x70], R4 ;  /* 0x0000700401007387 */ /* 0x0007e80000100a00 */
[----:B------:R2:W-:Y:S01]  /*22ce0*/  STL.64 [R1+0x78], R6 ;  /* 0x0000780601007387 */ /* 0x0005e20000100a00 */
[C---:B---3--:R-:W-:Y:S01]  /*22cf0*/  FMUL R4, R28.reuse, R23 ;  /* 0x000000171c047220 */ /* 0x048fe20000400000 */
[----:B----4-:R-:W-:Y:S01]  /*22d00*/  FMUL R5, R28, R21 ;  /* 0x000000151c057220 */ /* 0x010fe20000400000 */
[C---:B--2---:R-:W-:Y:S01]  /*22d10*/  FMUL R6, R29.reuse, R11 ;  /* 0x0000000b1d067220 */ /* 0x044fe20000400000 */
[----:B------:R-:W-:-:S07]  /*22d20*/  FMUL R7, R29, R10 ;  /* 0x0000000a1d077220 */ /* 0x000fce0000400000 */
[C---:B------:R-:W-:Y:S01]  /*22d30*/  HMMA.16816.F32.BF16 R4, R12.reuse, R8, R4 ;  /* 0x000000080c04723c */ /* 0x040fe20000041804 */
[----:B------:R0:W-:Y:S04]  /*22d40*/  STL.64 [R1+0x1d08], R24 ;  /* 0x001d081801007387 */ /* 0x0001e80000100a00 */
[----:B0-----:R-:W2:Y:S04]  /*22d50*/  LDL.LU R24, [R1+0xa0] ;  /* 0x0000a00001187983 */ /* 0x001ea80000300800 */
[----:B------:R-:W2:Y:S04]  /*22d60*/  LDL.LU R25, [R1+0xa4] ;  /* 0x0000a40001197983 */ /* 0x000ea80000300800 */
[----:B------:R-:W3:Y:S04]  /*22d70*/  LDL.LU.64 R8, [R1+0x1d18] ;  /* 0x001d180001087983 */ /* 0x000ee80000300a00 */
[----:B------:R-:W4:Y:S04]  /*22d80*/  LDL.LU R11, [R1+0x488] ;  /* 0x00048800010b7983 */ /* 0x000f280000300800 */
[----:B------:R-:W2:Y:S04]  /*22d90*/  LDL.LU R10, [R1+0x48c] ;  /* 0x00048c00010a7983 */ /* 0x000ea80000300800 */
[----:B------:R0:W-:Y:S04]  /*22da0*/  STL.64 [R1+0x40], R4 ;  /* 0x0000400401007387 */ /* 0x0001e80000100a00 */
[----:B------:R1:W-:Y:S01]  /*22db0*/  STL.64 [R1+0x48], R6 ;  /* 0x0000480601007387 */ /* 0x0003e20000100a00 */
[C---:B0-----:R-:W-:Y:S01]  /*22dc0*/  FMUL R4, R28.reuse, R20 ;  /* 0x000000141c047220 */ /* 0x041fe20000400000 */
[----:B------:R-:W-:Y:S01]  /*22dd0*/  FMUL R5, R28, R19 ;  /* 0x000000131c057220 */ /* 0x000fe20000400000 */
[C---:B-1----:R-:W-:Y:S01]  /*22de0*/  FMUL R6, R29.reuse, R18 ;  /* 0x000000121d067220 */ /* 0x042fe20000400000 */
[----:B------:R-:W-:Y:S01]  /*22df0*/  FMUL R7, R29, R3 ;  /* 0x000000031d077220 */ /* 0x000fe20000400000 */
[----:B------:R-:W2:Y:S06]  /*22e00*/  LDL.LU R18, [R1+0x1d14] ;  /* 0x001d140001127983 */ /* 0x000eac0000300800 */
[----:B------:R-:W-:Y:S01]  /*22e10*/  HMMA.16816.F32.BF16 R4, R12, R16, R4 ;  /* 0x000000100c04723c */ /* 0x000fe20000041804 */
[----:B------:R-:W2:-:S15]  /*22e20*/  LDL.LU R17, [R1+0x1d10] ;  /* 0x001d100001117983 */ /* 0x000e9e0000300800 */
[----:B------:R-:W-:-:S03]  /*22e30*/  NOP ;  /* 0x0000000000007918 */ /* 0x000fc60000000000 */
[----:B------:R-:W-:Y:S04]  /*22e40*/  STL.64 [R1+0x30], R4 ;  /* 0x0000300401007387 */ /* 0x000fe80000100a00 */
[----:B------:R0:W-:Y:S04]  /*22e50*/  STL.64 [R1+0x38], R6 ;  /* 0x0000380601007387 */ /* 0x0001e80000100a00 */
[----:B0-----:R-:W2:Y:S04]  /*22e60*/  LDL.LU R6, [R1+0x480] ;  /* 0x0004800001067983 */ /* 0x001ea80000300800 */
[----:B------:R-:W3:Y:S01]  /*22e70*/  LDL.LU R7, [R1+0x484] ;  /* 0x0004840001077983 */ /* 0x000ee20000300800 */
[----:B------:R-:W-:Y:S01]  /*22e80*/  MOV R20, R27 ;  /* 0x0000001b00147202 */ /* 0x000fe20000000f00 */
[----:B------:R-:W-:-:S02]  /*22e90*/  IMAD.MOV.U32 R21, RZ, RZ, R26 ;  /* 0x000000ffff157224 */ /* 0x000fc400078e001a */
[----:B------:R-:W4:Y:S04]  /*22ea0*/  LDL.LU R27, [R1+0x498] ;  /* 0x00049800011b7983 */ /* 0x000f280000300800 */
[----:B------:R-:W4:Y:S04]  /*22eb0*/  LDL.LU R26, [R1+0x49c] ;  /* 0x00049c00011a7983 */ /* 0x000f280000300800 */
[----:B------:R-:W4:Y:S04]  /*22ec0*/  LDL.LU R23, [R1+0x4a0] ;  /* 0x0004a00001177983 */ /* 0x000f280000300800 */
[----:B------:R-:W4:Y:S04]  /*22ed0*/  LDL.LU R19, [R1+0x4a4] ;  /* 0x0004a40001137983 */ /* 0x000f280000300800 */
[----:B------:R-:W4:Y:S04]  /*22ee0*/  LDL.LU R16, [R1+0x4a8] ;  /* 0x0004a80001107983 */ /* 0x000f280000300800 */
[----:B------:R-:W4:Y:S01]  /*22ef0*/  LDL.LU R3, [R1+0x4ac] ;  /* 0x0004ac0001037983 */ /* 0x000f220000300800 */
[C---:B--2---:R-:W-:Y:S01]  /*22f00*/  FMUL R4, R28.reuse, R6 ;  /* 0x000000061c047220 */ /* 0x044fe20000400000 */
[----:B---3--:R-:W-:Y:S01]  /*22f10*/  FMUL R5, R28, R7 ;  /* 0x000000071c057220 */ /* 0x008fe20000400000 */
[C---:B----4-:R-:W-:Y:S01]  /*22f20*/  FMUL R6, R29.reuse, R11 ;  /* 0x0000000b1d067220 */ /* 0x050fe20000400000 */
[----:B------:R-:W-:-:S07]  /*22f30*/  FMUL R7, R29, R10 ;  /* 0x0000000a1d077220 */ /* 0x000fce0000400000 */
[----:B------:R-:W-:Y:S01]  /*22f40*/  HMMA.16816.F32.BF16 R8, R12, R8, R4 ;  /* 0x000000080c08723c */ /* 0x000fe20000041804 */
[----:B------:R-:W2:Y:S04]  /*22f50*/  LDL.LU R6, [R1+0x490] ;  /* 0x0004900001067983 */ /* 0x000ea80000300800 */
[----:B------:R-:W3:-:S14]  /*22f60*/  LDL.LU R7, [R1+0x494] ;  /* 0x0004940001077983 */ /* 0x000edc0000300800 */
[----:B------:R-:W-:Y:S04]  /*22f70*/  STL.64 [R1+0x20], R8 ;  /* 0x0000200801007387 */ /* 0x000fe80000100a00 */
[----:B------:R0:W-:Y:S04]  /*22f80*/  STL.64 [R1+0x28], R10 ;  /* 0x0000280a01007387 */ /* 0x0001e80000100a00 */
[----:B0-----:R-:W4:Y:S04]  /*22f90*/  LDL.LU R11, [R1+0x4b0] ;  /* 0x0004b000010b7983 */ /* 0x001f280000300800 */
[----:B------:R-:W4:Y:S04]  /*22fa0*/  LDL.LU R10, [R1+0x4b4] ;  /* 0x0004b400010a7983 */ /* 0x000f280000300800 */
[----:B------:R-:W4:Y:S04]  /*22fb0*/  LDL.LU R9, [R1+0x4b8] ;  /* 0x0004b80001097983 */ /* 0x000f280000300800 */
[----:B------:R-:W4:Y:S01]  /*22fc0*/  LDL.LU R8, [R1+0x4bc] ;  /* 0x0004bc0001087983 */ /* 0x000f220000300800 */
[C---:B--2---:R-:W-:Y:S01]  /*22fd0*/  FMUL R4, R28.reuse, R6 ;  /* 0x000000061c047220 */ /* 0x044fe20000400000 */
[----:B---3--:R-:W-:Y:S01]  /*22fe0*/  FMUL R5, R28, R7 ;  /* 0x000000071c057220 */ /* 0x008fe20000400000 */
[C---:B------:R-:W-:Y:S01]  /*22ff0*/  FMUL R6, R29.reuse, R27 ;  /* 0x0000001b1d067220 */ /* 0x040fe20000400000 */
[----:B------:R-:W-:-:S07]  /*23000*/  FMUL R7, R29, R26 ;  /* 0x0000001a1d077220 */ /* 0x000fce0000400000 */
[----:B------:R-:W-:Y:S01]  /*23010*/  HMMA.16816.F32.BF16 R4, R12, R24, R4 ;  /* 0x000000180c04723c */ /* 0x000fe20000041804 */
[----:B------:R-:W2:-:S15]  /*23020*/  LDL.LU.64 R24, [R1+0x1d08] ;  /* 0x001d080001187983 */ /* 0x000e9e0000300a00 */
[----:B------:R-:W-:-:S03]  /*23030*/  NOP ;  /* 0x0000000000007918 */ /* 0x000fc60000000000 */
[----:B------:R0:W-:Y:S04]  /*23040*/  STL.64 [R1+0x10], R4 ;  /* 0x0000100401007387 */ /* 0x0001e80000100a00 */
[----:B------:R1:W-:Y:S01]  /*23050*/  STL.64 [R1+0x18], R6 ;  /* 0x0000180601007387 */ /* 0x0003e20000100a00 */
[C---:B0-----:R-:W-:Y:S01]  /*23060*/  FMUL R4, R28.reuse, R23 ;  /* 0x000000171c047220 */ /* 0x041fe20000400000 */
[----:B------:R-:W-:Y:S01]  /*23070*/  FMUL R5, R28, R19 ;  /* 0x000000131c057220 */ /* 0x000fe20000400000 */
[C---:B-1----:R-:W-:Y:S01]  /*23080*/  FMUL R6, R29.reuse, R16 ;  /* 0x000000101d067220 */ /* 0x042fe20000400000 */
[----:B------:R-:W-:-:S07]  /*23090*/  FMUL R7, R29, R3 ;  /* 0x000000031d077220 */ /* 0x000fce0000400000 */
[----:B--2---:R-:W-:Y:S01]  /*230a0*/  HMMA.16816.F32.BF16 R4, R12, R24, R4 ;  /* 0x000000180c04723c */ /* 0x004fe20000041804 */
[----:B------:R-:W2:Y:S01]  /*230b0*/  LDL.LU R24, [R1+0x1d04] ;  /* 0x001d040001187983 */ /* 0x000ea20000300800 */
[----:B----4-:R-:W-:Y:S01]  /*230c0*/  FMUL R25, R28, R10 ;  /* 0x0000000a1c197220 */ /* 0x010fe20000400000 */
[C---:B------:R-:W-:Y:S01]  /*230d0*/  FMUL R26, R29.reuse, R9 ;  /* 0x000000091d1a7220 */ /* 0x040fe20000400000 */
[----:B------:R-:W-:Y:S01]  /*230e0*/  FMUL R27, R29, R8 ;  /* 0x000000081d1b7220 */ /* 0x000fe20000400000 */
[----:B------:R-:W3:-:S14]  /*230f0*/  LDL.LU R16, [R1+0x4c0] ;  /* 0x0004c00001107983 */ /* 0x000edc0000300800 */
[----:B------:R-:W-:Y:S04]  /*23100*/  STL.64 [R1], R4 ;  /* 0x0000000401007387 */ /* 0x000fe80000100a00 */
[----:B------:R0:W-:Y:S04]  /*23110*/  STL.64 [R1+0x8], R6 ;  /* 0x0000080601007387 */ /* 0x0001e80000100a00 */
[----:B0-----:R-:W4:Y:S04]  /*23120*/  LDL.LU R6, [R1+0x4c4] ;  /* 0x0004c40001067983 */ /* 0x001f280000300800 */
[----:B------:R-:W3:Y:S04]  /*23130*/  LDL.LU R5, [R1+0x4c8] ;  /* 0x0004c80001057983 */ /* 0x000ee80000300800 */
[----:B------:R-:W3:Y:S01]  /*23140*/  LDL.LU R4, [R1+0x4cc] ;  /* 0x0004cc0001047983 */ /* 0x000ee20000300800 */
[----:B--2---:R-:W-:Y:S01]  /*23150*/  LOP3.LUT R3, R24, 0x20, RZ, 0x3c, !PT ;  /* 0x0000002018037812 */ /* 0x004fe200078e3cff */
[----:B------:R-:W-:-:S04]  /*23160*/  FMUL R24, R28, R11 ;  /* 0x0000000b1c187220 */ /* 0x000fc80000400000 */
[----:B------:R-:W0:Y:S04]  /*23170*/  LDSM.16.M88.4 R8, [R3+UR6+0x18000] ;  /* 0x018000060308783b */ /* 0x000e280008000200 */
[----:B0-----:R-:W-:Y:S04]  /*23180*/  STL.64 [R1+0x1cf8], R10 ;  /* 0x001cf80a01007387 */ /* 0x001fe80000100a00 */
[----:B------:R0:W-:Y:S04]  /*23190*/  STL.64 [R1+0x1cf0], R8 ;  /* 0x001cf00801007387 */ /* 0x0001e80000100a00 */
[----:B0-----:R-:W2:Y:S04]  /*231a0*/  LDL.LU R8, [R1+0xe0] ;  /* 0x0000e00001087983 */ /* 0x001ea80000300800 */
[----:B------:R-:W2:Y:S01]  /*231b0*/  LDL.LU R23, [R1+0x1d00] ;  /* 0x001d000001177983 */ /* 0x000ea20000300800 */
[----:B------:R-:W-:Y:S01]  /*231c0*/  HMMA.16816.F32.BF16 R24, R12, R20, R24 ;  /* 0x000000140c18723c */ /* 0x000fe20000041818 */
[----:B------:R-:W-:Y:S01]  /*231d0*/  MOV R9, R22 ;  /* 0x0000001600097202 */ /* 0x000fe20000000f00 */
[----:B----4-:R-:W-:Y:S01]  /*231e0*/  FMUL R21, R28, R6 ;  /* 0x000000061c157220 */ /* 0x010fe20000400000 */
[----:B---3--:R-:W-:-:S15]  /*231f0*/  FMUL R22, R29, R5 ;  /* 0x000000051d167220 */ /* 0x008fde0000400000 */
[----:B------:R-:W-:Y:S01]  /*23200*/  NOP ;  /* 0x0000000000007918 */ /* 0x000fe20000000000 */
[----:B------:R0:W-:Y:S04]  /*23210*/  STL.64 [R1+0x1ac0], R26 ;  /* 0x001ac01a01007387 */ /* 0x0001e80000100a00 */
[----:B------:R1:W-:Y:S01]  /*23220*/  STL.64 [R1+0x1ab8], R24 ;  /* 0x001ab81801007387 */ /* 0x0003e20000100a00 */
[----:B------:R-:W-:-:S03]  /*23230*/  FMUL R20, R28, R16 ;  /* 0x000000101c147220 */ /* 0x000fc60000400000 */
[----:B0-----:R-:W3:Y:S01]  /*23240*/  LDL R26, [R1+0x118] ;  /* 0x00011800011a7983 */ /* 0x001ee20000100800 */
[----:B-1----:R-:W-:-:S03]  /*23250*/  MOV R25, R17 ;  /* 0x0000001100197202 */ /* 0x002fc60000000f00 */
[----:B------:R-:W4:Y:S01]  /*23260*/  LDL.LU R16, [R1+0x4d0] ;  /* 0x0004d00001107983 */ /* 0x000f220000300800 */
[----:B------:R-:W-:-:S03]  /*23270*/  IMAD.MOV.U32 R24, RZ, RZ, R18 ;  /* 0x000000ffff187224 */ /* 0x000fc600078e0012 */
[----:B------:R-:W3:Y:S04]  /*23280*/  LDL.LU R17, [R1+0x4d4] ;  /* 0x0004d40001117983 */ /* 0x000ee80000300800 */
[----:B------:R-:W3:Y:S04]  /*23290*/  LDL.LU R18, [R1+0x4d8] ;  /* 0x0004d80001127983 */ /* 0x000ee80000300800 */
[----:B------:R-:W3:Y:S01]  /*232a0*/  LDL.LU R19, [R1+0x4dc] ;  /* 0x0004dc0001137983 */ /* 0x000ee20000300800 */
[----:B--2---:R-:W-:Y:S02]  /*232b0*/  IMAD.MOV.U32 R27, RZ, RZ, R23 ;  /* 0x000000ffff1b7224 */ /* 0x004fe400078e0017 */
[----:B------:R-:W-:-:S02]  /*232c0*/  FMUL R23, R29, R4 ;  /* 0x000000041d177220 */ /* 0x000fc40000400000 */
[----:B------:R-:W0:Y:S04]  /*232d0*/  LDSM.16.M88.4 R4, [R3+UR6+0x18800] ;  /* 0x018800060304783b */ /* 0x000e280008000200 */
[----:B0-----:R-:W-:Y:S04]  /*232e0*/  STL.64 [R1+0x1bd0], R6 ;  /* 0x001bd00601007387 */ /* 0x001fe80000100a00 */
[----:B------:R0:W-:Y:S04]  /*232f0*/  STL.64 [R1+0x1bc8], R4 ;  /* 0x001bc80401007387 */ /* 0x0001e80000100a00 */
[----:B0-----:R-:W2:Y:S04]  /*23300*/  LDL.LU.64 R4, [R1+0x100] ;  /* 0x0001000001047983 */ /* 0x001ea80000300a00 */
[----:B------:R-:W2:Y:S01]  /*23310*/  LDL.LU.64 R6, [R1+0x108] ;  /* 0x0001080001067983 */ /* 0x000ea20000300a00 */
[C---:B------:R-:W-:Y:S03]  /*23320*/  HMMA.16816.F32.BF16 R20, R12.reuse, R8, R20 ;  /* 0x000000080c14723c */ /* 0x040fe60000041814 */
[----:B--2---:R-:W-:Y:S04]  /*23330*/  STL [R1+0x1be4], R6 ;  /* 0x001be40601007387 */ /* 0x004fe80000100800 */
[----:B------:R-:W-:Y:S04]  /*23340*/  STL [R1+0x1be0], R7 ;  /* 0x001be00701007387 */ /* 0x000fe80000100800 */
[----:B------:R-:W2:Y:S04]  /*23350*/  LDL.LU.64 R10, [R1+0x1cf8] ;  /* 0x001cf800010a7983 */ /* 0x000ea80000300a00 */
[----:B------:R-:W2:Y:S04]  /*23360*/  LDL.LU.64 R8, [R1+0x1cf0] ;  /* 0x001cf00001087983 */ /* 0x000ea80000300a00 */
[----:B------:R0:W-:Y:S04]  /*23370*/  STL.64 [R1+0x1ab0], R22 ;  /* 0x001ab01601007387 */ /* 0x0001e80000100a00 */
[----:B------:R-:W-:Y:S04]  /*23380*/  STL.64 [R1+0x1aa8], R20 ;  /* 0x001aa81401007387 */ /* 0x000fe80000100a00 */
[----:B0-----:R-:W2:Y:S04]  /*23390*/  LDL.LU R22, [R1+0x58] ;  /* 0x0000580001167983 */ /* 0x001ea80000300800 */
[----:B------:R-:W2:Y:S01]  /*233a0*/  LDL.LU R23, [R1+0x5c] ;  /* 0x00005c0001177983 */ /* 0x000ea20000300800 */
[C---:B----4-:R-:W-:Y:S01]  /*233b0*/  FMUL R16, R28.reuse, R16 ;  /* 0x000000101c107220 */ /* 0x050fe20000400000 */
[----:B---3--:R-:W-:Y:S01]  /*233c0*/  FMUL R17, R28, R17 ;  /* 0x000000111c117220 */ /* 0x008fe20000400000 */
[C---:B------:R-:W-:Y:S01]  /*233d0*/  FMUL R18, R29.reuse, R18 ;  /* 0x000000121d127220 */ /* 0x040fe20000400000 */
[----:B------:R-:W-:Y:S01]  /*233e0*/  FMUL R19, R29, R19 ;  /* 0x000000131d137220 */ /* 0x000fe20000400000 */
[----:B--2---:R0:W-:Y:S06]  /*233f0*/  STL.64 [R1+0x1c58], R22 ;  /* 0x001c581601007387 */ /* 0x0041ec0000100a00 */
[----:B0-----:R-:W-:Y:S01]  /*23400*/  HMMA.16816.F32.BF16 R20, R12, R24, R16 ;  /* 0x000000180c14723c */ /* 0x001fe20000041810 */
[----:B------:R-:W2:Y:S04]  /*23410*/  LDL.LU R19, [R1+0x4e0] ;  /* 0x0004e00001137983 */ /* 0x000ea80000300800 */
[----:B------:R-:W3:-:S14]  /*23420*/  LDL.LU R7, [R1+0x4e4] ;  /* 0x0004e40001077983 */ /* 0x000edc0000300800 */
[----:B------:R-:W-:Y:S04]  /*23430*/  STL.64 [R1+0xd0], R20 ;  /* 0x0000d01401007387 */ /* 0x000fe80000100a00 */
[----:B------:R0:W-:Y:S04]  /*23440*/  STL.64 [R1+0xd8], R22 ;  /* 0x0000d81601007387 */ /* 0x0001e80000100a00 */
[----:B------:R-:W4:Y:S04]  /*23450*/  LDL.LU R6, [R1+0x4e8] ;  /* 0x0004e80001067983 */ /* 0x000f280000300800 */
[----:B------:R-:W2:Y:S04]  /*23460*/  LDL.LU R3, [R1+0x4ec] ;  /* 0x0004ec0001037983 */ /* 0x000ea80000300800 */
[----:B0-----:R-:W2:Y:S04]  /*23470*/  LDL.LU.64 R22, [R1+0x148] ;  /* 0x0001480001167983 */ /* 0x001ea80000300a00 */
[----:B--2---:R0:W-:Y:S04]  /*23480*/  STL.64 [R1+0x1cd0], R22 ;  /* 0x001cd01601007387 */ /* 0x0041e80000100a00 */
[----:B0-----:R-:W2:Y:S04]  /*23490*/  LDL.LU.64 R22, [R1+0x168] ;  /* 0x0001680001167983 */ /* 0x001ea80000300a00 */
[----:B--2---:R0:W-:Y:S04]  /*234a0*/  STL.64 [R1+0x1cd8], R22 ;  /* 0x001cd81601007387 */ /* 0x0041e80000100a00 */
[----:B------:R-:W2:Y:S04]  /*234b0*/  LDL.LU R20, [R1+0x2b0] ;  /* 0x0002b00001147983 */ /* 0x000ea80000300800 */
[----:B------:R-:W2:Y:S04]  /*234c0*/  LDL.LU R21, [R1+0x2b4] ;  /* 0x0002b40001157983 */ /* 0x000ea80000300800 */
[----:B0-----:R-:W2:Y:S04]  /*234d0*/  LDL.LU R22, [R1+0x2b8] ;  /* 0x0002b80001167983 */ /* 0x001ea80000300800 */
[----:B------:R-:W2:Y:S01]  /*234e0*/  LDL.LU R23, [R1+0x2bc] ;  /* 0x0002bc0001177983 */ /* 0x000ea20000300800 */
[C---:B------:R-:W-:Y:S01]  /*234f0*/  FMUL R16, R28.reuse, R19 ;  /* 0x000000131c107220 */ /* 0x040fe20000400000 */
[----:B---3--:R-:W-:Y:S01]  /*23500*/  FMUL R17, R28, R7 ;  /* 0x000000071c117220 */ /* 0x008fe20000400000 */
[C---:B----4-:R-:W-:Y:S01]  /*23510*/  FMUL R18, R29.reuse, R6 ;  /* 0x000000061d127220 */ /* 0x050fe20000400000 */
[----:B------:R-:W-:-:S07]  /*23520*/  FMUL R19, R29, R3 ;  /* 0x000000031d137220 */ /* 0x000fce0000400000 */
[----:B------:R-:W-:Y:S01]  /*23530*/  HMMA.16816.F32.BF16 R12, R12, R4, R16 ;  /* 0x000000040c0c723c */ /* 0x000fe20000041810 */
[----:B--2---:R0:W-:Y:S04]  /*23540*/  STL.64 [R1+0x1ce8], R22 ;  /* 0x001ce81601007387 */ /* 0x0041e80000100a00 */
[----:B------:R-:W-:Y:S04]  /*23550*/  STL.64 [R1+0x1ce0], R20 ;  /* 0x001ce01401007387 */ /* 0x000fe80000100a00 */
[----:B0-----:R-:W2:Y:S04]  /*23560*/  LDL.LU.64 R22, [R1+0x188] ;  /* 0x0001880001167983 */ /* 0x001ea80000300a00 */
[----:B------:R0:W-:Y:S04]  /*23570*/  STL.64 [R1+0x1c10], R26 ;  /* 0x001c101a01007387 */ /* 0x0001e80000100a00 */
[----:B0-----:R-:W3:Y:S04]  /*23580*/  LDL.LU.64 R26, [R1+0x158] ;  /* 0x00015800011a7983 */ /* 0x001ee80000300a00 */
[----:B------:R-:W-:Y:S04]  /*23590*/  STL [R1+0x16b8], R28 ;  /* 0x0016b81c01007387 */ /* 0x000fe80000100800 */
[----:B------:R-:W-:Y:S04]  /*235a0*/  STL [R1+0x16bc], R29 ;  /* 0x0016bc1d01007387 */ /* 0x000fe80000100800 */
[----:B------:R-:W4:Y:S04]  /*235b0*/  LDL.LU R4, [R1+0x2c0] ;  /* 0x0002c00001047983 */ /* 0x000f280000300800 */
[----:B------:R-:W4:Y:S04]  /*235c0*/  LDL.LU R5, [R1+0x2c4] ;  /* 0x0002c40001057983 */ /* 0x000f280000300800 */
[----:B------:R-:W4:Y:S04]  /*235d0*/  LDL.LU R6, [R1+0x2c8] ;  /* 0x0002c80001067983 */ /* 0x000f280000300800 */
[----:B------:R-:W4:Y:S04]  /*235e0*/  LDL.LU R7, [R1+0x2cc] ;  /* 0x0002cc0001077983 */ /* 0x000f280000300800 */
[----:B------:R-:W3:Y:S04]  /*235f0*/  LDL.LU R16, [R1+0x2a0] ;  /* 0x0002a00001107983 */ /* 0x000ee80000300800 */
[----:B------:R-:W3:Y:S04]  /*23600*/  LDL.LU R17, [R1+0x2a4] ;  /* 0x0002a40001117983 */ /* 0x000ee80000300800 */
[----:B------:R-:W3:Y:S04]  /*23610*/  LDL.LU R18, [R1+0x2a8] ;  /* 0x0002a80001127983 */ /* 0x000ee80000300800 */
[----:B------:R-:W3:Y:S04]  /*23620*/  LDL.LU R19, [R1+0x2ac] ;  /* 0x0002ac0001137983 */ /* 0x000ee80000300800 */
[----:B------:R0:W-:Y:S04]  /*23630*/  STL.64 [R1+0x1a90], R14 ;  /* 0x001a900e01007387 */ /* 0x0001e80000100a00 */
[----:B------:R-:W-:Y:S04]  /*23640*/  STL.64 [R1+0x1a88], R12 ;  /* 0x001a880c01007387 */ /* 0x000fe80000100a00 */
[----:B0-----:R-:W3:Y:S04]  /*23650*/  LDL.LU R14, [R1+0x128] ;  /* 0x00012800010e7983 */ /* 0x001ee80000300800 */
[----:B------:R-:W3:Y:S01]  /*23660*/  LDL.LU R15, [R1+0x12c] ;  /* 0x00012c00010f7983 */ /* 0x000ee20000300800 */
[----:B--2---:R-:W-:Y:S01]  /*23670*/  IMAD.MOV.U32 R3, RZ, RZ, R23 ;  /* 0x000000ffff037224 */ /* 0x004fe200078e0017 */
[----:B----4-:R-:W-:-:S15]  /*23680*/  HMMA.16816.F32.BF16 R4, R8, R22, R4 ;  /* 0x000000160804723c */ /* 0x010fde0000041804 */
[----:B------:R-:W-:-:S04]  /*23690*/  NOP ;  /* 0x0000000000007918 */ /* 0x000fc80000000000 */
[----:B------:R0:W-:Y:S04]  /*236a0*/  STL.64 [R1+0x320], R4 ;  /* 0x0003200401007387 */ /* 0x0001e80000100a00 */
[----:B------:R1:W-:Y:S01]  /*236b0*/  STL.64 [R1+0x328], R6 ;  /* 0x0003280601007387 */ /* 0x0003e20000100a00 */
[----:B0-----:R-:W-:-:S03]  /*236c0*/  MOV R4, R22 ;  /* 0x0000001600047202 */ /* 0x001fc60000000f00 */
[----:B------:R-:W2:Y:S04]  /*236d0*/  LDL.LU.64 R22, [R1+0x1ce8] ;  /* 0x001ce80001167983 */ /* 0x000ea80000300a00 */
[----:B------:R-:W2:Y:S04]  /*236e0*/  LDL.LU.64 R20, [R1+0x1ce0] ;  /* 0x001ce00001147983 */ /* 0x000ea80000300a00 */
[----:B------:R-:W-:Y:S04]  /*236f0*/  STL [R1+0x1bec], R3 ;  /* 0x001bec0301007387 */ /* 0x000fe80000100800 */
[----:B------:R-:W-:Y:S04]  /*23700*/  STL [R1+0x1be8], R4 ;  /* 0x001be80401007387 */ /* 0x000fe80000100800 */
[----:B-1----:R-:W2:Y:S02]  /*23710*/  LDL.LU.64 R6, [R1+0x178] ;  /* 0x0001780001067983 */ /* 0x002ea40000300a00 */
[----:B--2---:R-:W-:-:S15]  /*23720*/  HMMA.16816.F32.BF16 R20, R8, R6, R20 ;  /* 0x000000060814723c */ /* 0x004fde0000041814 */
[----:B------:R-:W-:-:S04]  /*23730*/  NOP ;  /* 0x0000000000007918 */ /* 0x000fc80000000000 */
[----:B------:R-:W-:Y:S04]  /*23740*/  STL.64 [R1+0x310], R20 ;  /* 0x0003101401007387 */ /* 0x000fe80000100a00 */
[----:B------:R0:W-:Y:S04]  /*23750*/  STL.64 [R1+0x318], R22 ;  /* 0x0003181601007387 */ /* 0x0001e80000100a00 */
[----:B0-----:R-:W3:Y:S01]  /*23760*/  LDL.LU.64 R22, [R1+0x1cd8] ;  /* 0x001cd80001167983 */ /* 0x001ee20000300a00 */
[----:B------:R-:W-:Y:S01]  /*23770*/  IMAD.MOV.U32 R5, RZ, RZ, R7 ;  /* 0x000000ffff057224 */ /* 0x000fe200078e0007 */
[----:B------:R-:W-:-:S04]  /*23780*/  MOV R12, R6 ;  /* 0x00000006000c7202 */ /* 0x000fc80000000f00 */
[----:B------:R0:W-:Y:S04]  /*23790*/  STL [R1+0x1bf4], R5 ;  /* 0x001bf40501007387 */ /* 0x0001e80000100800 */
[----:B------:R-:W2:Y:S04]  /*237a0*/  LDL.LU R4, [R1+0x280] ;  /* 0x0002800001047983 */ /* 0x000ea80000300800 */
[----:B0-----:R-:W2:Y:S04]  /*237b0*/  LDL.LU R5, [R1+0x284] ;  /* 0x0002840001057983 */ /* 0x001ea80000300800 */
[----:B------:R-:W2:Y:S04]  /*237c0*/  LDL.LU R6, [R1+0x288] ;  /* 0x0002880001067983 */ /* 0x000ea80000300800 */
[----:B------:R-:W2:Y:S04]  /*237d0*/  LDL.LU R7, [R1+0x28c] ;  /* 0x00028c0001077983 */ /* 0x000ea80000300800 */
[----:B------:R-:W-:Y:S01]  /*237e0*/  STL [R1+0x1bf0], R12 ;  /* 0x001bf00c01007387 */ /* 0x000fe20000100800 */
[----:B---3--:R-:W-:Y:S01]  /*237f0*/  HMMA.16816.F32.BF16 R16, R8, R22, R16 ;  /* 0x000000160810723c */ /* 0x008fe20000041810 */
[----:B------:R-:W-:-:S15]  /*23800*/  IMAD.MOV.U32 R13, RZ, RZ, R23 ;  /* 0x000000ffff0d7224 */ /* 0x000fde00078e0017 */
[----:B------:R-:W-:-:S03]  /*23810*/  NOP ;  /* 0x0000000000007918 */ /* 0x000fc60000000000 */
[----:B------:R0:W-:Y:S04]  /*23820*/  STL.64 [R1+0x390], R16 ;  /* 0x0003901001007387 */ /* 0x0001e80000100a00 */
[----:B------:R-:W-:Y:S01]  /*23830*/  STL.64 [R1+0x398], R18 ;  /* 0x0003981201007387 */ /* 0x000fe20000100a00 */
[----:B0-----:R-:W-:-:S03]  /*23840*/  MOV R16, R22 ;  /* 0x0000001600107202 */ /* 0x001fc60000000f00 */
[----:B------:R-:W2:Y:S04]  /*23850*/  LDL.LU.64 R22, [R1+0x1cd0] ;  /* 0x001cd00001167983 */ /* 0x000ea80000300a00 */
[----:B------:R-:W-:Y:S04]  /*23860*/  STL.64 [R1+0x1cc0], R14 ;  /* 0x001cc00e01007387 */ /* 0x000fe80000100a00 */
[----:B------:R0:W-:Y:S04]  /*23870*/  STL [R1+0x1cb8], R13 ;  /* 0x001cb80d01007387 */ /* 0x0001e80000100800 */
[----:B------:R-:W3:Y:S04]  /*23880*/  LDL.LU R12, [R1+0x290] ;  /* 0x00029000010c7983 */ /* 0x000ee80000300800 */
[----:B0-----:R-:W3:Y:S04]  /*23890*/  LDL.LU R13, [R1+0x294] ;  /* 0x00029400010d7983 */ /* 0x001ee80000300800 */
[----:B------:R-:W3:Y:S04]  /*238a0*/  LDL.LU R14, [R1+0x298] ;  /* 0x00029800010e7983 */ /* 0x000ee80000300800 */
[----:B------:R-:W3:Y:S01]  /*238b0*/  LDL.LU R15, [R1+0x29c] ;  /* 0x00029c00010f7983 */ /* 0x000ee20000300800 */
[----:B------:R-:W-:-:S03]  /*238c0*/  IMAD.MOV.U32 R17, RZ, RZ, R27 ;  /* 0x000000ffff117224 */ /* 0x000fc600078e001b */
[----:B------:R-:W-:Y:S01]  /*238d0*/  STL [R1+0x1bf8], R16 ;  /* 0x001bf81001007387 */ /* 0x000fe20000100800 */
[----:B------:R-:W-:Y:S01]  /*238e0*/  MOV R28, R26 ;  /* 0x0000001a001c7202 */ /* 0x000fe20000000f00 */
[----:B---3--:R-:W-:-:S15]  /*238f0*/  HMMA.16816.F32.BF16 R12, R8, R26, R12 ;  /* 0x0000001a080c723c */ /* 0x008fde000004180c */
[----:B------:R-:W-:-:S04]  /*23900*/  NOP ;  /* 0x0000000000007918 */ /* 0x000fc80000000000 */
[----:B------:R-:W-:Y:S04]  /*23910*/  STL.64 [R1+0x380], R12 ;  /* 0x0003800c01007387 */ /* 0x000fe80000100a00 */
[----:B------:R2:W-:Y:S04]  /*23920*/  STL.64 [R1+0x388], R14 ;  /* 0x0003880e01007387 */ /* 0x0005e80000100a00 */
[----:B------:R-:W-:Y:S04]  /*23930*/  STL [R1+0x1c70], R17 ;  /* 0x001c701101007387 */ /* 0x000fe80000100800 */
[----:B------:R-:W3:Y:S01]  /*23940*/  LDL.LU.64 R26, [R1+0xe8] ;  /* 0x0000e800011a7983 */ /* 0x000ee20000300a00 */
[----:B--2---:R-:W-:Y:S01]  /*23950*/  HMMA.16816.F32.BF16 R12, R8, R22, R4 ;  /* 0x00000016080c723c */ /* 0x004fe20000041804 */
[----:B------:R-:W-:Y:S01]  /*23960*/  MOV R7, R22 ;  /* 0x0000001600077202 */ /* 0x000fe20000000f00 */
[----:B------:R-:W-:Y:S01]  /*23970*/  IMAD.MOV.U32 R29, RZ, RZ, R23 ;  /* 0x000000ffff1d7224 */ /* 0x000fe200078e0017 */
[----:B---3--:R0:W-:-:S15]  /*23980*/  STL.64 [R1+0x1c28], R26 ;  /* 0x001c281a01007387 */ /* 0x0081de0000100a00 */
[----:B------:R-:W-:Y:S01]  /*23990*/  NOP ;  /* 0x0000000000007918 */ /* 0x000fe20000000000 */
[----:B------:R-:W-:Y:S04]  /*239a0*/  STL.64 [R1+0x370], R12 ;  /* 0x0003700c01007387 */ /* 0x000fe80000100a00 */
[----:B------:R-:W-:Y:S04]  /*239b0*/  STL.64 [R1+0x378], R14 ;  /* 0x0003780e01007387 */ /* 0x000fe80000100a00 */
[----:B------:R1:W-:Y:S04]  /*239c0*/  STL [R1+0x1cc8], R7 ;  /* 0x001cc80701007387 */ /* 0x0003e80000100800 */
[----:B------:R-:W2:Y:S04]  /*239d0*/  LDL.LU R24, [R1+0x200] ;  /* 0x0002000001187983 */ /* 0x000ea80000300800 */
[----:B------:R-:W2:Y:S04]  /*239e0*/  LDL.LU R25, [R1+0x204] ;  /* 0x0002040001197983 */ /* 0x000ea80000300800 */
[----:B0-----:R-:W3:Y:S04]  /*239f0*/  LDL.LU R26, [R1+0x208] ;  /* 0x00020800011a7983 */ /* 0x001ee80000300800 */
[----:B------:R-:W3:Y:S04]  /*23a00*/  LDL.LU R27, [R1+0x20c] ;  /* 0x00020c00011b7983 */ /* 0x000ee80000300800 */
[----:B------:R-:W4:Y:S04]  /*23a10*/  LDL.LU R20, [R1+0x220] ;  /* 0x0002200001147983 */ /* 0x000f280000300800 */
[----:B------:R-:W4:Y:S04]  /*23a20*/  LDL.LU R21, [R1+0x224] ;  /* 0x0002240001157983 */ /* 0x000f280000300800 */
[----:B------:R-:W2:Y:S04]  /*23a30*/  LDL.LU R22, [R1+0x228] ;  /* 0x0002280001167983 */ /* 0x000ea80000300800 */
[----:B------:R-:W2:Y:S04]  /*23a40*/  LDL.LU R23, [R1+0x22c] ;  /* 0x00022c0001177983 */ /* 0x000ea80000300800 */
[----:B------:R-:W2:Y:S04]  /*23a50*/  LDL.LU R4, [R1+0x270] ;  /* 0x0002700001047983 */ /* 0x000ea80000300800 */
[----:B------:R-:W2:Y:S04]  /*23a60*/  LDL.LU R5, [R1+0x274] ;  /* 0x0002740001057983 */ /* 0x000ea80000300800 */
[----:B------:R-:W2:Y:S04]  /*23a70*/  LDL.LU R6, [R1+0x278] ;  /* 0x0002780001067983 */ /* 0x000ea80000300800 */
[----:B-1----:R-:W2:Y:S04]  /*23a80*/  LDL.LU R7, [R1+0x27c] ;  /* 0x00027c0001077983 */ /* 0x002ea80000300800 */
[----:B------:R-:W2:Y:S04]  /*23a90*/  LDL.LU.64 R14, [R1+0x138] ;  /* 0x00013800010e7983 */ /* 0x000ea80000300a00 */
[----:B------:R-:W2:Y:S04]  /*23aa0*/  LDL.LU R16, [R1+0x230] ;  /* 0x0002300001107983 */ /* 0x000ea80000300800 */
[----:B------:R-:W2:Y:S04]  /*23ab0*/  LDL.LU R17, [R1+0x234] ;  /* 0x0002340001117983 */ /* 0x000ea80000300800 */
[----:B------:R-:W2:Y:S04]  /*23ac0*/  LDL.LU R18, [R1+0x238] ;  /* 0x0002380001127983 */ /* 0x000ea80000300800 */
[----:B------:R-:W2:Y:S04]  /*23ad0*/  LDL.LU R19, [R1+0x23c] ;  /* 0x00023c0001137983 */ /* 0x000ea80000300800 */
[----:B--2---:R0:W-:Y:S04]  /*23ae0*/  STL.64 [R1+0x1c88], R18 ;  /* 0x001c881201007387 */ /* 0x0041e80000100a00 */
[----:B------:R-:W-:Y:S04]  /*23af0*/  STL.64 [R1+0x1c80], R16 ;  /* 0x001c801001007387 */ /* 0x000fe80000100a00 */
[----:B0-----:R-:W2:Y:S04]  /*23b00*/  LDL.LU.64 R18, [R1+0xc8] ;  /* 0x0000c80001127983 */ /* 0x001ea80000300a00 */
[----:B--2---:R0:W-:Y:S04]  /*23b10*/  STL.64 [R1+0x1c98], R18 ;  /* 0x001c981201007387 */ /* 0x0041e80000100a00 */
[----:B0-----:R-:W2:Y:S04]  /*23b20*/  LDL.LU.64 R18, [R1+0xf8] ;  /* 0x0000f80001127983 */ /* 0x001ea80000300a00 */
[----:B--2---:R0:W-:Y:S04]  /*23b30*/  STL.64 [R1+0x1cb0], R18 ;  /* 0x001cb01201007387 */ /* 0x0041e80000100a00 */
[----:B------:R-:W2:Y:S04]  /*23b40*/  LDL.LU R16, [R1+0x260] ;  /* 0x0002600001107983 */ /* 0x000ea80000300800 */
[----:B------:R-:W2:Y:S04]  /*23b50*/  LDL.LU R17, [R1+0x264] ;  /* 0x0002640001117983 */ /* 0x000ea80000300800 */
[----:B0-----:R-:W2:Y:S04]  /*23b60*/  LDL.LU R18, [R1+0x268] ;  /* 0x0002680001127983 */ /* 0x001ea80000300800 */
[----:B------:R-:W2:Y:S04]  /*23b70*/  LDL.LU R19, [R1+0x26c] ;  /* 0x00026c0001137983 */ /* 0x000ea80000300800 */
[----:B------:R0:W-:Y:S04]  /*23b80*/  STL.64 [R1+0x1c68], R22 ;  /* 0x001c681601007387 */ /* 0x0001e80000100a00 */
[----:B----4-:R1:W-:Y:S04]  /*23b90*/  STL.64 [R1+0x1c60], R20 ;  /* 0x001c601401007387 */ /* 0x0103e80000100a00 */
[----:B0-----:R-:W4:Y:S04]  /*23ba0*/  LDL.LU.64 R22, [R1+0xb8] ;  /* 0x0000b80001167983 */ /* 0x001f280000300a00 */
[----:B----4-:R0:W-:Y:S04]  /*23bb0*/  STL.64 [R1+0x1c90], R22 ;  /* 0x001c901601007387 */ /* 0x0101e80000100a00 */
[----:B-1----:R-:W4:Y:S04]  /*23bc0*/  LDL.LU R20, [R1+0x240] ;  /* 0x0002400001147983 */ /* 0x002f280000300800 */
[----:B------:R-:W4:Y:S04]  /*23bd0*/  LDL.LU R21, [R1+0x244] ;  /* 0x0002440001157983 */ /* 0x000f280000300800 */
[----:B0-----:R-:W2:Y:S04]  /*23be0*/  LDL.LU R22, [R1+0x248] ;  /* 0x0002480001167983 */ /* 0x001ea80000300800 */
[----:B------:R-:W2:Y:S01]  /*23bf0*/  LDL.LU R23, [R1+0x24c] ;  /* 0x00024c0001177983 */ /* 0x000ea20000300800 */
[----:B------:R-:W-:Y:S03]  /*23c00*/  HMMA.16816.F32.BF16 R4, R8, R14, R4 ;  /* 0x0000000e0804723c */ /* 0x000fe60000041804 */
[----:B--2---:R-:W-:Y:S04]  /*23c10*/  STL.64 [R1+0x1ca8], R22 ;  /* 0x001ca81601007387 */ /* 0x004fe80000100a00 */
[----:B----4-:R0:W-:Y:S04]  /*23c20*/  STL.64 [R1+0x1ca0], R20 ;  /* 0x001ca01401007387 */ /* 0x0101e80000100a00 */
[----:B0-----:R-:W2:Y:S04]  /*23c30*/  LDL.LU R20, [R1+0x250] ;  /* 0x0002500001147983 */ /* 0x001ea80000300800 */
[----:B------:R-:W2:Y:S04]  /*23c40*/  LDL.LU R21, [R1+0x254] ;  /* 0x0002540001157983 */ /* 0x000ea80000300800 */
[----:B------:R-:W2:Y:S04]  /*23c50*/  LDL.LU R22, [R1+0x258] ;  /* 0x0002580001167983 */ /* 0x000ea80000300800 */
[----:B------:R-:W2:Y:S04]  /*23c60*/  LDL.LU R23, [R1+0x25c] ;  /* 0x00025c0001177983 */ /* 0x000ea80000300800 */
[----:B---3--:R0:W-:Y:S04]  /*23c70*/  STL.64 [R1+0x1c38], R26 ;  /* 0x001c381a01007387 */ /* 0x0081e80000100a00 */
[----:B------:R-:W-:Y:S04]  /*23c80*/  STL.64 [R1+0x1c30], R24 ;  /* 0x001c301801007387 */ /* 0x000fe80000100a00 */
[----:B0-----:R-:W3:Y:S04]  /*23c90*/  LDL.LU.64 R26, [R1+0x68] ;  /* 0x00006800011a7983 */ /* 0x001ee80000300a00 */
[----:B---3--:R0:W-:Y:S04]  /*23ca0*/  STL.64 [R1+0x1c50], R26 ;  /* 0x001c501a01007387 */ /* 0x0081e80000100a00 */
[----:B0-----:R-:W3:Y:S04]  /*23cb0*/  LDL.LU.64 R26, [R1+0xa8] ;  /* 0x0000a800011a7983 */ /* 0x001ee80000300a00 */
[----:B------:R0:W-:Y:S04]  /*23cc0*/  STL.64 [R1+0x360], R4 ;  /* 0x0003600401007387 */ /* 0x0001e80000100a00 */
[----:B------:R1:W-:Y:S01]  /*23cd0*/  STL.64 [R1+0x368], R6 ;  /* 0x0003680601007387 */ /* 0x0003e20000100a00 */
[----:B0-----:R-:W-:-:S03]  /*23ce0*/  MOV R4, R14 ;  /* 0x0000000e00047202 */ /* 0x001fc60000000f00 */
[----:B-1----:R-:W4:Y:S01]  /*23cf0*/  LDL.LU R7, [R1+0x1cc8] ;  /* 0x001cc80001077983 */ /* 0x002f220000300800 */
[----:B------:R-:W-:-:S03]  /*23d00*/  IMAD.MOV.U32 R6, RZ, RZ, R15 ;  /* 0x000000ffff067224 */ /* 0x000fc600078e000f */
[----:B------:R-:W2:Y:S04]  /*23d10*/  LDL.LU.64 R14, [R1+0x1cc0] ;  /* 0x001cc000010e7983 */ /* 0x000ea80000300a00 */
[----:B------:R-:W3:Y:S01]  /*23d20*/  LDL.LU R13, [R1+0x1cb8] ;  /* 0x001cb800010d7983 */ /* 0x000ee20000300800 */
[----:B--2---:R-:W-:-:S15]  /*23d30*/  HMMA.16816.F32.BF16 R16, R8, R14, R16 ;  /* 0x0000000e0810723c */ /* 0x004fde0000041810 */
[----:B------:R-:W-:-:S04]  /*23d40*/  NOP ;  /* 0x0000000000007918 */ /* 0x000fc80000000000 */
[----:B------:R-:W-:Y:S04]  /*23d50*/  STL.64 [R1+0x350], R16 ;  /* 0x0003501001007387 */ /* 0x000fe80000100a00 */
[----:B------:R0:W-:Y:S04]  /*23d60*/  STL.64 [R1+0x358], R18 ;  /* 0x0003581201007387 */ /* 0x0001e80000100a00 */
[----:B0-----:R-:W2:Y:S04]  /*23d70*/  LDL.LU.64 R18, [R1+0x1cb0] ;  /* 0x001cb00001127983 */ /* 0x001ea80000300a00 */
[----:B------:R0:W-:Y:S01]  /*23d80*/  STL.64 [R1+0x1b38], R14 ;  /* 0x001b380e01007387 */ /* 0x0001e20000100a00 */
[----:B--2---:R-:W-:Y:S01]  /*23d90*/  HMMA.16816.F32.BF16 R20, R8, R18, R20 ;  /* 0x000000120814723c */ /* 0x004fe20000041814 */
[----:B0-----:R-:W-:Y:S01]  /*23da0*/  MOV R15, R18 ;  /* 0x00000012000f7202 */ /* 0x001fe20000000f00 */
[----:B------:R-:W-:-:S15]  /*23db0*/  IMAD.MOV.U32 R14, RZ, RZ, R19 ;  /* 0x000000ffff0e7224 */ /* 0x000fde00078e0013 */
[----:B------:R-:W-:Y:S02]  /*23dc0*/  NOP ;  /* 0x0000000000007918 */ /* 0x000fe40000000000 */
[----:B------:R-:W-:Y:S04]  /*23dd0*/  STL.64 [R1+0x410], R20 ;  /* 0x0004101401007387 */ /* 0x000fe80000100a00 */
[----:B------:R0:W-:Y:S04]  /*23de0*/  STL.64 [R1+0x418], R22 ;  /* 0x0004181601007387 */ /* 0x0001e80000100a00 */
[----:B0-----:R-:W2:Y:S04]  /*23df0*/  LDL.LU.64 R22, [R1+0x1ca8] ;  /* 0x001ca80001167983 */ /* 0x001ea80000300a00 */
[----:B------:R-:W2:Y:S04]  /*23e00*/  LDL.LU.64 R20, [R1+0x1ca0] ;  /* 0x001ca00001147983 */ /* 0x000ea80000300a00 */
[----:B------:R-:W2:Y:S02]  /*23e10*/  LDL.LU.64 R18, [R1+0x1c98] ;  /* 0x001c980001127983 */ /* 0x000ea40000300a00 */
[----:B--2---:R-:W-:Y:S01]  /*23e20*/  HMMA.16816.F32.BF16 R20, R8, R18, R20 ;  /* 0x000000120814723c */ /* 0x004fe20000041814 */
[----:B------:R-:W-:Y:S01]  /*23e30*/  MOV R12, R18 ;  /* 0x00000012000c7202 */ /* 0x000fe20000000f00 */
[----:B------:R-:W-:-:S15]  /*23e40*/  IMAD.MOV.U32 R3, RZ, RZ, R19 ;  /* 0x000000ffff037224 */ /* 0x000fde00078e0013 */
[----:B------:R-:W-:Y:S02]  /*23e50*/  NOP ;  /* 0x0000000000007918 */ /* 0x000fe40000000000 */
[----:B------:R-:W-:Y:S04]  /*23e60*/  STL.64 [R1+0x400], R20 ;  /* 0x0004001401007387 */ /* 0x000fe80000100a00 */
[----:B------:R0:W-:Y:S04]  /*23e70*/  STL.64 [R1+0x408], R22 ;  /* 0x0004081601007387 */ /* 0x0001e80000100a00 */
[----:B0-----:R-:W2:Y:S04]  /*23e80*/  LDL.LU.64 R22, [R1+0x1c90] ;  /* 0x001c900001167983 */ /* 0x001ea80000300a00 */
[----:B------:R-:W2:Y:S04]  /*23e90*/  LDL.LU.64 R18, [R1+0x1c88] ;  /* 0x001c880001127983 */ /* 0x000ea80000300a00 */
[----:B------:R-:W2:Y:S04]  /*23ea0*/  LDL.LU.64 R16, [R1+0x1c80] ;  /* 0x001c800001107983 */ /* 0x000ea80000300a00 */
[----:B------:R-:W-:Y:S04]  /*23eb0*/  STL.64 [R1+0x1c08], R14 ;  /* 0x001c080e01007387 */ /* 0x000fe80000100a00 */
[----:B---3--:R0:W-:Y:S02]  /*23ec0*/  STL.64 [R1+0x1c00], R12 ;  /* 0x001c000c01007387 */ /* 0x0081e40000100a00 */
[----:B0-----:R-:W-:-:S02]  /*23ed0*/  MOV R12, R2 ;  /* 0x00000002000c7202 */ /* 0x001fc40000000f00 */
[----:B------:R-:W3:Y:S04]  /*23ee0*/  LDL.LU R2, [R1+0x1c7c] ;  /* 0x001c7c0001027983 */ /* 0x000ee80000300800 */
[----:B------:R-:W2:Y:S04]  /*23ef0*/  LDL.LU R13, [R1+0x1e4] ;  /* 0x0001e400010d7983 */ /* 0x000ea80000300800 */
[----:B------:R-:W2:Y:S04]  /*23f00*/  LDL.LU R14, [R1+0x1e8] ;  /* 0x0001e800010e7983 */ /* 0x000ea80000300800 */
[----:B------:R-:W2:Y:S04]  /*23f10*/  LDL.LU R15, [R1+0x1ec] ;  /* 0x0001ec00010f7983 */ /* 0x000ea80000300800 */
[----:B--2---:R-:W-:Y:S04]  /*23f20*/  STL.64 [R1+0x1c20], R14 ;  /* 0x001c200e01007387 */ /* 0x004fe80000100a00 */
[----:B------:R0:W-:Y:S02]  /*23f30*/  STL.64 [R1+0x1c18], R12 ;  /* 0x001c180c01007387 */ /* 0x0001e40000100a00 */
[----:B0-----:R-:W-:Y:S01]  /*23f40*/  IMAD.MOV.U32 R12, RZ, RZ, R0 ;  /* 0x000000ffff0c7224 */ /* 0x001fe200078e0000 */
[----:B---3--:R-:W-:Y:S01]  /*23f50*/  MOV R13, R2 ;  /* 0x00000002000d7202 */ /* 0x008fe20000000f00 */
[----:B------:R-:W2:Y:S04]  /*23f60*/  LDL.LU R0, [R1+0x1c78] ;  /* 0x001c780001007983 */ /* 0x000ea80000300800 */
[----:B------:R-:W3:Y:S04]  /*23f70*/  LDL.LU R2, [R1+0x1c74] ;  /* 0x001c740001027983 */ /* 0x000ee80000300800 */
[----:B------:R-:W2:Y:S04]  /*23f80*/  LDL.LU R14, [R1+0x1f8] ;  /* 0x0001f800010e7983 */ /* 0x000ea80000300800 */
[----:B------:R-:W2:Y:S01]  /*23f90*/  LDL.LU R15, [R1+0x1fc] ;  /* 0x0001fc00010f7983 */ /* 0x000ea20000300800 */
[----:B------:R-:W-:Y:S01]  /*23fa0*/  HMMA.16816.F32.BF16 R16, R8, R22, R16 ;  /* 0x000000160810723c */ /* 0x000fe20000041810 */
[----:B------:R-:W-:-:S02]  /*23fb0*/  MOV R5, R23 ;  /* 0x0000001700057202 */ /* 0x000fc40000000f00 */
[----:B--2---:R-:W-:Y:S04]  /*23fc0*/  STL.64 [R1+0x1c48], R14 ;  /* 0x001c480e01007387 */ /* 0x004fe80000100a00 */
[----:B------:R0:W-:Y:S04]  /*23fd0*/  STL.64 [R1+0x1c40], R12 ;  /* 0x001c400c01007387 */ /* 0x0001e80000100a00 */
[----:B0-----:R-:W2:Y:S04]  /*23fe0*/  LDL.LU R12, [R1+0x210] ;  /* 0x00021000010c7983 */ /* 0x001ea80000300800 */
[----:B------:R-:W2:Y:S04]  /*23ff0*/  LDL.LU R13, [R1+0x214] ;  /* 0x00021400010d7983 */ /* 0x000ea80000300800 */
[----:B------:R0:W-:Y:S04]  /*24000*/  STL.64 [R1+0x3f0], R16 ;  /* 0x0003f01001007387 */ /* 0x0001e80000100a00 */
[----:B------:R-:W-:Y:S04]  /*24010*/  STL.64 [R1+0x3f8], R18 ;  /* 0x0003f81201007387 */ /* 0x000fe80000100a00 */
[----:B0-----:R-:W2:Y:S01]  /*24020*/  LDL.LU R17, [R1+0x1c70] ;  /* 0x001c700001117983 */ /* 0x001ea20000300800 */
[----:B------:R-:W-:-:S03]  /*24030*/  IMAD.MOV.U32 R16, RZ, RZ, R22 ;  /* 0x000000ffff107224 */ /* 0x000fc600078e0016 */
[----:B------:R-:W2:Y:S04]  /*24040*/  LDL.LU.64 R22, [R1+0x1c68] ;  /* 0x001c680001167983 */ /* 0x000ea80000300a00 */
[----:B------:R-:W2:Y:S02]  /*24050*/  LDL.LU.64 R20, [R1+0x1c60] ;  /* 0x001c600001147983 */ /* 0x000ea40000300a00 */
[----:B--2---:R-:W-:-:S15]  /*24060*/  HMMA.16816.F32.BF16 R20, R8, R26, R20 ;  /* 0x0000001a0814723c */ /* 0x004fde0000041814 */
[----:B------:R-:W-:-:S04]  /*24070*/  NOP ;  /* 0x0000000000007918 */ /* 0x000fc80000000000 */
[----:B------:R0:W-:Y:S04]  /*24080*/  STL.64 [R1+0x3e0], R20 ;  /* 0x0003e01401007387 */ /* 0x0001e80000100a00 */
[----:B------:R1:W-:Y:S01]  /*24090*/  STL.64 [R1+0x3e8], R22 ;  /* 0x0003e81601007387 */ /* 0x0003e20000100a00 */
[----:B0-----:R-:W-:-:S03]  /*240a0*/  IMAD.MOV.U32 R21, RZ, RZ, R26 ;  /* 0x000000ffff157224 */ /* 0x001fc600078e001a */
[----:B-1----:R-:W2:Y:S01]  /*240b0*/  LDL.LU.64 R22, [R1+0x1c58] ;  /* 0x001c580001167983 */ /* 0x002ea20000300a00 */
[----:B------:R-:W-:-:S03]  /*240c0*/  MOV R20, R27 ;  /* 0x0000001b00147202 */ /* 0x000fc60000000f00 */
[----:B------:R-:W2:Y:S01]  /*240d0*/  LDL.LU.64 R26, [R1+0x1c50] ;  /* 0x001c5000011a7983 */ /* 0x000ea20000300a00 */
[----:B---3--:R-:W-:Y:S01]  /*240e0*/  IMAD.MOV.U32 R14, RZ, RZ, R2 ;  /* 0x000000ffff0e7224 */ /* 0x008fe200078e0002 */
[----:B------:R-:W-:-:S07]  /*240f0*/  MOV R15, R0 ;  /* 0x00000000000f7202 */ /* 0x000fce0000000f00 */
[----:B--2---:R-:W-:Y:S01]  /*24100*/  HMMA.16816.F32.BF16 R12, R8, R26, R12 ;  /* 0x0000001a080c723c */ /* 0x004fe2000004180c */
[----:B------:R-:W-:Y:S01]  /*24110*/  IMAD.MOV.U32 R2, RZ, RZ, R26 ;  /* 0x000000ffff027224 */ /* 0x000fe200078e001a */
[----:B------:R-:W-:-:S15]  /*24120*/  MOV R0, R27 ;  /* 0x0000001b00007202 */ /* 0x000fde0000000f00 */
[----:B------:R-:W-:Y:S02]  /*24130*/  NOP ;  /* 0x0000000000007918 */ /* 0x000fe40000000000 */
[----:B------:R-:W-:Y:S04]  /*24140*/  STL.64 [R1+0x3d0], R12 ;  /* 0x0003d00c01007387 */ /* 0x000fe80000100a00 */
[----:B------:R0:W-:Y:S04]  /*24150*/  STL.64 [R1+0x3d8], R14 ;  /* 0x0003d80e01007387 */ /* 0x0001e80000100a00 */
[----:B0-----:R-:W2:Y:S04]  /*24160*/  LDL.LU.64 R14, [R1+0x1c48] ;  /* 0x001c4800010e7983 */ /* 0x001ea80000300a00 */
[----:B------:R-:W2:Y:S04]  /*24170*/  LDL.LU.64 R12, [R1+0x1c40] ;  /* 0x001c4000010c7983 */ /* 0x000ea80000300a00 */
[----:B------:R-:W3:Y:S04]  /*24180*/  LDL.LU.64 R26, [R1+0x1c38] ;  /* 0x001c3800011a7983 */ /* 0x000ee80000300a00 */
[----:B------:R-:W3:Y:S02]  /*24190*/  LDL.LU.64 R24, [R1+0x1c30] ;  /* 0x001c300001187983 */ /* 0x000ee40000300a00 */
[----:B---3--:R-:W-:-:S15]  /*241a0*/  HMMA.16816.F32.BF16 R24, R8, R22, R24 ;  /* 0x000000160818723c */ /* 0x008fde0000041818 */
[----:B------:R-:W-:-:S04]  /*241b0*/  NOP ;  /* 0x0000000000007918 */ /* 0x000fc80000000000 */
[----:B------:R-:W-:Y:S04]  /*241c0*/  STL.64 [R1+0x3c0], R24 ;  /* 0x0003c01801007387 */ /* 0x000fe80000100a00 */
[----:B------:R0:W-:Y:S04]  /*241d0*/  STL.64 [R1+0x3c8], R26 ;  /* 0x0003c81a01007387 */ /* 0x0001e80000100a00 */
[----:B0-----:R-:W2:Y:S02]  /*241e0*/  LDL.LU.64 R26, [R1+0x1c28] ;  /* 0x001c2800011a7983 */ /* 0x001ea40000300a00 */
        /* <DEDUP_REMOVED lines=8> */
[----:B------:R-:W2:Y:S04]  /*24270*/  LDL.LU.64 R26, [R1+0x1c10] ;  /* 0x001c1000011a7983 */ /* 0x000ea80000300a00 */
[----:B------:R-:W-:Y:S01]  /*24280*/  STL.64 [R1+0x1bd8], R18 ;  /* 0x001bd81201007387 */ /* 0x000fe20000100a00 */
[----:B--2---:R-:W-:Y:S03]  /*24290*/  HMMA.16816.F32.BF16 R24, R8, R26, R12 ;  /* 0x0000001a0818723c */ /* 0x004fe6000004180c */
[----:B------:R-:W2:Y:S04]  /*242a0*/  LDL.LU.64 R14, [R1+0x1c08] ;  /* 0x001c0800010e7983 */ /* 0x000ea80000300a00 */
[----:B------:R-:W3:-:S12]  /*242b0*/  LDL.LU.64 R12, [R1+0x1c00] ;  /* 0x001c0000010c7983 */ /* 0x000ed80000300a00 */
[----:B------:R0:W-:Y:S04]  /*242c0*/  STL.64 [R1+0x3a0], R24 ;  /* 0x0003a01801007387 */ /* 0x0001e80000100a00 */
[----:B------:R1:W-:Y:S04]  /*242d0*/  STL.64 [R1+0x3a8], R26 ;  /* 0x0003a81a01007387 */ /* 0x0003e80000100a00 */
[----:B0-----:R-:W2:Y:S04]  /*242e0*/  LDL.LU R24, [R1] ;  /* 0x0000000001187983 */ /* 0x001ea80000300800 */
[----:B------:R-:W2:Y:S04]  /*242f0*/  LDL.LU R25, [R1+0x4] ;  /* 0x0000040001197983 */ /* 0x000ea80000300800 */
[----:B-1----:R-:W2:Y:S04]  /*24300*/  LDL.LU R26, [R1+0x8] ;  /* 0x00000800011a7983 */ /* 0x002ea80000300800 */
[----:B------:R-:W2:Y:S04]  /*24310*/  LDL.LU R27, [R1+0xc] ;  /* 0x00000c00011b7983 */ /* 0x000ea80000300800 */
[----:B--2---:R0:W-:Y:S04]  /*24320*/  STL.64 [R1+0x1ad0], R26 ;  /* 0x001ad01a01007387 */ /* 0x0041e80000100a00 */
[----:B------:R-:W-:Y:S01]  /*24330*/  STL.64 [R1+0x1ac8], R24 ;  /* 0x001ac81801007387 */ /* 0x000fe20000100a00 */
[----:B0-----:R-:W-:Y:S01]  /*24340*/  IMAD.MOV.U32 R26, RZ, RZ, R21 ;  /* 0x000000ffff1a7224 */ /* 0x001fe200078e0015 */
[----:B------:R-:W-:-:S05]  /*24350*/  MOV R27, R20 ;  /* 0x00000014001b7202 */ /* 0x000fca0000000f00 */
[----:B------:R-:W-:Y:S04]  /*24360*/  STL.64 [R1+0x1ae8], R26 ;  /* 0x001ae81a01007387 */ /* 0x000fe80000100a00 */
[----:B------:R-:W2:Y:S04]  /*24370*/  LDL R21, [R1+0x424] ;  /* 0x0004240001157983 */ /* 0x000ea80000100800 */
[----:B------:R-:W-:Y:S04]  /*24380*/  STL.64 [R1+0x1ae0], R22 ;  /* 0x001ae01601007387 */ /* 0x000fe80000100a00 */
[----:B--2---:R0:W-:Y:S04]  /*24390*/  STL [R1+0x1ad8], R21 ;  /* 0x001ad81501007387 */ /* 0x0041e80000100800 */
[----:B------:R-:W2:Y:S04]  /*243a0*/  LDL.LU R20, [R1+0x10] ;  /* 0x0000100001147983 */ /* 0x000ea80000300800 */
[----:B0-----:R-:W2:Y:S04]  /*243b0*/  LDL.LU R21, [R1+0x14] ;  /* 0x0000140001157983 */ /* 0x001ea80000300800 */
[----:B------:R-:W2:Y:S04]  /*243c0*/  LDL.LU R22, [R1+0x18] ;  /* 0x0000180001167983 */ /* 0x000ea80000300800 */
[----:B------:R-:W2:Y:S01]  /*243d0*/  LDL.LU R23, [R1+0x1c] ;  /* 0x00001c0001177983 */ /* 0x000ea20000300800 */
[----:B------:R-:W-:Y:S01]  /*243e0*/  IMAD.MOV.U32 R26, RZ, RZ, R16 ;  /* 0x000000ffff1a7224 */ /* 0x000fe200078e0010 */
[----:B------:R-:W-:-:S02]  /*243f0*/  MOV R27, R5 ;  /* 0x00000005001b7202 */ /* 0x000fc40000000f00 */
[----:B--2---:R-:W-:Y:S04]  /*24400*/  STL.64 [R1+0x1af8], R22 ;  /* 0x001af81601007387 */ /* 0x004fe80000100a00 */
[----:B------:R0:W-:Y:S04]  /*24410*/  STL.64 [R1+0x1af0], R20 ;  /* 0x001af01401007387 */ /* 0x0001e80000100a00 */
[----:B------:R-:W2:Y:S04]  /*24420*/  LDL.LU R16, [R1+0x1bf8] ;  /* 0x001bf80001107983 */ /* 0x000ea80000300800 */
[----:B------:R-:W2:Y:S04]  /*24430*/  LDL.LU R5, [R1+0x1bf4] ;  /* 0x001bf40001057983 */ /* 0x000ea80000300800 */
[----:B------:R3:W-:Y:S04]  /*24440*/  STL.64 [R1+0x1b00], R26 ;  /* 0x001b001a01007387 */ /* 0x0007e80000100a00 */
[----:B0-----:R-:W2:Y:S04]  /*24450*/  LDL.LU R20, [R1+0x20] ;  /* 0x0000200001147983 */ /* 0x001ea80000300800 */
[----:B------:R-:W2:Y:S04]  /*24460*/  LDL.LU R21, [R1+0x24] ;  /* 0x0000240001157983 */ /* 0x000ea80000300800 */
[----:B------:R-:W2:Y:S04]  /*24470*/  LDL.LU R22, [R1+0x28] ;  /* 0x0000280001167983 */ /* 0x000ea80000300800 */
[----:B------:R-:W2:Y:S01]  /*24480*/  LDL.LU R23, [R1+0x2c] ;  /* 0x00002c0001177983 */ /* 0x000ea20000300800 */
[----:B---3--:R-:W-:Y:S01]  /*24490*/  IMAD.MOV.U32 R26, RZ, RZ, R12 ;  /* 0x000000ffff1a7224 */ /* 0x008fe200078e000c */
[----:B------:R-:W-:-:S02]  /*244a0*/  MOV R27, R3 ;  /* 0x00000003001b7202 */ /* 0x000fc40000000f00 */
[----:B--2---:R-:W-:Y:S04]  /*244b0*/  STL.64 [R1+0x1b10], R22 ;  /* 0x001b101601007387 */ /* 0x004fe80000100a00 */
[----:B------:R-:W-:Y:S04]  /*244c0*/  STL.64 [R1+0x1b08], R20 ;  /* 0x001b081401007387 */ /* 0x000fe80000100a00 */
[----:B------:R-:W2:Y:S04]  /*244d0*/  LDL.LU R12, [R1+0x1bf0] ;  /* 0x001bf000010c7983 */ /* 0x000ea80000300800 */
[----:B------:R-:W3:Y:S04]  /*244e0*/  LDL.LU R3, [R1+0x1bec] ;  /* 0x001bec0001037983 */ /* 0x000ee80000300800 */
[----:B------:R0:W-:Y:S02]  /*244f0*/  STL.64 [R1+0x1b18], R26 ;  /* 0x001b181a01007387 */ /* 0x0001e40000100a00 */
[----:B0-----:R-:W-:Y:S01]  /*24500*/  IMAD.MOV.U32 R26, RZ, RZ, R15 ;  /* 0x000000ffff1a7224 */ /* 0x001fe200078e000f */
[----:B------:R-:W-:Y:S01]  /*24510*/  MOV R27, R14 ;  /* 0x0000000e001b7202 */ /* 0x000fe20000000f00 */
[----:B------:R-:W-:Y:S01]  /*24520*/  IMAD.MOV.U32 R14, RZ, RZ, R4 ;  /* 0x000000ffff0e7224 */ /* 0x000fe200078e0004 */
[----:B------:R-:W-:Y:S01]  /*24530*/  MOV R15, R6 ;  /* 0x00000006000f7202 */ /* 0x000fe20000000f00 */
[----:B------:R-:W2:Y:S04]  /*24540*/  LDL.LU R4, [R1+0x1be8] ;  /* 0x001be80001047983 */ /* 0x000ea80000300800 */
[----:B------:R-:W2:Y:S04]  /*24550*/  LDL.LU R6, [R1+0x1be4] ;  /* 0x001be40001067983 */ /* 0x000ea80000300800 */
[----:B------:R-:W-:Y:S04]  /*24560*/  STL.64 [R1+0x1b50], R14 ;  /* 0x001b500e01007387 */ /* 0x000fe80000100a00 */
[----:B------:R0:W-:Y:S04]  /*24570*/  STL.64 [R1+0x1b30], R26 ;  /* 0x001b301a01007387 */ /* 0x0001e80000100a00 */
[----:B------:R-:W2:Y:S04]  /*24580*/  LDL.LU R24, [R1+0x70] ;  /* 0x0000700001187983 */ /* 0x000ea80000300800 */
[----:B------:R-:W2:Y:S04]  /*24590*/  LDL.LU R25, [R1+0x74] ;  /* 0x0000740001197983 */ /* 0x000ea80000300800 */
[----:B0-----:R-:W2:Y:S04]  /*245a0*/  LDL.LU R26, [R1+0x78] ;  /* 0x00007800011a7983 */ /* 0x001ea80000300800 */
[----:B------:R-:W2:Y:S01]  /*245b0*/  LDL.LU R27, [R1+0x7c] ;  /* 0x00007c00011b7983 */ /* 0x000ea20000300800 */
[----:B----4-:R-:W-:Y:S01]  /*245c0*/  IMAD.MOV.U32 R14, RZ, RZ, R7 ;  /* 0x000000ffff0e7224 */ /* 0x010fe200078e0007 */
[----:B------:R-:W-:-:S02]  /*245d0*/  MOV R15, R29 ;  /* 0x0000001d000f7202 */ /* 0x000fc40000000f00 */
[----:B------:R-:W4:Y:S04]  /*245e0*/  LDL.LU R7, [R1+0x1be0] ;  /* 0x001be00001077983 */ /* 0x000f280000300800 */
[----:B------:R-:W-:Y:S04]  /*245f0*/  STL.64 [R1+0x1b68], R14 ;  /* 0x001b680e01007387 */ /* 0x000fe80000100a00 */
[----:B--2---:R-:W-:Y:S04]  /*24600*/  STL.64 [R1+0x1b48], R26 ;  /* 0x001b481a01007387 */ /* 0x004fe80000100a00 */
[----:B------:R0:W-:Y:S04]  /*24610*/  STL.64 [R1+0x1b40], R24 ;  /* 0x001b401801007387 */ /* 0x0001e80000100a00 */
[----:B0-----:R-:W2:Y:S04]  /*24620*/  LDL.LU R24, [R1+0x80] ;  /* 0x0000800001187983 */ /* 0x001ea80000300800 */
[----:B------:R-:W2:Y:S04]  /*24630*/  LDL.LU R25, [R1+0x84] ;  /* 0x0000840001197983 */ /* 0x000ea80000300800 */
[----:B------:R-:W2:Y:S04]  /*24640*/  LDL.LU R26, [R1+0x88] ;  /* 0x00008800011a7983 */ /* 0x000ea80000300800 */
[----:B------:R-:W2:Y:S01]  /*24650*/  LDL.LU R27, [R1+0x8c] ;  /* 0x00008c00011b7983 */ /* 0x000ea20000300800 */
[----:B------:R-:W-:Y:S01]  /*24660*/  IMAD.MOV.U32 R14, RZ, RZ, R28 ;  /* 0x000000ffff0e7224 */ /* 0x000fe200078e001c */
[----:B------:R-:W-:-:S05]  /*24670*/  MOV R15, R17 ;  /* 0x00000011000f7202 */ /* 0x000fca0000000f00 */
        /* <DEDUP_REMOVED lines=17> */
[----:B------:R-:W-:-:S02]  /*24790*/  MOV R15, R5 ;  /* 0x00000005000f7202 */ /* 0x000fc40000000f00 */
[----:B------:R-:W4:Y:S04]  /*247a0*/  LDL.LU R16, [R1+0x1d0] ;  /* 0x0001d00001107983 */ /* 0x000f280000300800 */
[----:B------:R-:W4:Y:S04]  /*247b0*/  LDL.LU R17, [R1+0x1d4] ;  /* 0x0001d40001117983 */ /* 0x000f280000300800 */
[----:B------:R-:W4:Y:S04]  /*247c0*/  LDL.LU R18, [R1+0x1d8] ;  /* 0x0001d80001127983 */ /* 0x000f280000300800 */
[----:B------:R-:W4:Y:S04]  /*247d0*/  LDL.LU R19, [R1+0x1dc] ;  /* 0x0001dc0001137983 */ /* 0x000f280000300800 */
[----:B------:R-:W-:Y:S04]  /*247e0*/  STL.64 [R1+0x1bb0], R14 ;  /* 0x001bb00e01007387 */ /* 0x000fe80000100a00 */
[----:B--2---:R-:W-:Y:S04]  /*247f0*/  STL.64 [R1+0x1b90], R26 ;  /* 0x001b901a01007387 */ /* 0x004fe80000100a00 */
[----:B------:R0:W-:Y:S04]  /*24800*/  STL.64 [R1+0x1b88], R24 ;  /* 0x001b881801007387 */ /* 0x0001e80000100a00 */
[----:B0-----:R-:W2:Y:S04]  /*24810*/  LDL.LU R24, [R1+0x1a0] ;  /* 0x0001a00001187983 */ /* 0x001ea80000300800 */
[----:B------:R-:W2:Y:S04]  /*24820*/  LDL.LU R25, [R1+0x1a4] ;  /* 0x0001a40001197983 */ /* 0x000ea80000300800 */
[----:B------:R-:W2:Y:S04]  /*24830*/  LDL.LU R26, [R1+0x1a8] ;  /* 0x0001a800011a7983 */ /* 0x000ea80000300800 */
[----:B------:R-:W2:Y:S04]  /*24840*/  LDL.LU R27, [R1+0x1ac] ;  /* 0x0001ac00011b7983 */ /* 0x000ea80000300800 */
[----:B--2---:R-:W-:Y:S04]  /*24850*/  STL.64 [R1+0x1ba8], R26 ;  /* 0x001ba81a01007387 */ /* 0x004fe80000100a00 */
[----:B------:R0:W-:Y:S04]  /*24860*/  STL.64 [R1+0x1ba0], R24 ;  /* 0x001ba01801007387 */ /* 0x0001e80000100a00 */
[----:B0-----:R-:W2:Y:S04]  /*24870*/  LDL.LU R24, [R1+0x1b0] ;  /* 0x0001b00001187983 */ /* 0x001ea80000300800 */
[----:B------:R-:W2:Y:S04]  /*24880*/  LDL.LU R25, [R1+0x1b4] ;  /* 0x0001b40001197983 */ /* 0x000ea80000300800 */
[----:B------:R-:W2:Y:S04]  /*24890*/  LDL.LU R26, [R1+0x1b8] ;  /* 0x0001b800011a7983 */ /* 0x000ea80000300800 */
[----:B------:R-:W2:Y:S01]  /*248a0*/  LDL.LU R27, [R1+0x1bc] ;  /* 0x0001bc00011b7983 */ /* 0x000ea20000300800 */
[----:B----4-:R-:W-:Y:S03]  /*248b0*/  HMMA.16816.F32.BF16 R8, R8, R6, R16 ;  /* 0x000000060808723c */ /* 0x010fe60000041810 */
[----:B--2---:R-:W-:Y:S04]  /*248c0*/  STL.64 [R1+0x1bc0], R26 ;  /* 0x001bc01a01007387 */ /* 0x004fe80000100a00 */
[----:B------:R0:W-:Y:S04]  /*248d0*/  STL.64 [R1+0x1bb8], R24 ;  /* 0x001bb81801007387 */ /* 0x0001e80000100a00 */
[----:B0-----:R-:W2:Y:S04]  /*248e0*/  LDL.LU R24, [R1+0x1c0] ;  /* 0x0001c00001187983 */ /* 0x001ea80000300800 */
[----:B------:R-:W2:Y:S04]  /*248f0*/  LDL.LU R25, [R1+0x1c4] ;  /* 0x0001c40001197983 */ /* 0x000ea80000300800 */
[----:B------:R-:W2:Y:S04]  /*24900*/  LDL.LU R26, [R1+0x1c8] ;  /* 0x0001c800011a7983 */ /* 0x000ea80000300800 */
[----:B------:R-:W2:Y:S04]  /*24910*/  LDL.LU R27, [R1+0x1cc] ;  /* 0x0001cc00011b7983 */ /* 0x000ea80000300800 */
[----:B------:R-:W4:Y:S04]  /*24920*/  LDL.LU R20, [R1+0x30] ;  /* 0x0000300001147983 */ /* 0x000f280000300800 */
[----:B------:R-:W4:Y:S04]  /*24930*/  LDL.LU R21, [R1+0x34] ;  /* 0x0000340001157983 */ /* 0x000f280000300800 */
[----:B------:R-:W2:Y:S04]  /*24940*/  LDL.LU R22, [R1+0x38] ;  /* 0x0000380001167983 */ /* 0x000ea80000300800 */
[----:B------:R-:W2:Y:S01]  /*24950*/  LDL.LU R23, [R1+0x3c] ;  /* 0x00003c0001177983 */ /* 0x000ea20000300800 */
[----:B---3--:R-:W-:Y:S01]  /*24960*/  MOV R15, R3 ;  /* 0x00000003000f7202 */ /* 0x008fe20000000f00 */
[----:B------:R-:W-:Y:S01]  /*24970*/  IMAD.MOV.U32 R17, RZ, RZ, R6 ;  /* 0x000000ffff117224 */ /* 0x000fe200078e0006 */
[----:B------:R-:W-:Y:S01]  /*24980*/  MOV R16, R7 ;  /* 0x0000000700107202 */ /* 0x000fe20000000f00 */
[----:B------:R-:W-:Y:S01]  /*24990*/  IMAD.MOV.U32 R14, RZ, RZ, R4 ;  /* 0x000000ffff0e7224 */ /* 0x000fe200078e0004 */
[----:B--2---:R-:W-:Y:S04]  /*249a0*/  STL.64 [R1+0x1b28], R22 ;  /* 0x001b281601007387 */ /* 0x004fe80000100a00 */
[----:B----4-:R0:W-:Y:S04]  /*249b0*/  STL.64 [R1+0x1b20], R20 ;  /* 0x001b201401007387 */ /* 0x0101e80000100a00 */
[----:B0-----:R-:W2:Y:S04]  /*249c0*/  LDL.LU R20, [R1+0x40] ;  /* 0x0000400001147983 */ /* 0x001ea80000300800 */
[----:B------:R-:W2:Y:S04]  /*249d0*/  LDL.LU R21, [R1+0x44] ;  /* 0x0000440001157983 */ /* 0x000ea80000300800 */
[----:B------:R-:W2:Y:S04]  /*249e0*/  LDL.LU R22, [R1+0x48] ;  /* 0x0000480001167983 */ /* 0x000ea80000300800 */
[----:B------:R-:W2:Y:S04]  /*249f0*/  LDL.LU R23, [R1+0x4c] ;  /* 0x00004c0001177983 */ /* 0x000ea80000300800 */
[----:B------:R-:W3:Y:S04]  /*24a00*/  LDL.LU R3, [R1+0x420] ;  /* 0x0004200001037983 */ /* 0x000ee80000300800 */
[----:B------:R-:W4:Y:S04]  /*24a10*/  LDL.LU.64 R18, [R1+0x1bd8] ;  /* 0x001bd80001127983 */ /* 0x000f280000300a00 */
[----:B------:R-:W-:Y:S04]  /*24a20*/  STL.64 [R1+0x340], R8 ;  /* 0x0003400801007387 */ /* 0x000fe80000100a00 */
[----:B------:R0:W-:Y:S04]  /*24a30*/  STL.64 [R1+0x348], R10 ;  /* 0x0003480a01007387 */ /* 0x0001e80000100a00 */
[----:B------:R-:W2:Y:S04]  /*24a40*/  LDL.LU.64 R6, [R1+0x1bd0] ;  /* 0x001bd00001067983 */ /* 0x000ea80000300a00 */
[----:B------:R-:W2:Y:S01]  /*24a50*/  LDL.LU.64 R4, [R1+0x1bc8] ;  /* 0x001bc80001047983 */ /* 0x000ea20000300a00 */
[----:B0-----:R-:W-:Y:S01]  /*24a60*/  IMAD.MOV.U32 R10, RZ, RZ, R2 ;  /* 0x000000ffff0a7224 */ /* 0x001fe200078e0002 */
[----:B------:R-:W-:Y:S01]  /*24a70*/  MOV R11, R0 ;  /* 0x00000000000b7202 */ /* 0x000fe20000000f00 */
[----:B--2---:R-:W-:Y:S01]  /*24a80*/  HMMA.16816.F32.BF16 R12, R4, R14, R24 ;  /* 0x0000000e040c723c */ /* 0x004fe20000041818 */
[----:B------:R-:W2:Y:S04]  /*24a90*/  LDL.LU.64 R26, [R1+0x1bc0] ;  /* 0x001bc000011a7983 */ /* 0x000ea80000300a00 */
[----:B------:R-:W2:-:S14]  /*24aa0*/  LDL.LU.64 R24, [R1+0x1bb8] ;  /* 0x001bb80001187983 */ /* 0x000e9c0000300a00 */
[----:B------:R-:W-:Y:S01]  /*24ab0*/  IMAD.MOV.U32 R2, RZ, RZ, R14 ;  /* 0x000000ffff027224 */ /* 0x000fe200078e000e */
[----:B------:R-:W-:Y:S02]  /*24ac0*/  MOV R0, R15 ;  /* 0x0000000f00007202 */ /* 0x000fe40000000f00 */
[----:B------:R-:W2:Y:S01]  /*24ad0*/  LDL.LU.64 R14, [R1+0x1bb0] ;  /* 0x001bb000010e7983 */ /* 0x000ea20000300a00 */
[----:B------:R-:W-:Y:S01]  /*24ae0*/  IMAD.MOV.U32 R29, RZ, RZ, R12 ;  /* 0x000000ffff1d7224 */ /* 0x000fe200078e000c */
[----:B------:R-:W-:Y:S02]  /*24af0*/  MOV R28, R13 ;  /* 0x0000000d001c7202 */ /* 0x000fe40000000f00 */
[----:B------:R-:W-:Y:S04]  /*24b00*/  STL [R1+0x1a24], R0 ;  /* 0x001a240001007387 */ /* 0x000fe80000100800 */
[----:B------:R-:W-:Y:S04]  /*24b10*/  STL [R1+0x1a20], R2 ;  /* 0x001a200201007387 */ /* 0x000fe80000100800 */
[----:B------:R-:W-:Y:S04]  /*24b20*/  STL [R1+0x1a1c], R28 ;  /* 0x001a1c1c01007387 */ /* 0x000fe80000100800 */
[----:B------:R-:W-:Y:S01]  /*24b30*/  STL [R1+0x1a18], R29 ;  /* 0x001a181d01007387 */ /* 0x000fe20000100800 */
[----:B--2---:R-:W-:Y:S03]  /*24b40*/  HMMA.16816.F32.BF16 R12, R4, R14, R24 ;  /* 0x0000000e040c723c */ /* 0x004fe60000041818 */
[----:B------:R-:W2:Y:S04]  /*24b50*/  LDL.LU.64 R26, [R1+0x1ba8] ;  /* 0x001ba800011a7983 */ /* 0x000ea80000300a00 */
[----:B------:R-:W2:-:S12]  /*24b60*/  LDL.LU.64 R24, [R1+0x1ba0] ;  /* 0x001ba00001187983 */ /* 0x000e980000300a00 */
[----:B------:R-:W-:Y:S04]  /*24b70*/  STL.64 [R1+0x300], R12 ;  /* 0x0003000c01007387 */ /* 0x000fe80000100a00 */
[----:B------:R0:W-:Y:S04]  /*24b80*/  STL.64 [R1+0x308], R14 ;  /* 0x0003080e01007387 */ /* 0x0001e80000100a00 */
[----:B0-----:R-:W2:Y:S02]  /*24b90*/  LDL.LU.64 R14, [R1+0x1b98] ;  /* 0x001b9800010e7983 */ /* 0x001ea40000300a00 */
[----:B--2---:R-:W-:Y:S02]  /*24ba0*/  HMMA.16816.F32.BF16 R12, R4, R14, R24 ;  /* 0x0000000e040c723c */ /* 0x004fe40000041818 */
[----:B------:R-:W2:Y:S04]  /*24bb0*/  LDL.LU.64 R26, [R1+0x1b90] ;  /* 0x001b9000011a7983 */ /* 0x000ea80000300a00 */
[----:B------:R-:W2:-:S13]  /*24bc0*/  LDL.LU.64 R24, [R1+0x1b88] ;  /* 0x001b880001187983 */ /* 0x000e9a0000300a00 */
        /* <DEDUP_REMOVED lines=22> */
[----:B------:R-:W2:-:S15]  /*24d30*/  LDL.LU.64 R26, [R1+0x1b30] ;  /* 0x001b3000011a7983 */ /* 0x000e9e0000300a00 */
[----:B------:R-:W-:Y:S02]  /*24d40*/  NOP ;  /* 0x0000000000007918 */ /* 0x000fe40000000000 */
[----:B------:R0:W-:Y:S04]  /*24d50*/  STL.64 [R1+0x150], R12 ;  /* 0x0001500c01007387 */ /* 0x0001e80000100a00 */
[----:B------:R1:W-:Y:S04]  /*24d60*/  STL.64 [R1+0x158], R14 ;  /* 0x0001580e01007387 */ /* 0x0003e80000100a00 */
[----:B0-----:R-:W3:Y:S04]  /*24d70*/  LDL.LU R12, [R1+0xd0] ;  /* 0x0000d000010c7983 */ /* 0x001ee80000300800 */
[----:B------:R-:W3:Y:S04]  /*24d80*/  LDL.LU R13, [R1+0xd4] ;  /* 0x0000d400010d7983 */ /* 0x000ee80000300800 */
[----:B-1----:R-:W3:Y:S04]  /*24d90*/  LDL.LU R14, [R1+0xd8] ;  /* 0x0000d800010e7983 */ /* 0x002ee80000300800 */
[----:B------:R-:W3:Y:S01]  /*24da0*/  LDL.LU R15, [R1+0xdc] ;  /* 0x0000dc00010f7983 */ /* 0x000ee20000300800 */
[C---:B--2---:R-:W-:Y:S03]  /*24db0*/  HMMA.16816.F32.BF16 R24, R4.reuse, R26, R20 ;  /* 0x0000001a0418723c */ /* 0x044fe60000041814 */
[----:B---3--:R-:W-:Y:S04]  /*24dc0*/  STL.64 [R1+0x1aa0], R14 ;  /* 0x001aa00e01007387 */ /* 0x008fe80000100a00 */
[----:B------:R-:W-:Y:S04]  /*24dd0*/  STL.64 [R1+0x1a98], R12 ;  /* 0x001a980c01007387 */ /* 0x000fe80000100a00 */
[----:B------:R-:W2:Y:S04]  /*24de0*/  LDL.LU.64 R22, [R1+0x1b28] ;  /* 0x001b280001167983 */ /* 0x000ea80000300a00 */
[----:B------:R-:W2:Y:S04]  /*24df0*/  LDL.LU.64 R20, [R1+0x1b20] ;  /* 0x001b200001147983 */ /* 0x000ea80000300a00 */
        /* <DEDUP_REMOVED lines=17> */
[----:B------:R-:W3:-:S13]  /*24f10*/  LDL.LU R21, [R1+0x1ad8] ;  /* 0x001ad80001157983 */ /* 0x000eda0000300800 */
[----:B------:R-:W-:Y:S04]  /*24f20*/  STL.64 [R1+0x2e0], R24 ;  /* 0x0002e01801007387 */ /* 0x000fe80000100a00 */
[----:B------:R0:W-:Y:S04]  /*24f30*/  STL.64 [R1+0x2e8], R26 ;  /* 0x0002e81a01007387 */ /* 0x0001e80000100a00 */
[----:B0-----:R-:W2:Y:S04]  /*24f40*/  LDL.LU.64 R26, [R1+0x1ad0] ;  /* 0x001ad000011a7983 */ /* 0x001ea80000300a00 */
[----:B------:R-:W2:Y:S02]  /*24f50*/  LDL.LU.64 R24, [R1+0x1ac8] ;  /* 0x001ac80001187983 */ /* 0x000ea40000300a00 */
[----:B--2---:R-:W-:Y:S02]  /*24f60*/  HMMA.16816.F32.BF16 R8, R4, R10, R24 ;  /* 0x0000000a0408723c */ /* 0x004fe40000041818 */
[----:B------:R-:W2:Y:S04]  /*24f70*/  LDL.LU.64 R26, [R1+0x1ac0] ;  /* 0x001ac000011a7983 */ /* 0x000ea80000300a00 */
[----:B------:R-:W2:-:S13]  /*24f80*/  LDL.LU.64 R24, [R1+0x1ab8] ;  /* 0x001ab80001187983 */ /* 0x000e9a0000300a00 */
[----:B------:R3:W-:Y:S04]  /*24f90*/  STL.64 [R1+0x2d0], R8 ;  /* 0x0002d00801007387 */ /* 0x0007e80000100a00 */
[----:B------:R-:W-:Y:S01]  /*24fa0*/  STL.64 [R1+0x2d8], R10 ;  /* 0x0002d80a01007387 */ /* 0x000fe20000100a00 */
[----:B---3--:R-:W-:Y:S01]  /*24fb0*/  LOP3.LUT R8, R21, 0x40, RZ, 0x3c, !PT ;  /* 0x0000004015087812 */ /* 0x008fe200078e3cff */
[----:B--2---:R-:W-:Y:S02]  /*24fc0*/  HMMA.16816.F32.BF16 R24, R4, R22, R24 ;  /* 0x000000160418723c */ /* 0x004fe40000041818 */
[----:B------:R-:W2:Y:S04]  /*24fd0*/  LDL.LU.64 R22, [R1+0x1ab0] ;  /* 0x001ab00001167983 */ /* 0x000ea80000300a00 */
[----:B------:R-:W2:Y:S01]  /*24fe0*/  LDL.LU.64 R20, [R1+0x1aa8] ;  /* 0x001aa80001147983 */ /* 0x000ea20000300a00 */
[----:B------:R-:W-:Y:S01]  /*24ff0*/  LOP3.LUT R3, R3, 0x40, RZ, 0x3c, !PT ;  /* 0x0000004003037812 */ /* 0x000fe200078e3cff */
[----:B----4-:R-:W-:Y:S01]  /*25000*/  IMAD.MOV.U32 R14, RZ, RZ, R19 ;  /* 0x000000ffff0e7224 */ /* 0x010fe200078e0013 */
[----:B------:R-:W-:-:S10]  /*25010*/  MOV R15, R18 ;  /* 0x00000012000f7202 */ /* 0x000fd40000000f00 */
[----:B------:R-:W-:Y:S04]  /*25020*/  STL.64 [R1+0xf0], R24 ;  /* 0x0000f01801007387 */ /* 0x000fe80000100a00 */
[----:B------:R0:W-:Y:S04]  /*25030*/  STL.64 [R1+0xf8], R26 ;  /* 0x0000f81a01007387 */ /* 0x0001e80000100a00 */
[----:B------:R-:W-:Y:S01]  /*25040*/  STL [R1+0x1a70], R8 ;  /* 0x001a700801007387 */ /* 0x000fe20000100800 */
[----:B0-----:R-:W-:Y:S01]  /*25050*/  IMAD.MOV.U32 R26, RZ, RZ, R17 ;  /* 0x000000ffff1a7224 */ /* 0x001fe200078e0011 */
[----:B------:R-:W-:-:S02]  /*25060*/  MOV R27, R16 ;  /* 0x00000010001b7202 */ /* 0x000fc40000000f00 */
[----:B------:R-:W-:Y:S04]  /*25070*/  LDSM.16.M88.4 R16, [R8+UR6+0x18000] ;  /* 0x018000060810783b */ /* 0x000fe80008000200 */
[----:B------:R-:W0:Y:S04]  /*25080*/  LDSM.16.M88.4 R8, [R3+UR6] ;  /* 0x000000060308783b */ /* 0x000e280008000200 */
[----:B0-----:R-:W-:Y:S04]  /*25090*/  STL.64 [R1+0xc0], R8 ;  /* 0x0000c00801007387 */ /* 0x001fe80000100a00 */
[----:B------:R-:W-:Y:S04]  /*250a0*/  STL.64 [R1+0xc8], R10 ;  /* 0x0000c80a01007387 */ /* 0x000fe80000100a00 */
[----:B------:R-:W-:Y:S01]  /*250b0*/  LDSM.16.M88.4 R8, [R3+UR6+0x1000] ;  /* 0x001000060308783b */ /* 0x000fe20008000200 */
[----:B--2---:R-:W-:Y:S03]  /*250c0*/  HMMA.16816.F32.BF16 R12, R4, R14, R20 ;  /* 0x0000000e040c723c */ /* 0x004fe60000041814 */
[----:B------:R-:W0:-:S15]  /*250d0*/  LDSM.16.M88.4 R20, [R3+UR6+0x2000] ;  /* 0x002000060314783b */ /* 0x000e1e0008000200 */
[----:B------:R-:W-:Y:S01]  /*250e0*/  NOP ;  /* 0x0000000000007918 */ /* 0x000fe20000000000 */
[----:B------:R-:W-:Y:S04]  /*250f0*/  STL.64 [R1+0xe0], R12 ;  /* 0x0000e00c01007387 */ /* 0x000fe80000100a00 */
[----:B------:R-:W-:Y:S04]  /*25100*/  STL.64 [R1+0xe8], R14 ;  /* 0x0000e80e01007387 */ /* 0x000fe80000100a00 */
[----:B------:R-:W1:Y:S04]  /*25110*/  LDSM.16.M88.4 R12, [R3+UR6+0x3000] ;  /* 0x00300006030c783b */ /* 0x000e680008000200 */
[----:B0-----:R0:W-:Y:S04]  /*25120*/  STL.64 [R1+0xa0], R20 ;  /* 0x0000a01401007387 */ /* 0x0011e80000100a00 */
[----:B------:R-:W-:Y:S04]  /*25130*/  STL.64 [R1+0xa8], R22 ;  /* 0x0000a81601007387 */ /* 0x000fe80000100a00 */
[----:B-1----:R-:W-:Y:S01]  /*25140*/  STL.64 [R1+0x90], R12 ;  /* 0x0000900c01007387 */ /* 0x002fe20000100a00 */
[----:B0-----:R-:W-:-:S03]  /*25150*/  IMAD.MOV.U32 R21, RZ, RZ, R12 ;  /* 0x000000ffff157224 */ /* 0x001fc600078e000c */
[----:B------:R-:W-:Y:S01]  /*25160*/  STL.64 [R1+0x98], R14 ;  /* 0x0000980e01007387 */ /* 0x000fe20000100a00 */
[----:B------:R-:W-:-:S03]  /*25170*/  MOV R20, R13 ;  /* 0x0000000d00147202 */ /* 0x000fc60000000f00 */
[----:B------:R-:W0:Y:S04]  /*25180*/  LDSM.16.M88.4 R12, [R3+UR6+0x4000] ;  /* 0x00400006030c783b */ /* 0x000e280008000200 */
[----:B------:R-:W-:Y:S04]  /*25190*/  STL.64 [R1+0xb0], R8 ;  /* 0x0000b00801007387 */ /* 0x000fe80000100a00 */
[----:B------:R1:W-:Y:S04]  /*251a0*/  STL.64 [R1+0xb8], R10 ;  /* 0x0000b80a01007387 */ /* 0x0003e80000100a00 */
[----:B------:R-:W-:Y:S04]  /*251b0*/  STL.64 [R1+0x1a80], R8 ;  /* 0x001a800801007387 */ /* 0x000fe80000100a00 */
[----:B-1----:R-:W2:Y:S04]  /*251c0*/  LDL.LU R10, [R1+0x118] ;  /* 0x00011800010a7983 */ /* 0x002ea80000300800 */
[----:B------:R-:W2:Y:S04]  /*251d0*/  LDL.LU R11, [R1+0x11c] ;  /* 0x00011c00010b7983 */ /* 0x000ea80000300800 */
[----:B0-----:R-:W-:Y:S04]  /*251e0*/  STL.64 [R1+0x80], R12 ;  /* 0x0000800c01007387 */ /* 0x001fe80000100a00 */
[----:B------:R-:W-:Y:S04]  /*251f0*/  STL.64 [R1+0x88], R14 ;  /* 0x0000880e01007387 */ /* 0x000fe80000100a00 */
[----:B------:R-:W0:Y:S04]  /*25200*/  LDSM.16.M88.4 R12, [R3+UR6+0x5000] ;  /* 0x00500006030c783b */ /* 0x000e280008000200 */
[----:B0-----:R-:W-:Y:S04]  /*25210*/  STL.64 [R1+0x70], R12 ;  /* 0x0000700c01007387 */ /* 0x001fe80000100a00 */
[----:B------:R0:W-:Y:S01]  /*25220*/  STL.64 [R1+0x78], R14 ;  /* 0x0000780e01007387 */ /* 0x0001e20000100a00 */
[----:B------:R-:W-:Y:S01]  /*25230*/  IMAD.MOV.U32 R0, RZ, RZ, R12 ;  /* 0x000000ffff007224 */ /* 0x000fe200078e000c */
[----:B------:R-:W-:-:S02]  /*25240*/  MOV R2, R13 ;  /* 0x0000000d00027202 */ /* 0x000fc40000000f00 */
[----:B0-----:R-:W2:Y:S04]  /*25250*/  LDL.LU.64 R14, [R1+0x1aa0] ;  /* 0x001aa000010e7983 */ /* 0x001ea80000300a00 */
[----:B------:R-:W2:Y:S04]  /*25260*/  LDL.LU.64 R12, [R1+0x1a98] ;  /* 0x001a9800010c7983 */ /* 0x000ea80000300a00 */
[----:B------:R-:W-:Y:S04]  /*25270*/  STL [R1+0x1a34], R2 ;  /* 0x001a340201007387 */ /* 0x000fe80000100800 */
[----:B------:R-:W-:Y:S01]  /*25280*/  STL [R1+0x1a30], R0 ;  /* 0x001a300001007387 */ /* 0x000fe20000100800 */
[----:B--2---:R-:W-:Y:S03]  /*25290*/  HMMA.16816.F32.BF16 R8, R4, R10, R12 ;  /* 0x0000000a0408723c */ /* 0x004fe6000004180c */
[----:B------:R-:W2:Y:S04]  /*252a0*/  LDL.LU.64 R14, [R1+0x1a90] ;  /* 0x001a9000010e7983 */ /* 0x000ea80000300a00 */
[----:B------:R-:W2:-:S12]  /*252b0*/  LDL.LU.64 R12, [R1+0x1a88] ;  /* 0x001a8800010c7983 */ /* 0x000e980000300a00 */
[----:B------:R-:W-:Y:S04]  /*252c0*/  STL.64 [R1+0xd0], R8 ;  /* 0x0000d00801007387 */ /* 0x000fe80000100a00 */
[----:B------:R-:W-:Y:S04]  /*252d0*/  STL.64 [R1+0xd8], R10 ;  /* 0x0000d80a01007387 */ /* 0x000fe80000100a00 */
[----:B------:R-:W0:Y:S04]  /*252e0*/  LDSM.16.M88.4 R8, [R3+UR6+0x6000] ;  /* 0x006000060308783b */ /* 0x000e280008000200 */
[----:B0-----:R-:W-:Y:S01]  /*252f0*/  STL.64 [R1+0x60], R8 ;  /* 0x0000600801007387 */ /* 0x001fe20000100a00 */
[----:B------:R-:W-:-:S03]  /*25300*/  IMAD.MOV.U32 R28, RZ, RZ, R8 ;  /* 0x000000ffff1c7224 */ /* 0x000fc600078e0008 */
[----:B------:R-:W-:Y:S01]  /*25310*/  STL.64 [R1+0x68], R10 ;  /* 0x0000680a01007387 */ /* 0x000fe20000100a00 */
[----:B------:R-:W-:-:S03]  /*25320*/  MOV R29, R9 ;  /* 0x00000009001d7202 */ /* 0x000fc60000000f00 */
[----:B------:R-:W0:Y:S04]  /*25330*/  LDSM.16.M88.4 R8, [R3+UR6+0x7000] ;  /* 0x007000060308783b */ /* 0x000e280008000200 */
[----:B------:R-:W-:Y:S04]  /*25340*/  STL [R1+0x1a2c], R29 ;  /* 0x001a2c1d01007387 */ /* 0x000fe80000100800 */
[----:B------:R-:W-:Y:S01]  /*25350*/  STL [R1+0x1a28], R28 ;  /* 0x001a281c01007387 */ /* 0x000fe20000100800 */
[----:B--2---:R-:W-:Y:S01]  /*25360*/  HMMA.16816.F32.BF16 R12, R4, R26, R12 ;  /* 0x0000001a040c723c */ /* 0x004fe2000004180c */
[----:B0-----:R-:W-:Y:S01]  /*25370*/  IMAD.MOV.U32 R7, RZ, RZ, R8 ;  /* 0x000000ffff077224 */ /* 0x001fe200078e0008 */
[----:B------:R-:W-:Y:S01]  /*25380*/  MOV R6, R9 ;  /* 0x0000000900067202 */ /* 0x000fe20000000f00 */
[----:B------:R-:W-:-:S15]  /*25390*/  LDSM.16.M88.4 R24, [R3+UR6+0xd000] ;  /* 0x00d000060318783b */ /* 0x000fde0008000200 */
[----:B------:R-:W-:Y:S01]  /*253a0*/  NOP ;  /* 0x0000000000007918 */ /* 0x000fe20000000000 */
[----:B------:R-:W-:Y:S04]  /*253b0*/  STL.64 [R1+0x2c0], R12 ;  /* 0x0002c00c01007387 */ /* 0x000fe80000100a00 */
[----:B------:R-:W-:Y:S04]  /*253c0*/  STL.64 [R1+0x2c8], R14 ;  /* 0x0002c80e01007387 */ /* 0x000fe80000100a00 */
[----:B------:R-:W-:Y:S04]  /*253d0*/  STL.64 [R1+0x50], R8 ;  /* 0x0000500801007387 */ /* 0x000fe80000100a00 */
[----:B------:R-:W-:Y:S04]  /*253e0*/  STL.64 [R1+0x58], R10 ;  /* 0x0000580a01007387 */ /* 0x000fe80000100a00 */
[----:B------:R-:W0:Y:S04]  /*253f0*/  LDSM.16.M88.4 R8, [R3+UR6+0x8000] ;  /* 0x008000060308783b */ /* 0x000e280008000200 */
[----:B------:R-:W-:Y:S04]  /*25400*/  STL [R1+0x1a3c], R6 ;  /* 0x001a3c0601007387 */ /* 0x000fe80000100800 */
[----:B------:R-:W-:Y:S04]  /*25410*/  STL [R1+0x1a38], R7 ;  /* 0x001a380701007387 */ /* 0x000fe80000100800 */
[----:B------:R-:W-:Y:S04]  /*25420*/  LDSM.16.M88.4 R12, [R3+UR6+0xf000] ;  /* 0x00f00006030c783b */ /* 0x000fe80008000200 */
[----:B0-----:R-:W-:Y:S01]  /*25430*/  STL.64 [R1+0x40], R8 ;  /* 0x0000400801007387 */ /* 0x001fe20000100a00 */
[----:B------:R-:W-:-:S03]  /*25440*/  IMAD.MOV.U32 R5, RZ, RZ, R8 ;  /* 0x000000ffff057224 */ /* 0x000fc600078e0008 */
[----:B------:R-:W-:Y:S01]  /*25450*/  STL.64 [R1+0x48], R10 ;  /* 0x0000480a01007387 */ /* 0x000fe20000100a00 */
[----:B------:R-:W-:-:S03]  /*25460*/  MOV R4, R9 ;  /* 0x0000000900047202 */ /* 0x000fc60000000f00 */
[----:B------:R-:W0:Y:S04]  /*25470*/  LDSM.16.M88.4 R8, [R3+UR6+0x9000] ;  /* 0x009000060308783b */ /* 0x000e280008000200 */
[----:B------:R-:W-:Y:S04]  /*25480*/  STL [R1+0x1a44], R4 ;  /* 0x001a440401007387 */ /* 0x000fe80000100800 */
[----:B------:R-:W-:Y:S04]  /*25490*/  STL [R1+0x1a40], R5 ;  /* 0x001a400501007387 */ /* 0x000fe80000100800 */
[----:B------:R-:W1:Y:S04]  /*254a0*/  LDSM.16.M88.4 R4, [R3+UR6+0xa000] ;  /* 0x00a000060304783b */ /* 0x000e680008000200 */
[----:B0-----:R-:W-:Y:S01]  /*254b0*/  STL.64 [R1+0x30], R8 ;  /* 0x0000300801007387 */ /* 0x001fe20000100a00 */
[----:B------:R-:W-:-:S03]  /*254c0*/  IMAD.MOV.U32 R29, RZ, RZ, R8 ;  /* 0x000000ffff1d7224 */ /* 0x000fc600078e0008 */
[----:B------:R-:W-:Y:S01]  /*254d0*/  STL.64 [R1+0x38], R10 ;  /* 0x0000380a01007387 */ /* 0x000fe20000100a00 */
[----:B------:R-:W-:-:S03]  /*254e0*/  MOV R28, R9 ;  /* 0x00000009001c7202 */ /* 0x000fc60000000f00 */
[----:B------:R-:W0:Y:S04]  /*254f0*/  LDSM.16.M88.4 R8, [R3+UR6+0xb000] ;  /* 0x00b000060308783b */ /* 0x000e280008000200 */
[----:B-1----:R-:W-:Y:S04]  /*25500*/  STL.64 [R1+0x20], R4 ;  /* 0x0000200401007387 */ /* 0x002fe80000100a00 */
[----:B------:R1:W-:Y:S04]  /*25510*/  STL.64 [R1+0x28], R6 ;  /* 0x0000280601007387 */ /* 0x0003e80000100a00 */
[----:B0-----:R-:W-:Y:S01]  /*25520*/  STL.64 [R1+0x10], R8 ;  /* 0x0000100801007387 */ /* 0x001fe20000100a00 */
[----:B-1----:R-:W-:-:S03]  /*25530*/  IMAD.MOV.U32 R6, RZ, RZ, R8 ;  /* 0x000000ffff067224 */ /* 0x002fc600078e0008 */
[----:B------:R-:W-:Y:S01]  /*25540*/  STL.64 [R1+0x18], R10 ;  /* 0x0000180a01007387 */ /* 0x000fe20000100a00 */
[----:B------:R-:W-:-:S03]  /*25550*/  MOV R7, R9 ;  /* 0x0000000900077202 */ /* 0x000fc60000000f00 */
[----:B------:R-:W0:Y:S01]  /*25560*/  LDSM.16.M88.4 R8, [R3+UR6+0xc000] ;  /* 0x00c000060308783b */ /* 0x000e220008000200 */
[----:B------:R-:W-:Y:S01]  /*25570*/  IMAD.MOV.U32 R2, RZ, RZ, R4 ;  /* 0x000000ffff027224 */ /* 0x000fe200078e0004 */
[----:B------:R-:W-:Y:S01]  /*25580*/  MOV R0, R5 ;  /* 0x0000000500007202 */ /* 0x000fe20000000f00 */
[----:B0-----:R-:W-:Y:S01]  /*25590*/  IMAD.MOV.U32 R4, RZ, RZ, R8 ;  /* 0x000000ffff047224 */ /* 0x001fe200078e0008 */
[----:B------:R-:W-:Y:S01]  /*255a0*/  MOV R5, R9 ;  /* 0x0000000900057202 */ /* 0x000fe20000000f00 */
[----:B------:R0:W-:Y:S04]  /*255b0*/  STL.64 [R1], R8 ;  /* 0x0000000801007387 */ /* 0x0001e80000100a00 */
[----:B------:R-:W-:Y:S04]  /*255c0*/  STL.64 [R1+0x8], R10 ;  /* 0x0000080a01007387 */ /* 0x000fe80000100a00 */
[----:B0-----:R-:W2:Y:S04]  /*255d0*/  LDL.LU.64 R8, [R1+0xc0] ;  /* 0x0000c00001087983 */ /* 0x001ea80000300a00 */
[----:B------:R-:W-:Y:S04]  /*255e0*/  STL.64 [R1+0x1a50], R6 ;  /* 0x001a500601007387 */ /* 0x000fe80000100a00 */
[----:B------:R0:W-:Y:S02]  /*255f0*/  STL.64 [R1+0x1a48], R4 ;  /* 0x001a480401007387 */ /* 0x0001e40000100a00 */
[----:B0-----:R-:W-:Y:S01]  /*25600*/  IMAD.MOV.U32 R4, RZ, RZ, R21 ;  /* 0x000000ffff047224 */ /* 0x001fe200078e0015 */
[----:B------:R-:W-:-:S02]  /*25610*/  MOV R5, R20 ;  /* 0x0000001400057202 */ /* 0x000fc40000000f00 */
[----:B------:R-:W0:Y:S04]  /*25620*/  LDSM.16.M88.4 R20, [R3+UR6+0xe000] ;  /* 0x00e000060314783b */ /* 0x000e280008000200 */
[----:B------:R1:W-:Y:S04]  /*25630*/  STL.64 [R1+0x1a60], R4 ;  /* 0x001a600401007387 */ /* 0x0003e80000100a00 */
[----:B-1----:R-:W3:Y:S04]  /*25640*/  LDL.LU.64 R4, [R1+0xa0] ;  /* 0x0000a00001047983 */ /* 0x002ee80000300a00 */
[----:B---3--:R1:W-:Y:S04]  /*25650*/  STL.64 [R1+0x1a78], R4 ;  /* 0x001a780401007387 */ /* 0x0083e80000100a00 */
[----:B-1----:R-:W3:Y:S04]  /*25660*/  LDL.LU R4, [R1+0x310] ;  /* 0x0003100001047983 */ /* 0x002ee80000300800 */
[----:B------:R-:W3:Y:S04]  /*25670*/  LDL.LU R5, [R1+0x314] ;  /* 0x0003140001057983 */ /* 0x000ee80000300800 */
[----:B------:R-:W3:Y:S04]  /*25680*/  LDL.LU R6, [R1+0x318] ;  /* 0x0003180001067983 */ /* 0x000ee80000300800 */
[----:B------:R-:W3:Y:S04]  /*25690*/  LDL.LU R7, [R1+0x31c] ;  /* 0x00031c0001077983 */ /* 0x000ee80000300800 */
[----:B------:R-:W-:Y:S04]  /*256a0*/  STL.64 [R1+0x1988], R26 ;  /* 0x0019881a01007387 */ /* 0x000fe80000100a00 */
[----:B------:R1:W-:Y:S04]  /*256b0*/  STL.64 [R1+0x1980], R24 ;  /* 0x0019801801007387 */ /* 0x0003e80000100a00 */
[----:B-1----:R-:W2:Y:S04]  /*256c0*/  LDL.LU R24, [R1+0x320] ;  /* 0x0003200001187983 */ /* 0x002ea80000300800 */
[----:B------:R-:W2:Y:S04]  /*256d0*/  LDL.LU R25, [R1+0x324] ;  /* 0x0003240001197983 */ /* 0x000ea80000300800 */
[----:B------:R-:W2:Y:S04]  /*256e0*/  LDL.LU R26, [R1+0x328] ;  /* 0x00032800011a7983 */ /* 0x000ea80000300800 */
[----:B------:R-:W2:Y:S04]  /*256f0*/  LDL.LU R27, [R1+0x32c] ;  /* 0x00032c00011b7983 */ /* 0x000ea80000300800 */
[----:B0-----:R-:W-:Y:S04]  /*25700*/  STL [R1+0x16c4], R22 ;  /* 0x0016c41601007387 */ /* 0x001fe80000100800 */
[----:B------:R-:W-:Y:S04]  /*25710*/  STL [R1+0x16c0], R23 ;  /* 0x0016c01701007387 */ /* 0x000fe80000100800 */
[----:B------:R0:W-:Y:S04]  /*25720*/  STL.64 [R1+0x1a68], R20 ;  /* 0x001a681401007387 */ /* 0x0001e80000100a00 */
[----:B0-----:R-:W4:Y:S04]  /*25730*/  LDL.LU R20, [R1+0x390] ;  /* 0x0003900001147983 */ /* 0x001f280000300800 */
[----:B------:R-:W4:Y:S04]  /*25740*/  LDL.LU R21, [R1+0x394] ;  /* 0x0003940001157983 */ /* 0x000f280000300800 */
[----:B------:R-:W4:Y:S04]  /*25750*/  LDL.LU R22, [R1+0x398] ;  /* 0x0003980001167983 */ /* 0x000f280000300800 */
[----:B------:R-:W4:Y:S04]  /*25760*/  LDL.LU R23, [R1+0x39c] ;  /* 0x00039c0001177983 */ /* 0x000f280000300800 */
[----:B------:R-:W-:Y:S04]  /*25770*/  STL.64 [R1+0x1968], R14 ;  /* 0x0019680e01007387 */ /* 0x000fe80000100a00 */
[----:B------:R0:W-:Y:S04]  /*25780*/  STL.64 [R1+0x1960], R12 ;  /* 0x0019600c01007387 */ /* 0x0001e80000100a00 */
[----:B0-----:R-:W3:Y:S01]  /*25790*/  LDL.LU.64 R12, [R1+0x80] ;  /* 0x00008000010c7983 */ /* 0x001ee20000300a00 */
[----:B--2---:R-:W-:Y:S03]  /*257a0*/  HMMA.16816.F32.BF16 R24, R16, R8, R24 ;  /* 0x000000081018723c */ /* 0x004fe60000041818 */
[----:B---3--:R0:W-:Y:S04]  /*257b0*/  STL.64 [R1+0x1a58], R12 ;  /* 0x001a580c01007387 */ /* 0x0081e80000100a00 */
[----:B0-----:R-:W2:Y:S04]  /*257c0*/  LDL.LU R12, [R1+0x380] ;  /* 0x00038000010c7983 */ /* 0x001ea80000300800 */
[----:B------:R-:W2:Y:S04]  /*257d0*/  LDL.LU R13, [R1+0x384] ;  /* 0x00038400010d7983 */ /* 0x000ea80000300800 */
[----:B------:R-:W2:Y:S04]  /*257e0*/  LDL.LU R14, [R1+0x388] ;  /* 0x00038800010e7983 */ /* 0x000ea80000300800 */
[----:B------:R-:W2:Y:S04]  /*257f0*/  LDL.LU R15, [R1+0x38c] ;  /* 0x00038c00010f7983 */ /* 0x000ea80000300800 */
[----:B------:R-:W-:Y:S04]  /*25800*/  STL.64 [R1+0x2b0], R24 ;  /* 0x0002b01801007387 */ /* 0x000fe80000100a00 */
[----:B------:R0:W-:Y:S02]  /*25810*/  STL.64 [R1+0x2b8], R26 ;  /* 0x0002b81a01007387 */ /* 0x0001e40000100a00 */
[----:B0-----:R-:W-:Y:S01]  /*25820*/  IMAD.MOV.U32 R27, RZ, RZ, R8 ;  /* 0x000000ffff1b7224 */ /* 0x001fe200078e0008 */
[----:B------:R-:W-:-:S02]  /*25830*/  MOV R26, R9 ;  /* 0x00000009001a7202 */ /* 0x000fc40000000f00 */
[----:B------:R-:W3:Y:S02]  /*25840*/  LDL.LU.64 R8, [R1+0x1a80] ;  /* 0x001a800001087983 */ /* 0x000ee40000300a00 */
[----:B---3--:R-:W-:Y:S02]  /*25850*/  HMMA.16816.F32.BF16 R8, R16, R8, R4 ;  /* 0x000000081008723c */ /* 0x008fe40000041804 */
[----:B------:R-:W4:-:S15]  /*25860*/  LDL.LU.64 R4, [R1+0x1a78] ;  /* 0x001a780001047983 */ /* 0x000f1e0000300a00 */
[----:B------:R-:W-:Y:S02]  /*25870*/  NOP ;  /* 0x0000000000007918 */ /* 0x000fe40000000000 */
[----:B------:R0:W-:Y:S04]  /*25880*/  STL.64 [R1+0x2a0], R8 ;  /* 0x0002a00801007387 */ /* 0x0001e80000100a00 */
[----:B------:R-:W-:Y:S04]  /*25890*/  STL.64 [R1+0x2a8], R10 ;  /* 0x0002a80a01007387 */ /* 0x000fe80000100a00 */
[----:B0-----:R-:W3:Y:S01]  /*258a0*/  LDL.LU R8, [R1+0x1a70] ;  /* 0x001a700001087983 */ /* 0x001ee20000300800 */
[----:B----4-:R-:W-:Y:S03]  /*258b0*/  HMMA.16816.F32.BF16 R20, R16, R4, R20 ;  /* 0x000000041014723c */ /* 0x010fe60000041814 */
[----:B---3--:R-:W0:Y:S04]  /*258c0*/  LDSM.16.M88.4 R8, [R8+UR6+0x18800] ;  /* 0x018800060808783b */ /* 0x008e280008000200 */
[----:B0-----:R-:W-:Y:S04]  /*258d0*/  STL.64 [R1+0x1958], R10 ;  /* 0x0019580a01007387 */ /* 0x001fe80000100a00 */
[----:B------:R0:W-:Y:S04]  /*258e0*/  STL.64 [R1+0x1950], R8 ;  /* 0x0019500801007387 */ /* 0x0001e80000100a00 */
[----:B0-----:R-:W3:Y:S04]  /*258f0*/  LDL.LU R8, [R1+0x370] ;  /* 0x0003700001087983 */ /* 0x001ee80000300800 */
[----:B------:R-:W3:Y:S04]  /*25900*/  LDL.LU R9, [R1+0x374] ;  /* 0x0003740001097983 */ /* 0x000ee80000300800 */
[----:B------:R-:W3:Y:S04]  /*25910*/  LDL.LU R10, [R1+0x378] ;  /* 0x00037800010a7983 */ /* 0x000ee80000300800 */
[----:B------:R-:W3:Y:S04]  /*25920*/  LDL.LU R11, [R1+0x37c] ;  /* 0x00037c00010b7983 */ /* 0x000ee80000300800 */
[----:B------:R0:W-:Y:S04]  /*25930*/  STL.64 [R1+0x290], R20 ;  /* 0x0002901401007387 */ /* 0x0001e80000100a00 */
[----:B------:R1:W-:Y:S04]  /*25940*/  STL.64 [R1+0x298], R22 ;  /* 0x0002981601007387 */ /* 0x0003e80000100a00 */
[----:B0-----:R-:W4:Y:S01]  /*25950*/  LDL.LU.64 R20, [R1+0x1a68] ;  /* 0x001a680001147983 */ /* 0x001f220000300a00 */
[----:B-1----:R-:W-:Y:S01]  /*25960*/  IMAD.MOV.U32 R23, RZ, RZ, R4 ;  /* 0x000000ffff177224 */ /* 0x002fe200078e0004 */
[----:B------:R-:W-:-:S02]  /*25970*/  MOV R22, R5 ;  /* 0x0000000500167202 */ /* 0x000fc40000000f00 */
[----:B------:R-:W2:Y:S04]  /*25980*/  LDL.LU.64 R4, [R1+0x1a60] ;  /* 0x001a600001047983 */ /* 0x000ea80000300a00 */
[----:B------:R-:W-:Y:S04]  /*25990*/  STL [R1+0x194c], R22 ;  /* 0x00194c1601007387 */ /* 0x000fe80000100800 */
[----:B------:R-:W-:Y:S01]  /*259a0*/  STL [R1+0x1948], R23 ;  /* 0x0019481701007387 */ /* 0x000fe20000100800 */
[----:B--2---:R-:W-:Y:S03]  /*259b0*/  HMMA.16816.F32.BF16 R4, R16, R4, R12 ;  /* 0x000000041004723c */ /* 0x004fe6000004180c */
[----:B------:R-:W3:-:S15]  /*259c0*/  LDL.LU.64 R12, [R1+0x1a58] ;  /* 0x001a5800010c7983 */ /* 0x000ede0000300a00 */
[----:B------:R-:W-:Y:S01]  /*259d0*/  NOP ;  /* 0x0000000000007918 */ /* 0x000fe20000000000 */
[----:B------:R-:W-:Y:S04]  /*259e0*/  STL.64 [R1+0x280], R4 ;  /* 0x0002800401007387 */ /* 0x000fe80000100a00 */
[----:B------:R0:W-:Y:S04]  /*259f0*/  STL.64 [R1+0x288], R6 ;  /* 0x0002880601007387 */ /* 0x0001e80000100a00 */
[----:B0-----:R-:W2:Y:S04]  /*25a00*/  LDL.LU.64 R6, [R1+0x1a50] ;  /* 0x001a500001067983 */ /* 0x001ea80000300a00 */
[----:B------:R-:W2:Y:S01]  /*25a10*/  LDL.LU.64 R4, [R1+0x1a48] ;  /* 0x001a480001047983 */ /* 0x000ea20000300a00 */
[----:B---3--:R-:W-:Y:S01]  /*25a20*/  HMMA.16816.F32.BF16 R8, R16, R12, R8 ;  /* 0x0000000c1008723c */ /* 0x008fe20000041808 */
[----:B------:R-:W-:Y:S01]  /*25a30*/  IMAD.MOV.U32 R22, RZ, RZ, R12 ;  /* 0x000000ffff167224 */ /* 0x000fe200078e000c */
[----:B------:R-:W-:-:S15]  /*25a40*/  MOV R23, R13 ;  /* 0x0000000d00177202 */ /* 0x000fde0000000f00 */
[----:B------:R-:W-:Y:S02]  /*25a50*/  NOP ;  /* 0x0000000000007918 */ /* 0x000fe40000000000 */
[----:B------:R-:W-:Y:S04]  /*25a60*/  STL.64 [R1+0x270], R8 ;  /* 0x0002700801007387 */ /* 0x000fe80000100a00 */
[----:B------:R-:W-:Y:S01]  /*25a70*/  STL.64 [R1+0x278], R10 ;  /* 0x0002780a01007387 */ /* 0x000fe20000100a00 */
[----:B--2---:R-:W-:Y:S01]  /*25a80*/  IMAD.MOV.U32 R24, RZ, RZ, R4 ;  /* 0x000000ffff187224 */ /* 0x004fe200078e0004 */
[----:B------:R-:W-:Y:S02]  /*25a90*/  MOV R25, R5 ;  /* 0x0000000500197202 */ /* 0x000fe40000000f00 */
[----:B------:R-:W2:Y:S04]  /*25aa0*/  LDL.LU R4, [R1+0x1a44] ;  /* 0x001a440001047983 */ /* 0x000ea80000300800 */
[----:B------:R-:W3:Y:S04]  /*25ab0*/  LDL.LU R5, [R1+0x1a40] ;  /* 0x001a400001057983 */ /* 0x000ee80000300800 */
[----:B------:R-:W-:Y:S04]  /*25ac0*/  STL.64 [R1+0x19a0], R24 ;  /* 0x0019a01801007387 */ /* 0x000fe80000100a00 */
[----:B------:R-:W-:Y:S04]  /*25ad0*/  STL.64 [R1+0x1978], R22 ;  /* 0x0019781601007387 */ /* 0x000fe80000100a00 */
[----:B----4-:R0:W-:Y:S04]  /*25ae0*/  STL.64 [R1+0x1970], R20 ;  /* 0x0019701401007387 */ /* 0x0101e80000100a00 */
[----:B0-----:R-:W4:Y:S04]  /*25af0*/  LDL.LU R20, [R1+0x3b0] ;  /* 0x0003b00001147983 */ /* 0x001f280000300800 */
[----:B------:R-:W4:Y:S04]  /*25b00*/  LDL.LU R21, [R1+0x3b4] ;  /* 0x0003b40001157983 */ /* 0x000f280000300800 */
[----:B------:R-:W2:Y:S04]  /*25b10*/  LDL.LU R22, [R1+0x3b8] ;  /* 0x0003b80001167983 */ /* 0x000ea80000300800 */
[----:B------:R-:W2:Y:S01]  /*25b20*/  LDL.LU R23, [R1+0x3bc] ;  /* 0x0003bc0001177983 */ /* 0x000ea20000300800 */
[----:B------:R-:W-:Y:S01]  /*25b30*/  IMAD.MOV.U32 R24, RZ, RZ, R6 ;  /* 0x000000ffff187224 */ /* 0x000fe200078e0006 */
[----:B------:R-:W-:-:S02]  /*25b40*/  MOV R25, R7 ;  /* 0x0000000700197202 */ /* 0x000fc40000000f00 */
[----:B------:R-:W3:Y:S04]  /*25b50*/  LDL.LU R6, [R1+0x1a3c] ;  /* 0x001a3c0001067983 */ /* 0x000ee80000300800 */
[----:B------:R-:W3:Y:S04]  /*25b60*/  LDL.LU R7, [R1+0x1a38] ;  /* 0x001a380001077983 */ /* 0x000ee80000300800 */
[----:B------:R-:W-:Y:S04]  /*25b70*/  STL.64 [R1+0x19b8], R24 ;  /* 0x0019b81801007387 */ /* 0x000fe80000100a00 */
[----:B--2---:R-:W-:Y:S04]  /*25b80*/  STL.64 [R1+0x1998], R22 ;  /* 0x0019981601007387 */ /* 0x004fe80000100a00 */
[----:B----4-:R0:W-:Y:S04]  /*25b90*/  STL.64 [R1+0x1990], R20 ;  /* 0x0019901401007387 */ /* 0x0101e80000100a00 */
[----:B0-----:R-:W2:Y:S04]  /*25ba0*/  LDL.LU R20, [R1+0x3c0] ;  /* 0x0003c00001147983 */ /* 0x001ea80000300800 */
[----:B------:R-:W2:Y:S04]  /*25bb0*/  LDL.LU R21, [R1+0x3c4] ;  /* 0x0003c40001157983 */ /* 0x000ea80000300800 */
[----:B------:R-:W4:Y:S04]  /*25bc0*/  LDL.LU R22, [R1+0x3c8] ;  /* 0x0003c80001167983 */ /* 0x000f280000300800 */
[----:B------:R-:W4:Y:S01]  /*25bd0*/  LDL.LU R23, [R1+0x3cc] ;  /* 0x0003cc0001177983 */ /* 0x000f220000300800 */
[----:B------:R-:W-:Y:S01]  /*25be0*/  IMAD.MOV.U32 R24, RZ, RZ, R2 ;  /* 0x000000ffff187224 */ /* 0x000fe200078e0002 */
[----:B------:R-:W-:-:S02]  /*25bf0*/  MOV R25, R0 ;  /* 0x0000000000197202 */ /* 0x000fc40000000f00 */
[----:B------:R-:W2:Y:S04]  /*25c00*/  LDL.LU R2, [R1+0x1a34] ;  /* 0x001a340001027983 */ /* 0x000ea80000300800 */
[----:B------:R-:W3:Y:S04]  /*25c10*/  LDL.LU R0, [R1+0x1a30] ;  /* 0x001a300001007983 */ /* 0x000ee80000300800 */
[----:B------:R0:W-:Y:S02]  /*25c20*/  STL.64 [R1+0x19d0], R24 ;  /* 0x0019d01801007387 */ /* 0x0001e40000100a00 */
[----:B0-----:R-:W-:Y:S01]  /*25c30*/  IMAD.MOV.U32 R24, RZ, RZ, R29 ;  /* 0x000000ffff187224 */ /* 0x001fe200078e001d */
[----:B------:R-:W-:Y:S01]  /*25c40*/  MOV R25, R28 ;  /* 0x0000001c00197202 */ /* 0x000fe20000000f00 */
[----:B----4-:R-:W-:Y:S04]  /*25c50*/  STL.64 [R1+0x19b0], R22 ;  /* 0x0019b01601007387 */ /* 0x010fe80000100a00 */
[----:B--2---:R0:W-:Y:S04]  /*25c60*/  STL.64 [R1+0x19a8], R20 ;  /* 0x0019a81401007387 */ /* 0x0041e80000100a00 */
[----:B0-----:R-:W2:Y:S04]  /*25c70*/  LDL.LU R20, [R1+0x3d0] ;  /* 0x0003d00001147983 */ /* 0x001ea80000300800 */
[----:B------:R-:W2:Y:S04]  /*25c80*/  LDL.LU R21, [R1+0x3d4] ;  /* 0x0003d40001157983 */ /* 0x000ea80000300800 */
[----:B------:R-:W4:Y:S04]  /*25c90*/  LDL.LU R22, [R1+0x3d8] ;  /* 0x0003d80001167983 */ /* 0x000f280000300800 */
[----:B------:R-:W4:Y:S04]  /*25ca0*/  LDL.LU R23, [R1+0x3dc] ;  /* 0x0003dc0001177983 */ /* 0x000f280000300800 */
[----:B------:R-:W2:Y:S04]  /*25cb0*/  LDL.LU R29, [R1+0x1a2c] ;  /* 0x001a2c00011d7983 */ /* 0x000ea80000300800 */
[----:B------:R-:W4:Y:S01]  /*25cc0*/  LDL.LU R28, [R1+0x1a28] ;  /* 0x001a2800011c7983 */ /* 0x000f220000300800 */
[----:B---3--:R-:W-:Y:S01]  /*25cd0*/  IMAD.MOV.U32 R12, RZ, RZ, R0 ;  /* 0x000000ffff0c7224 */ /* 0x008fe200078e0000 */
[----:B------:R-:W-:-:S02]  /*25ce0*/  MOV R13, R2 ;  /* 0x00000002000d7202 */ /* 0x000fc40000000f00 */
[----:B------:R-:W3:Y:S04]  /*25cf0*/  LDL.LU R0, [R1+0x1a24] ;  /* 0x001a240001007983 */ /* 0x000ee80000300800 */
[----:B------:R-:W3:Y:S04]  /*25d00*/  LDL.LU R2, [R1+0x1a20] ;  /* 0x001a200001027983 */ /* 0x000ee80000300800 */
[----:B------:R-:W3:Y:S04]  /*25d10*/  LDL.LU R8, [R1+0x360] ;  /* 0x0003600001087983 */ /* 0x000ee80000300800 */
[----:B------:R-:W3:Y:S04]  /*25d20*/  LDL.LU R9, [R1+0x364] ;  /* 0x0003640001097983 */ /* 0x000ee80000300800 */
[----:B------:R-:W3:Y:S04]  /*25d30*/  LDL.LU R10, [R1+0x368] ;  /* 0x00036800010a7983 */ /* 0x000ee80000300800 */
[----:B------:R-:W3:Y:S04]  /*25d40*/  LDL.LU R11, [R1+0x36c] ;  /* 0x00036c00010b7983 */ /* 0x000ee80000300800 */
[----:B------:R-:W-:Y:S04]  /*25d50*/  STL.64 [R1+0x19f0], R26 ;  /* 0x0019f01a01007387 */ /* 0x000fe80000100a00 */
[----:B------:R0:W-:Y:S02]  /*25d60*/  STL.64 [R1+0x19e8], R24 ;  /* 0x0019e81801007387 */ /* 0x0001e40000100a00 */
[----:B0-----:R-:W-:Y:S01]  /*25d70*/  IMAD.MOV.U32 R24, RZ, RZ, R5 ;  /* 0x000000ffff187224 */ /* 0x001fe200078e0005 */
[----:B------:R-:W-:-:S02]  /*25d80*/  MOV R25, R4 ;  /* 0x0000000400197202 */ /* 0x000fc40000000f00 */
[----:B--2---:R-:W-:Y:S01]  /*25d90*/  MOV R5, R29 ;  /* 0x0000001d00057202 */ /* 0x004fe20000000f00 */
[----:B----4-:R-:W-:Y:S02]  /*25da0*/  IMAD.MOV.U32 R4, RZ, RZ, R28 ;  /* 0x000000ffff047224 */ /* 0x010fe400078e001c */
[----:B------:R-:W2:Y:S04]  /*25db0*/  LDL.LU R28, [R1+0x1a1c] ;  /* 0x001a1c00011c7983 */ /* 0x000ea80000300800 */
[----:B------:R-:W4:Y:S04]  /*25dc0*/  LDL.LU R29, [R1+0x1a18] ;  /* 0x001a1800011d7983 */ /* 0x000f280000300800 */
[----:B------:R0:W-:Y:S02]  /*25dd0*/  STL.64 [R1+0x19f8], R24 ;  /* 0x0019f81801007387 */ /* 0x0001e40000100a00 */
[----:B0-----:R-:W-:Y:S01]  /*25de0*/  IMAD.MOV.U32 R24, RZ, RZ, R7 ;  /* 0x000000ffff187224 */ /* 0x001fe200078e0007 */
[----:B------:R-:W-:Y:S01]  /*25df0*/  MOV R25, R6 ;  /* 0x0000000600197202 */ /* 0x000fe20000000f00 */
[----:B------:R-:W2:Y:S04]  /*25e00*/  LDL.LU R7, [R1+0x424] ;  /* 0x0004240001077983 */ /* 0x000ea80000300800 */
[----:B------:R0:W-:Y:S04]  /*25e10*/  STL.64 [R1+0x1a10], R24 ;  /* 0x001a101801007387 */ /* 0x0001e80000100a00 */
[----:B0-----:R-:W2:Y:S04]  /*25e20*/  LDL.LU R24, [R1+0x350] ;  /* 0x0003500001187983 */ /* 0x001ea80000300800 */
[----:B------:R-:W2:Y:S04]  /*25e30*/  LDL.LU R25, [R1+0x354] ;  /* 0x0003540001197983 */ /* 0x000ea80000300800 */
[----:B------:R-:W2:Y:S04]  /*25e40*/  LDL.LU R26, [R1+0x358] ;  /* 0x00035800011a7983 */ /* 0x000ea80000300800 */
[----:B------:R-:W2:Y:S04]  /*25e50*/  LDL.LU R27, [R1+0x35c] ;  /* 0x00035c00011b7983 */ /* 0x000ea80000300800 */
[----:B------:R-:W-:Y:S04]  /*25e60*/  STL.64 [R1+0x19c8], R22 ;  /* 0x0019c81601007387 */ /* 0x000fe80000100a00 */
[----:B------:R0:W-:Y:S04]  /*25e70*/  STL.64 [R1+0x19c0], R20 ;  /* 0x0019c01401007387 */ /* 0x0001e80000100a00 */
[----:B0-----:R-:W2:Y:S04]  /*25e80*/  LDL.LU R20, [R1+0x3e0] ;  /* 0x0003e00001147983 */ /* 0x001ea80000300800 */
[----:B------:R-:W2:Y:S04]  /*25e90*/  LDL.LU R21, [R1+0x3e4] ;  /* 0x0003e40001157983 */ /* 0x000ea80000300800 */
[----:B------:R-:W2:Y:S04]  /*25ea0*/  LDL.LU R22, [R1+0x3e8] ;  /* 0x0003e80001167983 */ /* 0x000ea80000300800 */
[----:B------:R-:W2:Y:S01]  /*25eb0*/  LDL.LU R23, [R1+0x3ec] ;  /* 0x0003ec0001177983 */ /* 0x000ea20000300800 */
[----:B---3--:R-:W-:Y:S03]  /*25ec0*/  HMMA.16816.F32.BF16 R8, R16, R12, R8 ;  /* 0x0000000c1008723c */ /* 0x008fe60000041808 */
[----:B--2---:R-:W-:Y:S04]  /*25ed0*/  STL.64 [R1+0x19e0], R22 ;  /* 0x0019e01601007387 */ /* 0x004fe80000100a00 */
[----:B------:R0:W-:Y:S04]  /*25ee0*/  STL.64 [R1+0x19d8], R20 ;  /* 0x0019d81401007387 */ /* 0x0001e80000100a00 */
[----:B0-----:R-:W2:Y:S04]  /*25ef0*/  LDL.LU R20, [R1+0x3f0] ;  /* 0x0003f00001147983 */ /* 0x001ea80000300800 */
[----:B------:R-:W2:Y:S04]  /*25f00*/  LDL.LU R21, [R1+0x3f4] ;  /* 0x0003f40001157983 */ /* 0x000ea80000300800 */
[----:B------:R-:W3:Y:S04]  /*25f10*/  LDL.LU R22, [R1+0x3f8] ;  /* 0x0003f80001167983 */ /* 0x000ee80000300800 */
[----:B------:R-:W3:Y:S01]  /*25f20*/  LDL.LU R23, [R1+0x3fc] ;  /* 0x0003fc0001177983 */ /* 0x000ee20000300800 */
[----:B------:R-:W-:-:S02]  /*25f30*/  LOP3.LUT R3, R7, 0x60, RZ, 0x3c, !PT ;  /* 0x0000006007037812 */ /* 0x000fc400078e3cff */
[C---:B------:R-:W-:Y:S01]  /*25f40*/  HMMA.16816.F32.BF16 R4, R16.reuse, R4, R24 ;  /* 0x000000041004723c */ /* 0x040fe20000041818 */
[----:B---3--:R-:W-:Y:S04]  /*25f50*/  STL.64 [R1+0x1a08], R22 ;  /* 0x001a081601007387 */ /* 0x008fe80000100a00 */
[----:B--2---:R0:W-:Y:S04]  /*25f60*/  STL.64 [R1+0x1a00], R20 ;  /* 0x001a001401007387 */ /* 0x0041e80000100a00 */
[----:B0-----:R-:W2:Y:S04]  /*25f70*/  LDL.LU R20, [R1+0x410] ;  /* 0x0004100001147983 */ /* 0x001ea80000300800 */
[----:B------:R-:W2:Y:S04]  /*25f80*/  LDL.LU R21, [R1+0x414] ;  /* 0x0004140001157983 */ /* 0x000ea80000300800 */
[----:B------:R-:W2:Y:S04]  /*25f90*/  LDL.LU R22, [R1+0x418] ;  /* 0x0004180001167983 */ /* 0x000ea80000300800 */
[----:B------:R-:W2:Y:S04]  /*25fa0*/  LDL.LU R23, [R1+0x41c] ;  /* 0x00041c0001177983 */ /* 0x000ea80000300800 */
[----:B------:R-:W3:Y:S04]  /*25fb0*/  LDL.LU R12, [R1+0x3a0] ;  /* 0x0003a000010c7983 */ /* 0x000ee80000300800 */
[----:B------:R0:W-:Y:S04]  /*25fc0*/  STL.64 [R1+0x260], R8 ;  /* 0x0002600801007387 */ /* 0x0001e80000100a00 */
[----:B------:R1:W-:Y:S04]  /*25fd0*/  STL.64 [R1+0x268], R10 ;  /* 0x0002680a01007387 */ /* 0x0003e80000100a00 */
[----:B------:R-:W3:Y:S04]  /*25fe0*/  LDL.LU R13, [R1+0x3a4] ;  /* 0x0003a400010d7983 */ /* 0x000ee80000300800 */
[----:B------:R-:W3:Y:S04]  /*25ff0*/  LDL.LU R14, [R1+0x3a8] ;  /* 0x0003a800010e7983 */ /* 0x000ee80000300800 */
[----:B------:R-:W3:Y:S04]  /*26000*/  LDL.LU R15, [R1+0x3ac] ;  /* 0x0003ac00010f7983 */ /* 0x000ee80000300800 */
[----:B0-----:R-:W2:Y:S04]  /*26010*/  LDL.LU R8, [R1+0x340] ;  /* 0x0003400001087983 */ /* 0x001ea80000300800 */
[----:B------:R-:W2:Y:S04]  /*26020*/  LDL.LU R9, [R1+0x344] ;  /* 0x0003440001097983 */ /* 0x000ea80000300800 */
[----:B-1----:R-:W2:Y:S04]  /*26030*/  LDL.LU R10, [R1+0x348] ;  /* 0x00034800010a7983 */ /* 0x002ea80000300800 */
[----:B------:R-:W2:Y:S04]  /*26040*/  LDL.LU R11, [R1+0x34c] ;  /* 0x00034c00010b7983 */ /* 0x000ea80000300800 */
[----:B------:R-:W2:Y:S04]  /*26050*/  LDL.LU.64 R24, [R1+0x1a10] ;  /* 0x001a100001187983 */ /* 0x000ea80000300a00 */
[----:B------:R-:W-:Y:S04]  /*26060*/  STL.64 [R1+0x250], R4 ;  /* 0x0002500401007387 */ /* 0x000fe80000100a00 */
[----:B------:R-:W-:Y:S04]  /*26070*/  STL.64 [R1+0x258], R6 ;  /* 0x0002580601007387 */ /* 0x000fe80000100a00 */
[----:B------:R-:W0:Y:S04]  /*26080*/  LDSM.16.M88.4 R4, [R3+UR6+0x18000] ;  /* 0x018000060304783b */ /* 0x000e280008000200 */
[----:B0-----:R0:W-:Y:S04]  /*26090*/  STL [R1+0x185c], R4 ;  /* 0x00185c0401007387 */ /* 0x0011e80000100800 */
[----:B------:R1:W-:Y:S04]  /*260a0*/  STL [R1+0x1858], R5 ;  /* 0x0018580501007387 */ /* 0x0003e80000100800 */
[----:B------:R1:W-:Y:S04]  /*260b0*/  STL [R1+0x1854], R6 ;  /* 0x0018540601007387 */ /* 0x0003e80000100800 */
[----:B------:R4:W-:Y:S04]  /*260c0*/  STL [R1+0x1850], R7 ;  /* 0x0018500701007387 */ /* 0x0009e80000100800 */
[----:B0-----:R-:W3:Y:S04]  /*260d0*/  LDL.LU R4, [R1+0x400] ;  /* 0x0004000001047983 */ /* 0x001ee80000300800 */
[----:B-1----:R-:W3:Y:S04]  /*260e0*/  LDL.LU R5, [R1+0x404] ;  /* 0x0004040001057983 */ /* 0x002ee80000300800 */
[----:B------:R-:W3:Y:S04]  /*260f0*/  LDL.LU R6, [R1+0x408] ;  /* 0x0004080001067983 */ /* 0x000ee80000300800 */
[----:B----4-:R-:W3:Y:S01]  /*26100*/  LDL.LU R7, [R1+0x40c] ;  /* 0x00040c0001077983 */ /* 0x010ee20000300800 */
[----:B--2---:R-:W-:Y:S03]  /*26110*/  HMMA.16816.F32.BF16 R24, R16, R24, R20 ;  /* 0x000000181018723c */ /* 0x004fe60000041814 */
[----:B------:R-:W2:Y:S04]  /*26120*/  LDL.LU.64 R22, [R1+0x1a08] ;  /* 0x001a080001167983 */ /* 0x000ea80000300a00 */
[----:B------:R-:W2:-:S12]  /*26130*/  LDL.LU.64 R20, [R1+0x1a00] ;  /* 0x001a000001147983 */ /* 0x000e980000300a00 */
[----:B------:R0:W-:Y:S04]  /*26140*/  STL.64 [R1+0x240], R24 ;  /* 0x0002401801007387 */ /* 0x0001e80000100a00 */
[----:B------:R3:W-:Y:S04]  /*26150*/  STL.64 [R1+0x248], R26 ;  /* 0x0002481a01007387 */ /* 0x0007e80000100a00 */
[----:B0-----:R-:W3:Y:S02]  /*26160*/  LDL.LU.64 R24, [R1+0x19f8] ;  /* 0x0019f80001187983 */ /* 0x001ee40000300a00 */
[----:B---3--:R-:W-:-:S15]  /*26170*/  HMMA.16816.F32.BF16 R24, R16, R24, R4 ;  /* 0x000000181018723c */ /* 0x008fde0000041804 */
[----:B------:R-:W-:-:S04]  /*26180*/  NOP ;  /* 0x0000000000007918 */ /* 0x000fc80000000000 */
[----:B------:R-:W-:Y:S02]  /*26190*/  MOV R6, R26 ;  /* 0x0000001a00067202 */ /* 0x000fe40000000f00 */
[----:B------:R-:W-:Y:S02]  /*261a0*/  MOV R7, R27 ;  /* 0x0000001b00077202 */ /* 0x000fe40000000f00 */
[----:B------:R-:W-:Y:S01]  /*261b0*/  MOV R4, R24 ;  /* 0x0000001800047202 */ /* 0x000fe20000000f00 */
[----:B------:R-:W-:Y:S01]  /*261c0*/  IMAD.MOV.U32 R5, RZ, RZ, R25 ;  /* 0x000000ffff057224 */ /* 0x000fe200078e0019 */
[----:B------:R-:W3:Y:S04]  /*261d0*/  LDL.LU.64 R26, [R1+0x19f0] ;  /* 0x0019f000011a7983 */ /* 0x000ee80000300a00 */
[----:B------:R-:W2:Y:S04]  /*261e0*/  LDL.LU.64 R24, [R1+0x19e8] ;  /* 0x0019e80001187983 */ /* 0x000ea80000300a00 */
[----:B------:R-:W-:Y:S04]  /*261f0*/  STL.64 [R1+0x1868], R6 ;  /* 0x0018680601007387 */ /* 0x000fe80000100a00 */
[----:B------:R3:W-:Y:S02]  /*26200*/  STL.64 [R1+0x1860], R4 ;  /* 0x0018600401007387 */ /* 0x0007e40000100a00 */
[----:B---3--:R-:W-:Y:S01]  /*26210*/  IMAD.MOV.U32 R4, RZ, RZ, R27 ;  /* 0x000000ffff047224 */ /* 0x008fe200078e001b */
[----:B------:R-:W-:-:S02]  /*26220*/  MOV R5, R26 ;  /* 0x0000001a00057202 */ /* 0x000fc40000000f00 */
[----:B--2---:R-:W-:Y:S01]  /*26230*/  HMMA.16816.F32.BF16 R24, R16, R24, R20 ;  /* 0x000000181018723c */ /* 0x004fe20000041814 */
[----:B------:R-:W2:Y:S04]  /*26240*/  LDL.LU.64 R22, [R1+0x19e0] ;  /* 0x0019e00001167983 */ /* 0x000ea80000300a00 */
[----:B------:R-:W2:-:S14]  /*26250*/  LDL.LU.64 R20, [R1+0x19d8] ;  /* 0x0019d80001147983 */ /* 0x000e9c0000300a00 */
[----:B------:R0:W-:Y:S04]  /*26260*/  STL.64 [R1+0x220], R24 ;  /* 0x0002201801007387 */ /* 0x0001e80000100a00 */
[----:B------:R2:W-:Y:S04]  /*26270*/  STL.64 [R1+0x228], R26 ;  /* 0x0002281a01007387 */ /* 0x0005e80000100a00 */
[----:B0-----:R-:W2:Y:S02]  /*26280*/  LDL.LU.64 R24, [R1+0x19d0] ;  /* 0x0019d00001187983 */ /* 0x001ea40000300a00 */
[----:B--2---:R-:W-:Y:S02]  /*26290*/  HMMA.16816.F32.BF16 R24, R16, R24, R20 ;  /* 0x000000181018723c */ /* 0x004fe40000041814 */
[----:B------:R-:W2:Y:S04]  /*262a0*/  LDL.LU.64 R22, [R1+0x19c8] ;  /* 0x0019c80001167983 */ /* 0x000ea80000300a00 */
[----:B------:R-:W2:-:S13]  /*262b0*/  LDL.LU.64 R20, [R1+0x19c0] ;  /* 0x0019c00001147983 */ /* 0x000e9a0000300a00 */
        /* <DEDUP_REMOVED lines=12> */
[----:B------:R-:W-:Y:S04]  /*26380*/  STL.64 [R1+0x1f0], R24 ;  /* 0x0001f01801007387 */ /* 0x000fe80000100a00 */
[----:B------:R0:W-:Y:S04]  /*26390*/  STL.64 [R1+0x1f8], R26 ;  /* 0x0001f81a01007387 */ /* 0x0001e80000100a00 */
[----:B0-----:R-:W3:Y:S04]  /*263a0*/  LDL.LU.64 R26, [R1+0x1988] ;  /* 0x00198800011a7983 */ /* 0x001ee80000300a00 */
[----:B------:R-:W2:Y:S02]  /*263b0*/  LDL.LU.64 R24, [R1+0x1980] ;  /* 0x0019800001187983 */ /* 0x000ea40000300a00 */
[----:B--2---:R-:W-:-:S15]  /*263c0*/  HMMA.16816.F32.BF16 R20, R16, R24, R20 ;  /* 0x000000181014723c */ /* 0x004fde0000041814 */
[----:B------:R-:W-:-:S04]  /*263d0*/  NOP ;  /* 0x0000000000007918 */ /* 0x000fc80000000000 */
[----:B------:R-:W-:Y:S04]  /*263e0*/  STL.64 [R1+0x1e0], R20 ;  /* 0x0001e01401007387 */ /* 0x000fe80000100a00 */
[----:B------:R0:W-:Y:S04]  /*263f0*/  STL.64 [R1+0x1e8], R22 ;  /* 0x0001e81601007387 */ /* 0x0001e80000100a00 */
[----:B0-----:R-:W2:Y:S04]  /*26400*/  LDL.LU.64 R22, [R1+0x1978] ;  /* 0x0019780001167983 */ /* 0x001ea80000300a00 */
[----:B------:R-:W4:Y:S04]  /*26410*/  LDL.LU.64 R20, [R1+0x1970] ;  /* 0x0019700001147983 */ /* 0x000f280000300a00 */
[----:B---3--:R-:W-:Y:S04]  /*26420*/  STL.64 [R1+0x1878], R26 ;  /* 0x0018781a01007387 */ /* 0x008fe80000100a00 */
[----:B------:R-:W-:Y:S01]  /*26430*/  STL.64 [R1+0x1870], R24 ;  /* 0x0018701801007387 */ /* 0x000fe20000100a00 */
[----:B----4-:R-:W-:-:S15]  /*26440*/  HMMA.16816.F32.BF16 R12, R16, R20, R12 ;  /* 0x00000014100c723c */ /* 0x010fde000004180c */
[----:B------:R-:W-:-:S04]  /*26450*/  NOP ;  /* 0x0000000000007918 */ /* 0x000fc80000000000 */
[----:B------:R-:W-:Y:S04]  /*26460*/  STL.64 [R1+0x1d0], R12 ;  /* 0x0001d00c01007387 */ /* 0x000fe80000100a00 */
[----:B------:R0:W-:Y:S04]  /*26470*/  STL.64 [R1+0x1d8], R14 ;  /* 0x0001d80e01007387 */ /* 0x0001e80000100a00 */
[----:B0-----:R-:W3:Y:S04]  /*26480*/  LDL.LU.64 R14, [R1+0x1968] ;  /* 0x00196800010e7983 */ /* 0x001ee80000300a00 */
[----:B------:R-:W4:Y:S04]  /*26490*/  LDL.LU.64 R12, [R1+0x1960] ;  /* 0x00196000010c7983 */ /* 0x000f280000300a00 */
[----:B------:R-:W-:Y:S01]  /*264a0*/  STL.64 [R1+0x1940], R20 ;  /* 0x0019401401007387 */ /* 0x000fe20000100a00 */
[----:B------:R-:W-:Y:S01]  /*264b0*/  MOV R24, R29 ;  /* 0x0000001d00187202 */ /* 0x000fe20000000f00 */
[----:B------:R-:W-:Y:S01]  /*264c0*/  IMAD.MOV.U32 R25, RZ, RZ, R28 ;  /* 0x000000ffff197224 */ /* 0x000fe200078e001c */
[----:B------:R-:W-:-:S02]  /*264d0*/  MOV R26, R2 ;  /* 0x00000002001a7202 */ /* 0x000fc40000000f00 */
[----:B------:R-:W-:Y:S01]  /*264e0*/  MOV R27, R0 ;  /* 0x00000000001b7202 */ /* 0x000fe20000000f00 */
[----:B----4-:R-:W-:Y:S01]  /*264f0*/  HMMA.16816.F32.BF16 R16, R16, R12, R8 ;  /* 0x0000000c1010723c */ /* 0x010fe20000041808 */
[----:B------:R-:W4:Y:S04]  /*26500*/  LDL.LU.64 R10, [R1+0x1958] ;  /* 0x00195800010a7983 */ /* 0x000f280000300a00 */
[----:B------:R-:W4:Y:S04]  /*26510*/  LDL.LU.64 R8, [R1+0x1950] ;  /* 0x0019500001087983 */ /* 0x000f280000300a00 */
[----:B---3--:R-:W-:Y:S04]  /*26520*/  STL.64 [R1+0x1888], R14 ;  /* 0x0018880e01007387 */ /* 0x008fe80000100a00 */
[----:B------:R-:W-:Y:S06]  /*26530*/  STL.64 [R1+0x1880], R12 ;  /* 0x0018800c01007387 */ /* 0x000fec0000100a00 */
[----:B------:R-:W-:Y:S04]  /*26540*/  STL.64 [R1+0x1c0], R16 ;  /* 0x0001c01001007387 */ /* 0x000fe80000100a00 */
[----:B------:R-:W-:Y:S04]  /*26550*/  STL.64 [R1+0x1c8], R18 ;  /* 0x0001c81201007387 */ /* 0x000fe80000100a00 */
[----:B------:R-:W0:Y:S04]  /*26560*/  LDSM.16.M88.4 R16, [R3+UR6+0x18800] ;  /* 0x018800060310783b */ /* 0x000e280008000200 */
[----:B0-----:R-:W-:Y:S04]  /*26570*/  STL.64 [R1+0x1698], R18 ;  /* 0x0016981201007387 */ /* 0x001fe80000100a00 */
[----:B------:R-:W-:Y:S01]  /*26580*/  STL.64 [R1+0x1690], R16 ;  /* 0x0016901001007387 */ /* 0x000fe20000100a00 */
[----:B----4-:R-:W-:-:S15]  /*26590*/  HMMA.16816.F32.BF16 R4, R8, R4, R24 ;  /* 0x000000040804723c */ /* 0x010fde0000041818 */
[----:B------:R-:W-:-:S04]  /*265a0*/  NOP ;  /* 0x0000000000007918 */ /* 0x000fc80000000000 */
[----:B------:R-:W-:Y:S01]  /*265b0*/  IMAD.MOV.U32 R29, RZ, RZ, R4 ;  /* 0x000000ffff1d7224 */ /* 0x000fe200078e0004 */
[----:B------:R-:W-:Y:S01]  /*265c0*/  MOV R28, R5 ;  /* 0x00000005001c7202 */ /* 0x000fe20000000f00 */
[----:B------:R-:W3:Y:S04]  /*265d0*/  LDL.LU R4, [R1+0x60] ;  /* 0x0000600001047983 */ /* 0x000ee80000300800 */
[----:B------:R-:W3:Y:S04]  /*265e0*/  LDL.LU R5, [R1+0x64] ;  /* 0x0000640001057983 */ /* 0x000ee80000300800 */
[----:B---3--:R2:W-:Y:S02]  /*265f0*/  STL.64 [R1+0x18f8], R4 ;  /* 0x0018f80401007387 */ /* 0x0085e40000100a00 */
[----:B--2---:R-:W-:-:S02]  /*26600*/  MOV R4, R22 ;  /* 0x0000001600047202 */ /* 0x004fc40000000f00 */
[----:B------:R-:W-:Y:S01]  /*26610*/  MOV R5, R23 ;  /* 0x0000001700057202 */ /* 0x000fe20000000f00 */
[----:B------:R-:W2:Y:S04]  /*26620*/  LDL.LU R22, [R1+0x194c] ;  /* 0x00194c0001167983 */ /* 0x000ea80000300800 */
[----:B------:R-:W3:Y:S04]  /*26630*/  LDL.LU R23, [R1+0x1948] ;  /* 0x0019480001177983 */ /* 0x000ee80000300800 */
[----:B------:R0:W-:Y:S04]  /*26640*/  STL.64 [R1+0x1908], R4 ;  /* 0x0019080401007387 */ /* 0x0001e80000100a00 */
[----:B------:R-:W4:Y:S04]  /*26650*/  LDL.LU R12, [R1+0x70] ;  /* 0x00007000010c7983 */ /* 0x000f280000300800 */
[----:B------:R-:W4:Y:S04]  /*26660*/  LDL.LU R13, [R1+0x74] ;  /* 0x00007400010d7983 */ /* 0x000f280000300800 */
[----:B0-----:R-:W2:Y:S04]  /*26670*/  LDL.LU R4, [R1+0x90] ;  /* 0x0000900001047983 */ /* 0x001ea80000300800 */
[----:B------:R-:W2:Y:S04]  /*26680*/  LDL.LU R5, [R1+0x94] ;  /* 0x0000940001057983 */ /* 0x000ea80000300800 */
[----:B--2---:R3:W-:Y:S04]  /*26690*/  STL.64 [R1+0x1920], R4 ;  /* 0x0019200401007387 */ /* 0x0047e80000100a00 */
[----:B------:R-:W2:Y:S04]  /*266a0*/  LDL.LU R20, [R1+0x300] ;  /* 0x0003000001147983 */ /* 0x000ea80000300800 */
[----:B------:R-:W2:Y:S01]  /*266b0*/  LDL.LU R21, [R1+0x304] ;  /* 0x0003040001157983 */ /* 0x000ea20000300800 */
[----:B---3--:R-:W-:Y:S01]  /*266c0*/  IMAD.MOV.U32 R4, RZ, RZ, R23 ;  /* 0x000000ffff047224 */ /* 0x008fe200078e0017 */
[----:B------:R-:W-:-:S02]  /*266d0*/  MOV R5, R22 ;  /* 0x0000001600057202 */ /* 0x000fc40000000f00 */
[----:B------:R-:W2:Y:S04]  /*266e0*/  LDL.LU R22, [R1+0x308] ;  /* 0x0003080001167983 */ /* 0x000ea80000300800 */
[----:B------:R-:W2:Y:S04]  /*266f0*/  LDL.LU R23, [R1+0x30c] ;  /* 0x00030c0001177983 */ /* 0x000ea80000300800 */
[----:B------:R0:W-:Y:S04]  /*26700*/  STL.64 [R1+0x1938], R4 ;  /* 0x0019380401007387 */ /* 0x0001e80000100a00 */
[----:B0-----:R-:W2:Y:S04]  /*26710*/  LDL.LU R4, [R1+0xb0] ;  /* 0x0000b00001047983 */ /* 0x001ea80000300800 */
[----:B------:R-:W2:Y:S04]  /*26720*/  LDL.LU R5, [R1+0xb4] ;  /* 0x0000b40001057983 */ /* 0x000ea80000300800 */
[----:B----4-:R0:W-:Y:S04]  /*26730*/  STL.64 [R1+0x1900], R12 ;  /* 0x0019000c01007387 */ /* 0x0101e80000100a00 */
[----:B0-----:R-:W3:Y:S04]  /*26740*/  LDL.LU R12, [R1+0x170] ;  /* 0x00017000010c7983 */ /* 0x001ee80000300800 */
[----:B------:R-:W3:Y:S04]  /*26750*/  LDL.LU R13, [R1+0x174] ;  /* 0x00017400010d7983 */ /* 0x000ee80000300800 */
[----:B------:R-:W4:Y:S04]  /*26760*/  LDL.LU R14, [R1+0x178] ;  /* 0x00017800010e7983 */ /* 0x000f280000300800 */
[----:B------:R-:W4:Y:S04]  /*26770*/  LDL.LU R15, [R1+0x17c] ;  /* 0x00017c00010f7983 */ /* 0x000f280000300800 */
[----:B----4-:R-:W-:Y:S04]  /*26780*/  STL.64 [R1+0x1918], R14 ;  /* 0x0019180e01007387 */ /* 0x010fe80000100a00 */
[----:B---3--:R0:W-:Y:S04]  /*26790*/  STL.64 [R1+0x1910], R12 ;  /* 0x0019100c01007387 */ /* 0x0081e80000100a00 */
[----:B0-----:R-:W3:Y:S04]  /*267a0*/  LDL.LU R12, [R1+0x180] ;  /* 0x00018000010c7983 */ /* 0x001ee80000300800 */
[----:B------:R-:W3:Y:S04]  /*267b0*/  LDL.LU R13, [R1+0x184] ;  /* 0x00018400010d7983 */ /* 0x000ee80000300800 */
[----:B------:R-:W4:Y:S04]  /*267c0*/  LDL.LU R14, [R1+0x188] ;  /* 0x00018800010e7983 */ /* 0x000f280000300800 */
[----:B------:R-:W4:Y:S01]  /*267d0*/  LDL.LU R15, [R1+0x18c] ;  /* 0x00018c00010f7983 */ /* 0x000f220000300800 */
[----:B------:R-:W-:Y:S01]  /*267e0*/  MOV R2, R6 ;  /* 0x0000000600027202 */ /* 0x000fe20000000f00 */
[----:B------:R-:W-:-:S02]  /*267f0*/  IMAD.MOV.U32 R0, RZ, RZ, R7 ;  /* 0x000000ffff007224 */ /* 0x000fc400078e0007 */
[----:B--2---:R-:W-:Y:S01]  /*26800*/  HMMA.16816.F32.BF16 R4, R8, R4, R20 ;  /* 0x000000040804723c */ /* 0x004fe20000041814 */
[----:B----4-:R-:W-:Y:S04]  /*26810*/  STL.64 [R1+0x1930], R14 ;  /* 0x0019300e01007387 */ /* 0x010fe80000100a00 */
[----:B---3--:R0:W-:Y:S04]  /*26820*/  STL.64 [R1+0x1928], R12 ;  /* 0x0019280c01007387 */ /* 0x0081e80000100a00 */
[----:B0-----:R-:W2:Y:S04]  /*26830*/  LDL.LU R12, [R1+0x2f0] ;  /* 0x0002f000010c7983 */ /* 0x001ea80000300800 */
[----:B------:R-:W2:Y:S04]  /*26840*/  LDL.LU R13, [R1+0x2f4] ;  /* 0x0002f400010d7983 */ /* 0x000ea80000300800 */
[----:B------:R-:W2:Y:S04]  /*26850*/  LDL.LU R14, [R1+0x2f8] ;  /* 0x0002f800010e7983 */ /* 0x000ea80000300800 */
[----:B------:R-:W2:Y:S04]  /*26860*/  LDL.LU R15, [R1+0x2fc] ;  /* 0x0002fc00010f7983 */ /* 0x000ea80000300800 */
[----:B------:R-:W3:Y:S04]  /*26870*/  LDL.LU R16, [R1+0x160] ;  /* 0x0001600001107983 */ /* 0x000ee80000300800 */
[----:B------:R-:W3:Y:S04]  /*26880*/  LDL.LU R17, [R1+0x164] ;  /* 0x0001640001117983 */ /* 0x000ee80000300800 */
[----:B------:R-:W3:Y:S04]  /*26890*/  LDL.LU R18, [R1+0x168] ;  /* 0x0001680001127983 */ /* 0x000ee80000300800 */
[----:B------:R-:W3:Y:S04]  /*268a0*/  LDL.LU R19, [R1+0x16c] ;  /* 0x00016c0001137983 */ /* 0x000ee80000300800 */
[----:B------:R-:W4:Y:S04]  /*268b0*/  LDL.LU R24, [R1+0x150] ;  /* 0x0001500001187983 */ /* 0x000f280000300800 */
[----:B------:R-:W4:Y:S04]  /*268c0*/  LDL.LU R25, [R1+0x154] ;  /* 0x0001540001197983 */ /* 0x000f280000300800 */
[----:B------:R-:W4:Y:S04]  /*268d0*/  LDL.LU R26, [R1+0x158] ;  /* 0x00015800011a7983 */ /* 0x000f280000300800 */
[----:B------:R-:W4:Y:S04]  /*268e0*/  LDL.LU R27, [R1+0x15c] ;  /* 0x00015c00011b7983 */ /* 0x000f280000300800 */
[----:B------:R-:W-:Y:S04]  /*268f0*/  STL [R1+0x16d4], R0 ;  /* 0x0016d40001007387 */ /* 0x000fe80000100800 */
[----:B------:R-:W-:Y:S04]  /*26900*/  STL [R1+0x16d0], R2 ;  /* 0x0016d00201007387 */ /* 0x000fe80000100800 */
[----:B------:R-:W-:Y:S04]  /*26910*/  STL [R1+0x16cc], R28 ;  /* 0x0016cc1c01007387 */ /* 0x000fe80000100800 */
[----:B------:R-:W-:Y:S04]  /*26920*/  STL [R1+0x16c8], R29 ;  /* 0x0016c81d01007387 */ /* 0x000fe80000100800 */
[----:B------:R-:W2:Y:S04]  /*26930*/  LDL.LU.64 R20, [R1+0x1940] ;  /* 0x0019400001147983 */ /* 0x000ea80000300a00 */
[----:B------:R0:W-:Y:S04]  /*26940*/  STL.64 [R1+0x1a0], R4 ;  /* 0x0001a00401007387 */ /* 0x0001e80000100a00 */
[----:B0-----:R-:W2:Y:S01]  /*26950*/  LDL.LU.64 R4, [R1+0x1938] ;  /* 0x0019380001047983 */ /* 0x001ea20000300a00 */
[----:B------:R-:W-:Y:S01]  /*26960*/  MOV R22, R6 ;  /* 0x0000000600167202 */ /* 0x000fe20000000f00 */
[----:B------:R-:W-:-:S05]  /*26970*/  IMAD.MOV.U32 R23, RZ, RZ, R7 ;  /* 0x000000ffff177224 */ /* 0x000fca00078e0007 */
[----:B------:R-:W-:Y:S04]  /*26980*/  STL [R1+0x16dc], R23 ;  /* 0x0016dc1701007387 */ /* 0x000fe80000100800 */
[----:B------:R-:W-:Y:S01]  /*26990*/  STL [R1+0x16d8], R22 ;  /* 0x0016d81601007387 */ /* 0x000fe20000100800 */
[----:B--2---:R-:W-:Y:S03]  /*269a0*/  HMMA.16816.F32.BF16 R4, R8, R4, R12 ;  /* 0x000000040804723c */ /* 0x004fe6000004180c */
[----:B------:R-:W2:Y:S04]  /*269b0*/  LDL.LU.64 R14, [R1+0x1930] ;  /* 0x00193000010e7983 */ /* 0x000ea80000300a00 */
[----:B------:R-:W2:-:S12]  /*269c0*/  LDL.LU.64 R12, [R1+0x1928] ;  /* 0x00192800010c7983 */ /* 0x000e980000300a00 */
[----:B------:R-:W-:Y:S02]  /*269d0*/  MOV R0, R4 ;  /* 0x0000000400007202 */ /* 0x000fe40000000f00 */
[----:B------:R-:W-:Y:S02]  /*269e0*/  MOV R2, R5 ;  /* 0x0000000500027202 */ /* 0x000fe40000000f00 */
[----:B------:R-:W2:Y:S01]  /*269f0*/  LDL.LU.64 R4, [R1+0x1920] ;  /* 0x0019200001047983 */ /* 0x000ea20000300a00 */
[----:B------:R-:W-:Y:S01]  /*26a00*/  IMAD.MOV.U32 R28, RZ, RZ, R6 ;  /* 0x000000ffff1c7224 */ /* 0x000fe200078e0006 */
[----:B------:R-:W-:-:S05]  /*26a10*/  MOV R29, R7 ;  /* 0x00000007001d7202 */ /* 0x000fca0000000f00 */
[----:B------:R-:W-:Y:S04]  /*26a20*/  STL [R1+0x16ec], R29 ;  /* 0x0016ec1d01007387 */ /* 0x000fe80000100800 */
[----:B------:R-:W-:Y:S04]  /*26a30*/  STL [R1+0x16e8], R0 ;  /* 0x0016e80001007387 */ /* 0x000fe80000100800 */
[----:B------:R-:W-:Y:S04]  /*26a40*/  STL [R1+0x16e4], R2 ;  /* 0x0016e40201007387 */ /* 0x000fe80000100800 */
[----:B------:R-:W-:Y:S01]  /*26a50*/  STL [R1+0x16e0], R28 ;  /* 0x0016e01c01007387 */ /* 0x000fe20000100800 */
[----:B--2---:R-:W-:Y:S03]  /*26a60*/  HMMA.16816.F32.BF16 R4, R8, R4, R12 ;  /* 0x000000040804723c */ /* 0x004fe6000004180c */
[----:B------:R-:W2:Y:S04]  /*26a70*/  LDL.LU.64 R14, [R1+0x1918] ;  /* 0x00191800010e7983 */ /* 0x000ea80000300a00 */
[----:B------:R-:W2:-:S12]  /*26a80*/  LDL.LU.64 R12, [R1+0x1910] ;  /* 0x00191000010c7983 */ /* 0x000e980000300a00 */
[----:B------:R0:W-:Y:S04]  /*26a90*/  STL.64 [R1+0x180], R4 ;  /* 0x0001800401007387 */ /* 0x0001e80000100a00 */
[----:B------:R2:W-:Y:S04]  /*26aa0*/  STL.64 [R1+0x188], R6 ;  /* 0x0001880601007387 */ /* 0x0005e80000100a00 */
[----:B0-----:R-:W2:Y:S02]  /*26ab0*/  LDL.LU.64 R4, [R1+0x1908] ;  /* 0x0019080001047983 */ /* 0x001ea40000300a00 */
[----:B--2---:R-:W-:Y:S02]  /*26ac0*/  HMMA.16816.F32.BF16 R4, R8, R4, R12 ;  /* 0x000000040804723c */ /* 0x004fe4000004180c */
[----:B------:R-:W3:-:S15]  /*26ad0*/  LDL.LU.64 R12, [R1+0x1900] ;  /* 0x00190000010c7983 */ /* 0x000ede0000300a00 */
[----:B------:R-:W-:Y:S02]  /*26ae0*/  NOP ;  /* 0x0000000000007918 */ /* 0x000fe40000000000 */
[----:B------:R-:W-:Y:S01]  /*26af0*/  MOV R2, R4 ;  /* 0x0000000400027202 */ /* 0x000fe20000000f00 */
[----:B------:R-:W-:Y:S02]  /*26b00*/  IMAD.MOV.U32 R28, RZ, RZ, R5 ;  /* 0x000000ffff1c7224 */ /* 0x000fe400078e0005 */
[----:B------:R-:W4:Y:S01]  /*26b10*/  LDL.LU.64 R4, [R1+0x18f8] ;  /* 0x0018f80001047983 */ /* 0x000f220000300a00 */
[----:B------:R-:W-:Y:S02]  /*26b20*/  MOV R23, R6 ;  /* 0x0000000600177202 */ /* 0x000fe40000000f00 */
[----:B------:R-:W-:-:S05]  /*26b30*/  MOV R22, R7 ;  /* 0x0000000700167202 */ /* 0x000fca0000000f00 */
[----:B------:R-:W-:Y:S04]  /*26b40*/  STL [R1+0x16fc], R22 ;  /* 0x0016fc1601007387 */ /* 0x000fe80000100800 */
[----:B------:R-:W-:Y:S04]  /*26b50*/  STL [R1+0x16f8], R23 ;  /* 0x0016f81701007387 */ /* 0x000fe80000100800 */
[----:B------:R-:W-:Y:S04]  /*26b60*/  STL.64 [R1+0x18f0], R20 ;  /* 0x0018f01401007387 */ /* 0x000fe80000100a00 */
[----:B------:R-:W-:Y:S04]  /*26b70*/  STL [R1+0x16f4], R28 ;  /* 0x0016f41c01007387 */ /* 0x000fe80000100800 */
[----:B------:R-:W-:Y:S01]  /*26b80*/  STL [R1+0x16f0], R2 ;  /* 0x0016f00201007387 */ /* 0x000fe20000100800 */
[C---:B---3--:R-:W-:Y:S08]  /*26b90*/  HMMA.16816.F32.BF16 R12, R8.reuse, R12, R16 ;  /* 0x0000000c080c723c */ /* 0x048ff00000041810 */
[----:B----4-:R-:W-:Y:S11]  /*26ba0*/  HMMA.16816.F32.BF16 R4, R8, R4, R24 ;  /* 0x000000040804723c */ /* 0x010ff60000041818 */
[----:B------:R-:W-:Y:S01]  /*26bb0*/  MOV R0, R15 ;  /* 0x0000000f00007202 */ /* 0x000fe20000000f00 */
[----:B------:R-:W-:Y:S01]  /*26bc0*/  IMAD.MOV.U32 R29, RZ, RZ, R14 ;  /* 0x000000ffff1d7224 */ /* 0x000fe200078e000e */
[----:B------:R0:W-:Y:S04]  /*26bd0*/  STL.64 [R1+0x160], R12 ;  /* 0x0001600c01007387 */ /* 0x0001e80000100a00 */
[----:B------:R-:W-:Y:S04]  /*26be0*/  STL [R1+0x1704], R0 ;  /* 0x0017040001007387 */ /* 0x000fe80000100800 */
[----:B------:R-:W-:Y:S01]  /*26bf0*/  STL [R1+0x1700], R29 ;  /* 0x0017001d01007387 */ /* 0x000fe20000100800 */
[----:B------:R-:W-:Y:S01]  /*26c00*/  MOV R19, R4 ;  /* 0x0000000400137202 */ /* 0x000fe20000000f00 */
[----:B------:R-:W-:-:S02]  /*26c10*/  IMAD.MOV.U32 R18, RZ, RZ, R5 ;  /* 0x000000ffff127224 */ /* 0x000fc400078e0005 */
[----:B------:R-:W2:Y:S01]  /*26c20*/  LDL.LU R4, [R1+0xe0] ;  /* 0x0000e00001047983 */ /* 0x000ea20000300800 */
[----:B------:R-:W-:-:S03]  /*26c30*/  MOV R17, R6 ;  /* 0x0000000600117202 */ /* 0x000fc60000000f00 */
[----:B------:R-:W2:Y:S01]  /*26c40*/  LDL.LU R5, [R1+0xe4] ;  /* 0x0000e40001057983 */ /* 0x000ea20000300800 */
[----:B------:R-:W-:-:S03]  /*26c50*/  MOV R16, R7 ;  /* 0x0000000700107202 */ /* 0x000fc60000000f00 */
[----:B------:R-:W3:Y:S04]  /*26c60*/  LDL.LU R6, [R1+0xe8] ;  /* 0x0000e80001067983 */ /* 0x000ee80000300800 */
[----:B------:R-:W3:Y:S04]  /*26c70*/  LDL.LU R7, [R1+0xec] ;  /* 0x0000ec0001077983 */ /* 0x000ee80000300800 */
[----:B---3--:R-:W-:Y:S04]  /*26c80*/  STL.64 [R1+0x1898], R6 ;  /* 0x0018980601007387 */ /* 0x008fe80000100a00 */
[----:B--2---:R1:W-:Y:S04]  /*26c90*/  STL.64 [R1+0x1890], R4 ;  /* 0x0018900401007387 */ /* 0x0043e80000100a00 */
[----:B------:R-:W2:Y:S04]  /*26ca0*/  LDL.LU R24, [R1] ;  /* 0x0000000001187983 */ /* 0x000ea80000300800 */
[----:B------:R-:W2:Y:S04]  /*26cb0*/  LDL.LU R25, [R1+0x4] ;  /* 0x0000040001197983 */ /* 0x000ea80000300800 */
[----:B--2---:R-:W-:Y:S04]  /*26cc0*/  STL.64 [R1+0x18a0], R24 ;  /* 0x0018a01801007387 */ /* 0x004fe80000100a00 */
[----:B0-----:R-:W2:Y:S04]  /*26cd0*/  LDL.LU R12, [R1+0xf0] ;  /* 0x0000f000010c7983 */ /* 0x001ea80000300800 */
[----:B------:R-:W2:Y:S04]  /*26ce0*/  LDL.LU R13, [R1+0xf4] ;  /* 0x0000f400010d7983 */ /* 0x000ea80000300800 */
[----:B------:R-:W3:Y:S04]  /*26cf0*/  LDL.LU R14, [R1+0xf8] ;  /* 0x0000f800010e7983 */ /* 0x000ee80000300800 */
[----:B------:R-:W3:Y:S04]  /*26d00*/  LDL.LU R15, [R1+0xfc] ;  /* 0x0000fc00010f7983 */ /* 0x000ee80000300800 */
[----:B---3--:R-:W-:Y:S04]  /*26d10*/  STL.64 [R1+0x18b0], R14 ;  /* 0x0018b00e01007387 */ /* 0x008fe80000100a00 */
[----:B--2---:R0:W-:Y:S04]  /*26d20*/  STL.64 [R1+0x18a8], R12 ;  /* 0x0018a80c01007387 */ /* 0x0041e80000100a00 */
[----:B-1----:R-:W2:Y:S04]  /*26d30*/  LDL.LU R4, [R1+0x10] ;  /* 0x0000100001047983 */ /* 0x002ea80000300800 */
[----:B------:R-:W2:Y:S04]  /*26d40*/  LDL.LU R5, [R1+0x14] ;  /* 0x0000140001057983 */ /* 0x000ea80000300800 */
[----:B--2---:R-:W-:Y:S04]  /*26d50*/  STL.64 [R1+0x18b8], R4 ;  /* 0x0018b80401007387 */ /* 0x004fe80000100a00 */
[----:B0-----:R-:W2:Y:S04]  /*26d60*/  LDL.LU R12, [R1+0x20] ;  /* 0x00002000010c7983 */ /* 0x001ea80000300800 */
[----:B------:R-:W2:Y:S04]  /*26d70*/  LDL.LU R13, [R1+0x24] ;  /* 0x00002400010d7983 */ /* 0x000ea80000300800 */
[----:B------:R-:W3:Y:S04]  /*26d80*/  LDL.LU R20, [R1+0x140] ;  /* 0x0001400001147983 */ /* 0x000ee80000300800 */
[----:B------:R-:W3:Y:S04]  /*26d90*/  LDL.LU R21, [R1+0x144] ;  /* 0x0001440001157983 */ /* 0x000ee80000300800 */
[----:B------:R-:W3:Y:S04]  /*26da0*/  LDL.LU R22, [R1+0x148] ;  /* 0x0001480001167983 */ /* 0x000ee80000300800 */
[----:B------:R-:W3:Y:S04]  /*26db0*/  LDL.LU R23, [R1+0x14c] ;  /* 0x00014c0001177983 */ /* 0x000ee80000300800 */
[----:B--2---:R0:W-:Y:S04]  /*26dc0*/  STL.64 [R1+0x18c0], R12 ;  /* 0x0018c00c01007387 */ /* 0x0041e80000100a00 */
[----:B0-----:R-:W2:Y:S04]  /*26dd0*/  LDL.LU R12, [R1+0x30] ;  /* 0x00003000010c7983 */ /* 0x001ea80000300800 */
[----:B------:R-:W2:Y:S04]  /*26de0*/  LDL.LU R13, [R1+0x34] ;  /* 0x00003400010d7983 */ /* 0x000ea80000300800 */
[----:B--2---:R0:W-:Y:S04]  /*26df0*/  STL.64 [R1+0x18d8], R12 ;  /* 0x0018d80c01007387 */ /* 0x0041e80000100a00 */
[----:B0-----:R-:W2:Y:S04]  /*26e00*/  LDL.LU R12, [R1+0x130] ;  /* 0x00013000010c7983 */ /* 0x001ea80000300800 */
[----:B------:R-:W2:Y:S04]  /*26e10*/  LDL.LU R13, [R1+0x134] ;  /* 0x00013400010d7983 */ /* 0x000ea80000300800 */
[----:B------:R-:W4:Y:S04]  /*26e20*/  LDL.LU R14, [R1+0x138] ;  /* 0x00013800010e7983 */ /* 0x000f280000300800 */
[----:B------:R-:W4:Y:S04]  /*26e30*/  LDL.LU R15, [R1+0x13c] ;  /* 0x00013c00010f7983 */ /* 0x000f280000300800 */
[----:B----4-:R-:W-:Y:S04]  /*26e40*/  STL.64 [R1+0x18e8], R14 ;  /* 0x0018e80e01007387 */ /* 0x010fe80000100a00 */
[----:B--2---:R0:W-:Y:S04]  /*26e50*/  STL.64 [R1+0x18e0], R12 ;  /* 0x0018e00c01007387 */ /* 0x0041e80000100a00 */
[----:B0-----:R-:W3:Y:S04]  /*26e60*/  LDL.LU R12, [R1+0x50] ;  /* 0x00005000010c7983 */ /* 0x001ee80000300800 */
[----:B------:R-:W3:Y:S04]  /*26e70*/  LDL.LU R13, [R1+0x54] ;  /* 0x00005400010d7983 */ /* 0x000ee80000300800 */
[----:B------:R-:W2:Y:S04]  /*26e80*/  LDL.LU R4, [R1+0x2e0] ;  /* 0x0002e00001047983 */ /* 0x000ea80000300800 */
[----:B------:R-:W2:Y:S04]  /*26e90*/  LDL.LU R5, [R1+0x2e4] ;  /* 0x0002e40001057983 */ /* 0x000ea80000300800 */
[----:B------:R-:W4:Y:S04]  /*26ea0*/  LDL.LU R6, [R1+0x2e8] ;  /* 0x0002e80001067983 */ /* 0x000f280000300800 */
[----:B------:R-:W4:Y:S01]  /*26eb0*/  LDL.LU R7, [R1+0x2ec] ;  /* 0x0002ec0001077983 */ /* 0x000f220000300800 */
[----:B---3--:R-:W-:Y:S03]  /*26ec0*/  HMMA.16816.F32.BF16 R12, R8, R12, R20 ;  /* 0x0000000c080c723c */ /* 0x008fe60000041814 */
[----:B----4-:R-:W-:Y:S04]  /*26ed0*/  STL.64 [R1+0x18d0], R6 ;  /* 0x0018d00601007387 */ /* 0x010fe80000100a00 */
[----:B--2---:R0:W-:Y:S04]  /*26ee0*/  STL.64 [R1+0x18c8], R4 ;  /* 0x0018c80401007387 */ /* 0x0041e80000100a00 */
        /* <DEDUP_REMOVED lines=8> */
[----:B------:R0:W-:Y:S04]  /*26f70*/  STL [R1+0x1714], R16 ;  /* 0x0017141001007387 */ /* 0x0001e80000100800 */
[----:B------:R1:W-:Y:S04]  /*26f80*/  STL [R1+0x1710], R17 ;  /* 0x0017101101007387 */ /* 0x0003e80000100800 */
[----:B------:R-:W-:Y:S04]  /*26f90*/  STL [R1+0x170c], R18 ;  /* 0x00170c1201007387 */ /* 0x000fe80000100800 */
[----:B------:R4:W-:Y:S01]  /*26fa0*/  STL [R1+0x1708], R19 ;  /* 0x0017081301007387 */ /* 0x0009e20000100800 */
[----:B------:R-:W-:Y:S01]  /*26fb0*/  MOV R23, R14 ;  /* 0x0000000e00177202 */ /* 0x000fe20000000f00 */
[----:B------:R-:W-:-:S02]  /*26fc0*/  IMAD.MOV.U32 R28, RZ, RZ, R15 ;  /* 0x000000ffff1c7224 */ /* 0x000fc400078e000f */
[----:B------:R-:W-:Y:S01]  /*26fd0*/  IMAD.MOV.U32 R29, RZ, RZ, R12 ;  /* 0x000000ffff1d7224 */ /* 0x000fe200078e000c */
[----:B------:R-:W-:Y:S01]  /*26fe0*/  MOV R22, R13 ;  /* 0x0000000d00167202 */ /* 0x000fe20000000f00 */
[----:B0-----:R-:W4:Y:S04]  /*26ff0*/  LDL.LU R16, [R1+0x40] ;  /* 0x0000400001107983 */ /* 0x001f280000300800 */
[----:B-1----:R-:W4:Y:S04]  /*27000*/  LDL.LU R17, [R1+0x44] ;  /* 0x0000440001117983 */ /* 0x002f280000300800 */
[----:B------:R-:W2:Y:S04]  /*27010*/  LDL.LU.64 R20, [R1+0x18f0] ;  /* 0x0018f00001147983 */ /* 0x000ea80000300a00 */
[----:B------:R-:W4:Y:S04]  /*27020*/  LDL.LU.64 R14, [R1+0x18e8] ;  /* 0x0018e800010e7983 */ /* 0x000f280000300a00 */
[----:B------:R-:W4:Y:S04]  /*27030*/  LDL.LU.64 R12, [R1+0x18e0] ;  /* 0x0018e000010c7983 */ /* 0x000f280000300a00 */
[----:B------:R-:W-:Y:S04]  /*27040*/  STL [R1+0x1724], R28 ;  /* 0x0017241c01007387 */ /* 0x000fe80000100800 */
[----:B------:R-:W-:Y:S04]  /*27050*/  STL [R1+0x1720], R23 ;  /* 0x0017201701007387 */ /* 0x000fe80000100800 */
[----:B------:R-:W-:Y:S04]  /*27060*/  STL [R1+0x171c], R22 ;  /* 0x00171c1601007387 */ /* 0x000fe80000100800 */
[----:B------:R-:W-:Y:S01]  /*27070*/  STL [R1+0x1718], R29 ;  /* 0x0017181d01007387 */ /* 0x000fe20000100800 */
[----:B----4-:R-:W-:Y:S03]  /*27080*/  HMMA.16816.F32.BF16 R16, R8, R16, R12 ;  /* 0x000000100810723c */ /* 0x010fe6000004180c */
[----:B------:R-:W2:-:S15]  /*27090*/  LDL.LU.64 R12, [R1+0x18d8] ;  /* 0x0018d800010c7983 */ /* 0x000e9e0000300a00 */
[----:B------:R-:W-:Y:S01]  /*270a0*/  NOP ;  /* 0x0000000000007918 */ /* 0x000fe20000000000 */
[----:B------:R0:W-:Y:S04]  /*270b0*/  STL.64 [R1+0x130], R16 ;  /* 0x0001301001007387 */ /* 0x0001e80000100a00 */
[----:B------:R-:W-:Y:S01]  /*270c0*/  STL [R1+0x138], R18 ;  /* 0x0001381201007387 */ /* 0x000fe20000100800 */
[----:B0-----:R-:W-:-:S05]  /*270d0*/  MOV R16, R19 ;  /* 0x0000001300107202 */ /* 0x001fca0000000f00 */
[----:B------:R0:W-:Y:S04]  /*270e0*/  STL [R1+0x1728], R16 ;  /* 0x0017281001007387 */ /* 0x0001e80000100800 */
[----:B0-----:R-:W4:Y:S04]  /*270f0*/  LDL.LU R16, [R1+0x2c0] ;  /* 0x0002c00001107983 */ /* 0x001f280000300800 */
[----:B------:R-:W4:Y:S04]  /*27100*/  LDL.LU R17, [R1+0x2c4] ;  /* 0x0002c40001117983 */ /* 0x000f280000300800 */
[----:B------:R-:W4:Y:S04]  /*27110*/  LDL.LU R18, [R1+0x2c8] ;  /* 0x0002c80001127983 */ /* 0x000f280000300800 */
[----:B------:R-:W4:Y:S01]  /*27120*/  LDL.LU R19, [R1+0x2cc] ;  /* 0x0002cc0001137983 */ /* 0x000f220000300800 */
[----:B--2---:R-:W-:Y:S03]  /*27130*/  HMMA.16816.F32.BF16 R12, R8, R12, R4 ;  /* 0x0000000c080c723c */ /* 0x004fe60000041804 */
[----:B------:R-:W2:Y:S04]  /*27140*/  LDL.LU.64 R6, [R1+0x18d0] ;  /* 0x0018d00001067983 */ /* 0x000ea80000300a00 */
[----:B------:R-:W2:-:S12]  /*27150*/  LDL.LU.64 R4, [R1+0x18c8] ;  /* 0x0018c80001047983 */ /* 0x000e980000300a00 */
[----:B------:R-:W-:Y:S01]  /*27160*/  MOV R28, R12 ;  /* 0x0000000c001c7202 */ /* 0x000fe20000000f00 */
[----:B------:R-:W-:Y:S02]  /*27170*/  IMAD.MOV.U32 R23, RZ, RZ, R13 ;  /* 0x000000ffff177224 */ /* 0x000fe400078e000d */
[----:B------:R-:W2:Y:S01]  /*27180*/  LDL.LU.64 R12, [R1+0x18c0] ;  /* 0x0018c000010c7983 */ /* 0x000ea20000300a00 */
[----:B------:R-:W-:Y:S02]  /*27190*/  MOV R29, R15 ;  /* 0x0000000f001d7202 */ /* 0x000fe40000000f00 */
[----:B------:R-:W-:-:S03]  /*271a0*/  MOV R22, R14 ;  /* 0x0000000e00167202 */ /* 0x000fc60000000f00 */
[----:B------:R-:W-:Y:S04]  /*271b0*/  STL [R1+0x1738], R29 ;  /* 0x0017381d01007387 */ /* 0x000fe80000100800 */
[----:B------:R-:W-:Y:S04]  /*271c0*/  STL [R1+0x1734], R22 ;  /* 0x0017341601007387 */ /* 0x000fe80000100800 */
        /* <DEDUP_REMOVED lines=9> */
[----:B---3--:R-:W-:Y:S03]  /*27260*/  HMMA.16816.F32.BF16 R4, R8, R4, R24 ;  /* 0x000000040804723c */ /* 0x008fe60000041818 */
[----:B------:R-:W2:-:S15]  /*27270*/  LDL.LU.64 R24, [R1+0x18a0] ;  /* 0x0018a00001187983 */ /* 0x000e9e0000300a00 */
[----:B------:R-:W-:Y:S01]  /*27280*/  NOP ;  /* 0x0000000000007918 */ /* 0x000fe20000000000 */
[----:B------:R-:W-:Y:S01]  /*27290*/  IMAD.MOV.U32 R29, RZ, RZ, R6 ;  /* 0x000000ffff1d7224 */ /* 0x000fe200078e0006 */
[----:B------:R-:W-:Y:S01]  /*272a0*/  MOV R22, R7 ;  /* 0x0000000700167202 */ /* 0x000fe20000000f00 */
[----:B------:R0:W-:Y:S04]  /*272b0*/  STL.64 [R1+0x100], R4 ;  /* 0x0001000401007387 */ /* 0x0001e80000100a00 */
[----:B------:R-:W3:Y:S04]  /*272c0*/  LDL.LU.64 R6, [R1+0x1898] ;  /* 0x0018980001067983 */ /* 0x000ee80000300a00 */
[----:B0-----:R-:W3:Y:S04]  /*272d0*/  LDL.LU.64 R4, [R1+0x1890] ;  /* 0x0018900001047983 */ /* 0x001ee80000300a00 */
[----:B------:R-:W-:Y:S04]  /*272e0*/  STL [R1+0x1744], R29 ;  /* 0x0017441d01007387 */ /* 0x000fe80000100800 */
[----:B------:R-:W-:Y:S01]  /*272f0*/  STL [R1+0x1740], R22 ;  /* 0x0017401601007387 */ /* 0x000fe20000100800 */
[----:B--2---:R-:W-:Y:S03]  /*27300*/  HMMA.16816.F32.BF16 R24, R8, R24, R12 ;  /* 0x000000180818723c */ /* 0x004fe6000004180c */
[----:B------:R-:W2:Y:S04]  /*27310*/  LDL.LU.64 R14, [R1+0x1888] ;  /* 0x00188800010e7983 */ /* 0x000ea80000300a00 */
[----:B------:R-:W4:-:S12]  /*27320*/  LDL.LU.64 R12, [R1+0x1880] ;  /* 0x00188000010c7983 */ /* 0x000f180000300a00 */
[----:B------:R-:W-:Y:S04]  /*27330*/  STL.64 [R1+0xf0], R24 ;  /* 0x0000f01801007387 */ /* 0x000fe80000100a00 */
[----:B------:R0:W-:Y:S04]  /*27340*/  STL.64 [R1+0xf8], R26 ;  /* 0x0000f81a01007387 */ /* 0x0001e80000100a00 */
[----:B0-----:R-:W2:Y:S04]  /*27350*/  LDL.LU.64 R26, [R1+0x1878] ;  /* 0x00187800011a7983 */ /* 0x001ea80000300a00 */
[----:B------:R-:W3:Y:S02]  /*27360*/  LDL.LU.64 R24, [R1+0x1870] ;  /* 0x0018700001187983 */ /* 0x000ee40000300a00 */
[----:B---3--:R-:W-:-:S15]  /*27370*/  HMMA.16816.F32.BF16 R4, R8, R24, R4 ;  /* 0x000000180804723c */ /* 0x008fde0000041804 */
[----:B------:R-:W-:-:S04]  /*27380*/  NOP ;  /* 0x0000000000007918 */ /* 0x000fc80000000000 */
[----:B------:R-:W-:Y:S04]  /*27390*/  STL.64 [R1+0xe0], R4 ;  /* 0x0000e00401007387 */ /* 0x000fe80000100a00 */
[----:B------:R0:W-:Y:S04]  /*273a0*/  STL.64 [R1+0xe8], R6 ;  /* 0x0000e80601007387 */ /* 0x0001e80000100a00 */
[----:B0-----:R-:W3:Y:S04]  /*273b0*/  LDL.LU.64 R6, [R1+0x1868] ;  /* 0x0018680001067983 */ /* 0x001ee80000300a00 */
[----:B------:R-:W3:Y:S04]  /*273c0*/  LDL.LU.64 R4, [R1+0x1860] ;  /* 0x0018600001047983 */ /* 0x000ee80000300a00 */
[----:B--2---:R0:W-:Y:S04]  /*273d0*/  STL.64 [R1+0x17a0], R26 ;  /* 0x0017a01a01007387 */ /* 0x0041e80000100a00 */
[----:B------:R-:W2:Y:S04]  /*273e0*/  LDL.LU R24, [R1+0xd0] ;  /* 0x0000d00001187983 */ /* 0x000ea80000300800 */
[----:B------:R-:W2:Y:S04]  /*273f0*/  LDL.LU R25, [R1+0xd4] ;  /* 0x0000d40001197983 */ /* 0x000ea80000300800 */
[----:B0-----:R-:W2:Y:S04]  /*27400*/  LDL.LU R26, [R1+0xd8] ;  /* 0x0000d800011a7983 */ /* 0x001ea80000300800 */
[----:B------:R-:W2:Y:S02]  /*27410*/  LDL.LU R27, [R1+0xdc] ;  /* 0x0000dc00011b7983 */ /* 0x000ea40000300800 */
[----:B--2---:R-:W-:-:S15]  /*27420*/  HMMA.16816.F32.BF16 R24, R8, R20, R24 ;  /* 0x000000140818723c */ /* 0x004fde0000041818 */
[----:B------:R-:W-:-:S04]  /*27430*/  NOP ;  /* 0x0000000000007918 */ /* 0x000fc80000000000 */
[----:B------:R-:W-:Y:S01]  /*27440*/  MOV R21, R26 ;  /* 0x0000001a00157202 */ /* 0x000fe20000000f00 */
[----:B------:R-:W-:Y:S01]  /*27450*/  IMAD.MOV.U32 R20, RZ, RZ, R27 ;  /* 0x000000ffff147224 */ /* 0x000fe200078e001b */
[----:B------:R-:W-:Y:S04]  /*27460*/  STL.64 [R1+0xd0], R24 ;  /* 0x0000d01801007387 */ /* 0x000fe80000100a00 */
[----:B------:R-:W-:Y:S04]  /*27470*/  STL.64 [R1+0x17d8], R20 ;  /* 0x0017d81401007387 */ /* 0x000fe80000100a00 */
[----:B------:R-:W-:Y:S04]  /*27480*/  STL.64 [R1+0x1838], R14 ;  /* 0x0018380e01007387 */ /* 0x000fe80000100a00 */
[----:B------:R-:W2:Y:S01]  /*27490*/  LDL.LU.64 R26, [R1+0x48] ;  /* 0x00004800011a7983 */ /* 0x000ea20000300a00 */
[----:B----4-:R-:W-:Y:S03]  /*274a0*/  HMMA.16816.F32.BF16 R8, R8, R12, R16 ;  /* 0x0000000c0808723c */ /* 0x010fe60000041810 */
[----:B--2---:R-:W-:-:S15]  /*274b0*/  STL.64 [R1+0x17c0], R26 ;  /* 0x0017c01a01007387 */ /* 0x004fde0000100a00 */
[----:B------:R-:W-:Y:S01]  /*274c0*/  NOP ;  /* 0x0000000000007918 */ /* 0x000fe20000000000 */
[----:B------:R-:W-:Y:S04]  /*274d0*/  STL.64 [R1+0x1540], R10 ;  /* 0x0015400a01007387 */ /* 0x000fe80000100a00 */
[----:B------:R3:W-:Y:S02]  /*274e0*/  STL.64 [R1+0x1538], R8 ;  /* 0x0015380801007387 */ /* 0x0007e40000100a00 */
[----:B---3--:R-:W-:Y:S02]  /*274f0*/  MOV R8, R4 ;  /* 0x0000000400087202 */ /* 0x008fe40000000f00 */
[----:B------:R-:W-:Y:S01]  /*27500*/  MOV R9, R5 ;  /* 0x0000000500097202 */ /* 0x000fe20000000f00 */
[----:B------:R-:W2:Y:S04]  /*27510*/  LDL.LU R4, [R1+0x185c] ;  /* 0x00185c0001047983 */ /* 0x000ea80000300800 */
[----:B------:R-:W2:Y:S01]  /*27520*/  LDL.LU R5, [R1+0x1858] ;  /* 0x0018580001057983 */ /* 0x000ea20000300800 */
[----:B------:R-:W-:Y:S01]  /*27530*/  IMAD.MOV.U32 R10, RZ, RZ, R6 ;  /* 0x000000ffff0a7224 */ /* 0x000fe200078e0006 */
[----:B------:R-:W-:-:S02]  /*27540*/  MOV R11, R7 ;  /* 0x00000007000b7202 */ /* 0x000fc40000000f00 */
[----:B------:R-:W2:Y:S04]  /*27550*/  LDL.LU R6, [R1+0x1854] ;  /* 0x0018540001067983 */ /* 0x000ea80000300800 */
[----:B------:R-:W2:Y:S04]  /*27560*/  LDL.LU R7, [R1+0x1850] ;  /* 0x0018500001077983 */ /* 0x000ea80000300800 */
[----:B------:R-:W3:Y:S04]  /*27570*/  LDL.LU R20, [R1+0x250] ;  /* 0x0002500001147983 */ /* 0x000ee80000300800 */
[----:B------:R-:W3:Y:S04]  /*27580*/  LDL.LU R21, [R1+0x254] ;  /* 0x0002540001157983 */ /* 0x000ee80000300800 */
[----:B------:R-:W4:Y:S04]  /*27590*/  LDL.LU R22, [R1+0x258] ;  /* 0x0002580001167983 */ /* 0x000f280000300800 */
[----:B------:R-:W4:Y:S04]  /*275a0*/  LDL.LU R23, [R1+0x25c] ;  /* 0x00025c0001177983 */ /* 0x000f280000300800 */
[----:B------:R-:W2:Y:S04]  /*275b0*/  LDL.LU R16, [R1+0x2a0] ;  /* 0x0002a00001107983 */ /* 0x000ea80000300800 */
        /* <DEDUP_REMOVED lines=8> */
[----:B------:R-:W2:Y:S04]  /*27640*/  LDL.LU R19, [R1+0x2bc] ;  /* 0x0002bc0001137983 */ /* 0x000ea80000300800 */
[----:B------:R-:W2:Y:S04]  /*27650*/  LDL.LU.64 R14, [R1+0xc8] ;  /* 0x0000c800010e7983 */ /* 0x000ea80000300a00 */
[----:B----4-:R0:W-:Y:S04]  /*27660*/  STL.64 [R1+0x17e8], R22 ;  /* 0x0017e81601007387 */ /* 0x0101e80000100a00 */
[----:B---3--:R-:W-:Y:S04]  /*27670*/  STL.64 [R1+0x17e0], R20 ;  /* 0x0017e01401007387 */ /* 0x008fe80000100a00 */
[----:B0-----:R-:W3:Y:S04]  /*27680*/  LDL.LU.64 R22, [R1+0x78] ;  /* 0x0000780001167983 */ /* 0x001ee80000300a00 */
[----:B---3--:R0:W-:Y:S04]  /*27690*/  STL.64 [R1+0x17f8], R22 ;  /* 0x0017f81601007387 */ /* 0x0081e80000100a00 */
[----:B0-----:R-:W3:Y:S04]  /*276a0*/  LDL.LU.64 R22, [R1+0x88] ;  /* 0x0000880001167983 */ /* 0x001ee80000300a00 */
[----:B---3--:R0:W-:Y:S04]  /*276b0*/  STL.64 [R1+0x1800], R22 ;  /* 0x0018001601007387 */ /* 0x0081e80000100a00 */
[----:B0-----:R-:W3:Y:S04]  /*276c0*/  LDL.LU.64 R22, [R1+0x98] ;  /* 0x0000980001167983 */ /* 0x001ee80000300a00 */
[----:B---3--:R0:W-:Y:S04]  /*276d0*/  STL.64 [R1+0x1818], R22 ;  /* 0x0018181601007387 */ /* 0x0081e80000100a00 */
[----:B0-----:R-:W3:Y:S04]  /*276e0*/  LDL.LU.64 R22, [R1+0xa8] ;  /* 0x0000a80001167983 */ /* 0x001ee80000300a00 */
[----:B---3--:R0:W-:Y:S04]  /*276f0*/  STL.64 [R1+0x1830], R22 ;  /* 0x0018301601007387 */ /* 0x0081e80000100a00 */
[----:B0-----:R-:W3:Y:S04]  /*27700*/  LDL.LU.64 R22, [R1+0xb8] ;  /* 0x0000b80001167983 */ /* 0x001ee80000300a00 */
[----:B------:R0:W-:Y:S04]  /*27710*/  STL.64 [R1+0x17d0], R10 ;  /* 0x0017d00a01007387 */ /* 0x0001e80000100a00 */
[----:B------:R1:W-:Y:S04]  /*27720*/  STL.64 [R1+0x17c8], R8 ;  /* 0x0017c80801007387 */ /* 0x0003e80000100a00 */
[----:B0-----:R-:W4:Y:S04]  /*27730*/  LDL.LU.64 R10, [R1+0x68] ;  /* 0x00006800010a7983 */ /* 0x001f280000300a00 */
[----:B----4-:R0:W-:Y:S04]  /*27740*/  STL.64 [R1+0x17f0], R10 ;  /* 0x0017f00a01007387 */ /* 0x0101e80000100a00 */
[----:B-1----:R-:W4:Y:S04]  /*27750*/  LDL.LU R8, [R1+0x260] ;  /* 0x0002600001087983 */ /* 0x002f280000300800 */
[----:B------:R-:W4:Y:S04]  /*27760*/  LDL.LU R9, [R1+0x264] ;  /* 0x0002640001097983 */ /* 0x000f280000300800 */
[----:B0-----:R-:W3:Y:S04]  /*27770*/  LDL.LU R10, [R1+0x268] ;  /* 0x00026800010a7983 */ /* 0x001ee80000300800 */
[----:B------:R-:W3:Y:S01]  /*27780*/  LDL.LU R11, [R1+0x26c] ;  /* 0x00026c00010b7983 */ /* 0x000ee20000300800 */
[----:B--2---:R-:W-:Y:S03]  /*27790*/  HMMA.16816.F32.BF16 R16, R4, R14, R16 ;  /* 0x0000000e0410723c */ /* 0x004fe60000041810 */
[----:B---3--:R-:W-:Y:S04]  /*277a0*/  STL.64 [R1+0x1810], R10 ;  /* 0x0018100a01007387 */ /* 0x008fe80000100a00 */
[----:B----4-:R0:W-:Y:S04]  /*277b0*/  STL.64 [R1+0x1808], R8 ;  /* 0x0018080801007387 */ /* 0x0101e80000100a00 */
[----:B0-----:R-:W2:Y:S04]  /*277c0*/  LDL.LU R8, [R1+0x280] ;  /* 0x0002800001087983 */ /* 0x001ea80000300800 */
[----:B------:R-:W2:Y:S04]  /*277d0*/  LDL.LU R9, [R1+0x284] ;  /* 0x0002840001097983 */ /* 0x000ea80000300800 */
[----:B------:R-:W3:Y:S04]  /*277e0*/  LDL.LU R10, [R1+0x288] ;  /* 0x00028800010a7983 */ /* 0x000ee80000300800 */
[----:B------:R-:W3:Y:S04]  /*277f0*/  LDL.LU R11, [R1+0x28c] ;  /* 0x00028c00010b7983 */ /* 0x000ee80000300800 */
[----:B---3--:R-:W-:Y:S04]  /*27800*/  STL.64 [R1+0x1828], R10 ;  /* 0x0018280a01007387 */ /* 0x008fe80000100a00 */
        /* <DEDUP_REMOVED lines=9> */
[----:B------:R-:W-:Y:S04]  /*278a0*/  STL.64 [R1+0x2b0], R16 ;  /* 0x0002b01001007387 */ /* 0x000fe80000100a00 */
[----:B------:R0:W-:Y:S04]  /*278b0*/  STL.64 [R1+0x2b8], R18 ;  /* 0x0002b81201007387 */ /* 0x0001e80000100a00 */
[----:B0-----:R-:W4:Y:S04]  /*278c0*/  LDL.LU.64 R18, [R1+0x1848] ;  /* 0x0018480001127983 */ /* 0x001f280000300a00 */
[----:B------:R-:W4:Y:S01]  /*278d0*/  LDL.LU.64 R16, [R1+0x1840] ;  /* 0x0018400001107983 */ /* 0x000f220000300a00 */
[----:B------:R-:W-:Y:S01]  /*278e0*/  IMAD.MOV.U32 R13, RZ, RZ, R15 ;  /* 0x000000ffff0d7224 */ /* 0x000fe200078e000f */
[----:B------:R-:W-:-:S02]  /*278f0*/  MOV R2, R14 ;  /* 0x0000000e00027202 */ /* 0x000fc40000000f00 */
[----:B------:R-:W2:Y:S04]  /*27900*/  LDL.LU.64 R14, [R1+0x1838] ;  /* 0x00183800010e7983 */ /* 0x000ea80000300a00 */
[----:B------:R-:W-:Y:S04]  /*27910*/  STL [R1+0x1748], R13 ;  /* 0x0017480d01007387 */ /* 0x000fe80000100800 */
[----:B------:R-:W-:Y:S01]  /*27920*/  STL [R1+0x173c], R2 ;  /* 0x00173c0201007387 */ /* 0x000fe20000100800 */
[----:B------:R-:W-:Y:S01]  /*27930*/  MOV R0, R23 ;  /* 0x0000001700007202 */ /* 0x000fe20000000f00 */
[----:B----4-:R-:W-:-:S15]  /*27940*/  HMMA.16816.F32.BF16 R16, R4, R22, R16 ;  /* 0x000000160410723c */ /* 0x010fde0000041810 */
[----:B------:R-:W-:-:S04]  /*27950*/  NOP ;  /* 0x0000000000007918 */ /* 0x000fc80000000000 */
[----:B------:R-:W-:Y:S04]  /*27960*/  STL.64 [R1+0x2a0], R16 ;  /* 0x0002a01001007387 */ /* 0x000fe80000100a00 */
[----:B------:R0:W-:Y:S02]  /*27970*/  STL.64 [R1+0x2a8], R18 ;  /* 0x0002a81201007387 */ /* 0x0001e40000100a00 */
[----:B0-----:R-:W-:Y:S02]  /*27980*/  MOV R19, R22 ;  /* 0x0000001600137202 */ /* 0x001fe40000000f00 */
[----:B------:R-:W2:Y:S04]  /*27990*/  LDL.LU.64 R22, [R1+0x1830] ;  /* 0x0018300001167983 */ /* 0x000ea80000300a00 */
[----:B------:R-:W-:Y:S01]  /*279a0*/  STL [R1+0x1760], R0 ;  /* 0x0017600001007387 */ /* 0x000fe20000100800 */
        /* <DEDUP_REMOVED lines=8> */
[----:B------:R-:W2:Y:S02]  /*27a30*/  LDL.LU.64 R22, [R1+0x1818] ;  /* 0x0018180001167983 */ /* 0x000ea40000300a00 */
        /* <DEDUP_REMOVED lines=8> */
[----:B------:R-:W4:Y:S04]  /*27ac0*/  LDL.LU.64 R22, [R1+0x1800] ;  /* 0x0018000001167983 */ /* 0x000f280000300a00 */
[----:B------:R-:W-:Y:S04]  /*27ad0*/  STL [R1+0x1764], R3 ;  /* 0x0017640301007387 */ /* 0x000fe80000100800 */
[----:B------:R-:W-:Y:S04]  /*27ae0*/  STL.64 [R1+0x16a8], R14 ;  /* 0x0016a80e01007387 */ /* 0x000fe80000100a00 */
[----:B------:R0:W-:Y:S04]  /*27af0*/  STL [R1+0x16a0], R12 ;  /* 0x0016a00c01007387 */ /* 0x0001e80000100800 */
[----:B0-----:R-:W4:Y:S04]  /*27b00*/  LDL.LU R12, [R1+0x270] ;  /* 0x00027000010c7983 */ /* 0x001f280000300800 */
[----:B------:R-:W4:Y:S04]  /*27b10*/  LDL.LU R13, [R1+0x274] ;  /* 0x00027400010d7983 */ /* 0x000f280000300800 */
[----:B------:R-:W4:Y:S04]  /*27b20*/  LDL.LU R14, [R1+0x278] ;  /* 0x00027800010e7983 */ /* 0x000f280000300800 */
[----:B------:R-:W4:Y:S02]  /*27b30*/  LDL.LU R15, [R1+0x27c] ;  /* 0x00027c00010f7983 */ /* 0x000f240000300800 */
[----:B----4-:R-:W-:-:S15]  /*27b40*/  HMMA.16816.F32.BF16 R12, R4, R22, R12 ;  /* 0x00000016040c723c */ /* 0x010fde000004180c */
[----:B------:R-:W-:-:S04]  /*27b50*/  NOP ;  /* 0x0000000000007918 */ /* 0x000fc80000000000 */
[----:B------:R0:W-:Y:S04]  /*27b60*/  STL.64 [R1+0x2e0], R12 ;  /* 0x0002e00c01007387 */ /* 0x0001e80000100a00 */
[----:B------:R1:W-:Y:S01]  /*27b70*/  STL.64 [R1+0x2e8], R14 ;  /* 0x0002e80e01007387 */ /* 0x0003e20000100a00 */
[----:B0-----:R-:W-:Y:S02]  /*27b80*/  MOV R12, R23 ;  /* 0x00000017000c7202 */ /* 0x001fe40000000f00 */
[----:B-1----:R-:W-:Y:S02]  /*27b90*/  MOV R14, R22 ;  /* 0x00000016000e7202 */ /* 0x002fe40000000f00 */
        /* <DEDUP_REMOVED lines=10> */
[----:B------:R0:W-:Y:S04]  /*27c40*/  STL.64 [R1+0x1758], R18 ;  /* 0x0017581201007387 */ /* 0x0001e80000100a00 */
[----:B------:R-:W-:Y:S04]  /*27c50*/  STL.64 [R1+0x1750], R16 ;  /* 0x0017501001007387 */ /* 0x000fe80000100a00 */
[----:B0-----:R-:W3:Y:S01]  /*27c60*/  LDL.LU.64 R18, [R1+0x58] ;  /* 0x0000580001127983 */ /* 0x001ee20000300a00 */
[C---:B--2---:R-:W-:Y:S08]  /*27c70*/  HMMA.16816.F32.BF16 R20, R4.reuse, R10, R20 ;  /* 0x0000000a0414723c */ /* 0x044ff00000041814 */
[----:B---3--:R-:W-:Y:S01]  /*27c80*/  HMMA.16816.F32.BF16 R24, R4, R18, R24 ;  /* 0x000000120418723c */ /* 0x008fe20000041818 */
[----:B------:R-:W-:-:S10]  /*27c90*/  IMAD.MOV.U32 R28, RZ, RZ, R11 ;  /* 0x000000ffff1c7224 */ /* 0x000fd400078e000b */
[----:B------:R0:W-:Y:S04]  /*27ca0*/  STL.64 [R1+0x300], R20 ;  /* 0x0003001401007387 */ /* 0x0001e80000100a00 */
[----:B------:R1:W-:Y:S04]  /*27cb0*/  STL.64 [R1+0x308], R22 ;  /* 0x0003081601007387 */ /* 0x0003e80000100a00 */
[----:B0-----:R-:W2:Y:S01]  /*27cc0*/  LDL.LU.64 R20, [R1+0x17d8] ;  /* 0x0017d80001147983 */ /* 0x001ea20000300a00 */
[----:B-1----:R-:W-:-:S03]  /*27cd0*/  MOV R23, R10 ;  /* 0x0000000a00177202 */ /* 0x002fc60000000f00 */
[----:B------:R-:W3:Y:S04]  /*27ce0*/  LDL.LU.64 R10, [R1+0x17d0] ;  /* 0x0017d000010a7983 */ /* 0x000ee80000300a00 */
[----:B------:R-:W3:Y:S04]  /*27cf0*/  LDL.LU.64 R8, [R1+0x17c8] ;  /* 0x0017c80001087983 */ /* 0x000ee80000300a00 */
[----:B------:R-:W-:Y:S04]  /*27d00*/  STL.64 [R1+0x310], R24 ;  /* 0x0003101801007387 */ /* 0x000fe80000100a00 */
[----:B------:R0:W-:Y:S04]  /*27d10*/  STL.64 [R1+0x318], R26 ;  /* 0x0003181a01007387 */ /* 0x0001e80000100a00 */
[----:B0-----:R-:W3:Y:S02]  /*27d20*/  LDL.LU.64 R26, [R1+0x17c0] ;  /* 0x0017c000011a7983 */ /* 0x001ee40000300a00 */
[----:B---3--:R-:W-:Y:S01]  /*27d30*/  HMMA.16816.F32.BF16 R8, R4, R26, R8 ;  /* 0x0000001a0408723c */ /* 0x008fe20000041808 */
[----:B------:R-:W-:Y:S01]  /*27d40*/  IMAD.MOV.U32 R13, RZ, RZ, R26 ;  /* 0x000000ffff0d7224 */ /* 0x000fe200078e001a */
[----:B------:R-:W-:-:S15]  /*27d50*/  MOV R29, R27 ;  /* 0x0000001b001d7202 */ /* 0x000fde0000000f00 */
[----:B------:R-:W-:Y:S02]  /*27d60*/  NOP ;  /* 0x0000000000007918 */ /* 0x000fe40000000000 */
[----:B------:R-:W-:Y:S04]  /*27d70*/  STL.64 [R1+0x320], R8 ;  /* 0x0003200801007387 */ /* 0x000fe80000100a00 */
[----:B------:R-:W-:Y:S04]  /*27d80*/  STL.64 [R1+0x328], R10 ;  /* 0x0003280a01007387 */ /* 0x000fe80000100a00 */
[----:B------:R-:W-:Y:S04]  /*27d90*/  STL.64 [R1+0x1770], R14 ;  /* 0x0017700e01007387 */ /* 0x000fe80000100a00 */
[----:B------:R0:W-:Y:S04]  /*27da0*/  STL.64 [R1+0x1768], R12 ;  /* 0x0017680c01007387 */ /* 0x0001e80000100a00 */
        /* <DEDUP_REMOVED lines=8> */
[----:B--2---:R0:W-:Y:S04]  /*27e30*/  STL.64 [R1+0x17b0], R26 ;  /* 0x0017b01a01007387 */ /* 0x0041e80000100a00 */
[----:B------:R-:W-:Y:S04]  /*27e40*/  STL.64 [R1+0x17a8], R24 ;  /* 0x0017a81801007387 */ /* 0x000fe80000100a00 */
[----:B0-----:R-:W2:Y:S04]  /*27e50*/  LDL.LU.64 R26, [R1+0x38] ;  /* 0x00003800011a7983 */ /* 0x001ea80000300a00 */
[----:B----4-:R0:W-:Y:S04]  /*27e60*/  STL.64 [R1+0x1780], R14 ;  /* 0x0017800e01007387 */ /* 0x0101e80000100a00 */
[----:B---3--:R-:W-:Y:S04]  /*27e70*/  STL.64 [R1+0x1778], R12 ;  /* 0x0017780c01007387 */ /* 0x008fe80000100a00 */
[----:B0-----:R-:W3:Y:S04]  /*27e80*/  LDL.LU.64 R14, [R1+0x18] ;  /* 0x00001800010e7983 */ /* 0x001ee80000300a00 */
[----:B---3--:R0:W-:Y:S04]  /*27e90*/  STL.64 [R1+0x1798], R14 ;  /* 0x0017980e01007387 */ /* 0x0081e80000100a00 */
[----:B0-----:R-:W3:Y:S01]  /*27ea0*/  LDL.LU.64 R14, [R1+0x28] ;  /* 0x00002800010e7983 */ /* 0x001ee20000300a00 */
[----:B------:R-:W-:-:S02]  /*27eb0*/  MOV R22, R18 ;  /* 0x0000001200167202 */ /* 0x000fc40000000f00 */
[----:B------:R-:W-:Y:S01]  /*27ec0*/  MOV R2, R19 ;  /* 0x0000001300027202 */ /* 0x000fe20000000f00 */
[----:B---3--:R0:W-:Y:S04]  /*27ed0*/  STL.64 [R1+0x17b8], R14 ;  /* 0x0017b80e01007387 */ /* 0x0081e80000100a00 */
[----:B------:R-:W2:Y:S04]  /*27ee0*/  LDL.LU R12, [R1+0x220] ;  /* 0x00022000010c7983 */ /* 0x000ea80000300800 */
[----:B------:R-:W2:Y:S04]  /*27ef0*/  LDL.LU R13, [R1+0x224] ;  /* 0x00022400010d7983 */ /* 0x000ea80000300800 */
[----:B0-----:R-:W2:Y:S04]  /*27f00*/  LDL.LU R14, [R1+0x228] ;  /* 0x00022800010e7983 */ /* 0x001ea80000300800 */
[----:B------:R-:W2:Y:S04]  /*27f10*/  LDL.LU R15, [R1+0x22c] ;  /* 0x00022c00010f7983 */ /* 0x000ea80000300800 */
[----:B------:R-:W3:Y:S04]  /*27f20*/  LDL.LU R16, [R1+0x1e0] ;  /* 0x0001e00001107983 */ /* 0x000ee80000300800 */
[----:B------:R-:W3:Y:S04]  /*27f30*/  LDL.LU R17, [R1+0x1e4] ;  /* 0x0001e40001117983 */ /* 0x000ee80000300800 */
[----:B------:R-:W4:Y:S04]  /*27f40*/  LDL.LU R18, [R1+0x1e8] ;  /* 0x0001e80001127983 */ /* 0x000f280000300800 */
[----:B------:R-:W4:Y:S04]  /*27f50*/  LDL.LU R19, [R1+0x1ec] ;  /* 0x0001ec0001137983 */ /* 0x000f280000300800 */
[----:B----4-:R-:W-:Y:S04]  /*27f60*/  STL.64 [R1+0x1790], R18 ;  /* 0x0017901201007387 */ /* 0x010fe80000100a00 */
[----:B---3--:R0:W-:Y:S04]  /*27f70*/  STL.64 [R1+0x1788], R16 ;  /* 0x0017881001007387 */ /* 0x0081e80000100a00 */
[----:B0-----:R-:W3:Y:S04]  /*27f80*/  LDL.LU R16, [R1+0x200] ;  /* 0x0002000001107983 */ /* 0x001ee80000300800 */
[----:B------:R-:W3:Y:S04]  /*27f90*/  LDL.LU R17, [R1+0x204] ;  /* 0x0002040001117983 */ /* 0x000ee80000300800 */
[----:B------:R-:W3:Y:S04]  /*27fa0*/  LDL.LU R18, [R1+0x208] ;  /* 0x0002080001127983 */ /* 0x000ee80000300800 */
[----:B------:R-:W3:Y:S04]  /*27fb0*/  LDL.LU R19, [R1+0x20c] ;  /* 0x00020c0001137983 */ /* 0x000ee80000300800 */
[----:B------:R-:W4:Y:S04]  /*27fc0*/  LDL.LU R8, [R1+0xd0] ;  /* 0x0000d00001087983 */ /* 0x000f280000300800 */
[----:B------:R-:W4:Y:S01]  /*27fd0*/  LDL.LU R9, [R1+0xd4] ;  /* 0x0000d40001097983 */ /* 0x000f220000300800 */
[----:B------:R-:W-:Y:S01]  /*27fe0*/  MOV R10, R21 ;  /* 0x00000015000a7202 */ /* 0x000fe20000000f00 */
[----:B------:R-:W-:-:S05]  /*27ff0*/  IMAD.MOV.U32 R11, RZ, RZ, R20 ;  /* 0x000000ffff0b7224 */ /* 0x000fca00078e0014 */
[----:B------:R-:W-:Y:S01]  /*28000*/  STL.64 [R1+0x1550], R10 ;  /* 0x0015500a01007387 */ /* 0x000fe20000100a00 */
[----:B--2---:R-:W-:Y:S03]  /*28010*/  HMMA.16816.F32.BF16 R12, R4, R26, R12 ;  /* 0x0000001a040c723c */ /* 0x004fe6000004180c */
[----:B----4-:R0:W-:Y:S04]  /*28020*/  STL.64 [R1+0x1548], R8 ;  /* 0x0015480801007387 */ /* 0x0101e80000100a00 */
[----:B0-----:R-:W2:Y:S04]  /*28030*/  LDL.LU R8, [R1+0xe0] ;  /* 0x0000e00001087983 */ /* 0x001ea80000300800 */
[----:B------:R-:W2:Y:S04]  /*28040*/  LDL.LU R9, [R1+0xe4] ;  /* 0x0000e40001097983 */ /* 0x000ea80000300800 */
[----:B------:R-:W4:Y:S04]  /*28050*/  LDL.LU R10, [R1+0xe8] ;  /* 0x0000e800010a7983 */ /* 0x000f280000300800 */
[----:B------:R-:W4:Y:S04]  /*28060*/  LDL.LU R11, [R1+0xec] ;  /* 0x0000ec00010b7983 */ /* 0x000f280000300800 */
[----:B----4-:R0:W-:Y:S04]  /*28070*/  STL.64 [R1+0x1560], R10 ;  /* 0x0015600a01007387 */ /* 0x0101e80000100a00 */
[----:B--2---:R1:W-:Y:S04]  /*28080*/  STL.64 [R1+0x1558], R8 ;  /* 0x0015580801007387 */ /* 0x0043e80000100a00 */
[----:B0-----:R-:W2:Y:S04]  /*28090*/  LDL.LU R10, [R1+0x8] ;  /* 0x00000800010a7983 */ /* 0x001ea80000300800 */
[----:B------:R-:W2:Y:S04]  /*280a0*/  LDL.LU R11, [R1+0xc] ;  /* 0x00000c00010b7983 */ /* 0x000ea80000300800 */
[----:B------:R-:W4:Y:S04]  /*280b0*/  LDL.LU R20, [R1+0x448] ;  /* 0x0004480001147983 */ /* 0x000f280000300800 */
[----:B------:R-:W4:Y:S04]  /*280c0*/  LDL.LU R21, [R1+0x44c] ;  /* 0x00044c0001157983 */ /* 0x000f280000300800 */
[----:B------:R-:W-:Y:S04]  /*280d0*/  STL.64 [R1+0x330], R12 ;  /* 0x0003300c01007387 */ /* 0x000fe80000100a00 */
[----:B------:R0:W-:Y:S01]  /*280e0*/  STL.64 [R1+0x338], R14 ;  /* 0x0003380e01007387 */ /* 0x0001e20000100a00 */
[----:B-1----:R-:W-:-:S02]  /*280f0*/  MOV R9, R26 ;  /* 0x0000001a00097202 */ /* 0x002fc40000000f00 */
[----:B------:R-:W-:Y:S01]  /*28100*/  MOV R8, R27 ;  /* 0x0000001b00087202 */ /* 0x000fe20000000f00 */
[----:B0-----:R-:W2:Y:S04]  /*28110*/  LDL.LU.64 R14, [R1+0x17b8] ;  /* 0x0017b800010e7983 */ /* 0x001ea80000300a00 */
        /* <DEDUP_REMOVED lines=9> */
[----:B------:R-:W3:Y:S02]  /*281b0*/  LDL.LU.64 R14, [R1+0x1798] ;  /* 0x00179800010e7983 */ /* 0x000ee40000300a00 */
[----:B---3--:R-:W-:Y:S01]  /*281c0*/  HMMA.16816.F32.BF16 R16, R4, R14, R16 ;  /* 0x0000000e0410723c */ /* 0x008fe20000041810 */
[----:B------:R-:W-:Y:S01]  /*281d0*/  MOV R3, R14 ;  /* 0x0000000e00037202 */ /* 0x000fe20000000f00 */
[----:B------:R-:W-:-:S15]  /*281e0*/  IMAD.MOV.U32 R0, RZ, RZ, R15 ;  /* 0x000000ffff007224 */ /* 0x000fde00078e000f */
        /* <DEDUP_REMOVED lines=11> */
[----:B0-----:R-:W3:Y:S04]  /*282a0*/  LDL.LU.64 R14, [R1+0x1770] ;  /* 0x00177000010e7983 */ /* 0x001ee80000300a00 */
[----:B------:R-:W3:Y:S04]  /*282b0*/  LDL.LU.64 R12, [R1+0x1768] ;  /* 0x00176800010c7983 */ /* 0x000ee80000300a00 */
[----:B------:R0:W-:Y:S02]  /*282c0*/  STL.64 [R1+0x1578], R10 ;  /* 0x0015780a01007387 */ /* 0x0001e40000100a00 */
[----:B0-----:R-:W-:-:S02]  /*282d0*/  MOV R10, R3 ;  /* 0x00000003000a7202 */ /* 0x001fc40000000f00 */
[----:B------:R-:W-:Y:S01]  /*282e0*/  MOV R11, R0 ;  /* 0x00000000000b7202 */ /* 0x000fe20000000f00 */
[----:B------:R-:W3:Y:S04]  /*282f0*/  LDL.LU R3, [R1+0x1764] ;  /* 0x0017640001037983 */ /* 0x000ee80000300800 */
[----:B------:R-:W3:Y:S04]  /*28300*/  LDL.LU R0, [R1+0x1760] ;  /* 0x0017600001007983 */ /* 0x000ee80000300800 */
[----:B------:R0:W-:Y:S02]  /*28310*/  STL.64 [R1+0x1590], R10 ;  /* 0x0015900a01007387 */ /* 0x0001e40000100a00 */
[----:B0-----:R-:W-:Y:S01]  /*28320*/  IMAD.MOV.U32 R10, RZ, RZ, R25 ;  /* 0x000000ffff0a7224 */ /* 0x001fe200078e0019 */
[----:B------:R-:W-:-:S05]  /*28330*/  MOV R11, R24 ;  /* 0x00000018000b7202 */ /* 0x000fca0000000f00 */
[----:B------:R0:W-:Y:S04]  /*28340*/  STL.64 [R1+0x15a8], R10 ;  /* 0x0015a80a01007387 */ /* 0x0001e80000100a00 */
[----:B------:R-:W3:Y:S04]  /*28350*/  LDL.LU R24, [R1+0x454] ;  /* 0x0004540001187983 */ /* 0x000ee80000300800 */
[----:B------:R-:W3:Y:S01]  /*28360*/  LDL.LU R25, [R1+0x450] ;  /* 0x0004500001197983 */ /* 0x000ee20000300800 */
        /* <DEDUP_REMOVED lines=8> */
[----:B------:R-:W-:Y:S04]  /*283f0*/  STL.64 [R1+0x15c0], R10 ;  /* 0x0015c00a01007387 */ /* 0x000fe80000100a00 */
[----:B------:R-:W-:Y:S04]  /*28400*/  STL.64 [R1+0x1570], R26 ;  /* 0x0015701a01007387 */ /* 0x000fe80000100a00 */
[----:B---3--:R0:W-:Y:S04]  /*28410*/  STL.64 [R1+0x1568], R24 ;  /* 0x0015681801007387 */ /* 0x0081e80000100a00 */
[----:B0-----:R-:W3:Y:S04]  /*28420*/  LDL.LU R24, [R1+0xf0] ;  /* 0x0000f00001187983 */ /* 0x001ee80000300800 */
[----:B------:R-:W3:Y:S04]  /*28430*/  LDL.LU R25, [R1+0xf4] ;  /* 0x0000f40001197983 */ /* 0x000ee80000300800 */
[----:B------:R-:W2:Y:S04]  /*28440*/  LDL.LU R26, [R1+0xf8] ;  /* 0x0000f800011a7983 */ /* 0x000ea80000300800 */
[----:B------:R-:W2:Y:S01]  /*28450*/  LDL.LU R27, [R1+0xfc] ;  /* 0x0000fc00011b7983 */ /* 0x000ea20000300800 */
[----:B------:R-:W-:-:S02]  /*28460*/  MOV R10, R13 ;  /* 0x0000000d000a7202 */ /* 0x000fc40000000f00 */
[----:B------:R-:W-:Y:S01]  /*28470*/  MOV R11, R29 ;  /* 0x0000001d000b7202 */ /* 0x000fe20000000f00 */
[----:B------:R-:W3:Y:S04]  /*28480*/  LDL.LU R13, [R1+0x1748] ;  /* 0x00174800010d7983 */ /* 0x000ee80000300800 */
[----:B------:R-:W4:Y:S04]  /*28490*/  LDL.LU R29, [R1+0x1744] ;  /* 0x00174400011d7983 */ /* 0x000f280000300800 */
[----:B------:R0:W-:Y:S02]  /*284a0*/  STL.64 [R1+0x15d8], R10 ;  /* 0x0015d80a01007387 */ /* 0x0001e40000100a00 */
[----:B0-----:R-:W-:Y:S01]  /*284b0*/  IMAD.MOV.U32 R10, RZ, RZ, R22 ;  /* 0x000000ffff0a7224 */ /* 0x001fe200078e0016 */
[----:B------:R-:W-:Y:S01]  /*284c0*/  MOV R11, R2 ;  /* 0x00000002000b7202 */ /* 0x000fe20000000f00 */
[----:B------:R-:W4:Y:S04]  /*284d0*/  LDL.LU R22, [R1+0x1740] ;  /* 0x0017400001167983 */ /* 0x000f280000300800 */
[----:B------:R-:W4:Y:S04]  /*284e0*/  LDL.LU R2, [R1+0x173c] ;  /* 0x00173c0001027983 */ /* 0x000f280000300800 */
[----:B------:R-:W-:Y:S04]  /*284f0*/  STL.64 [R1+0x15f0], R10 ;  /* 0x0015f00a01007387 */ /* 0x000fe80000100a00 */
[----:B--2---:R-:W-:Y:S04]  /*28500*/  STL.64 [R1+0x1588], R26 ;  /* 0x0015881a01007387 */ /* 0x004fe80000100a00 */
[----:B---3--:R0:W-:Y:S04]  /*28510*/  STL.64 [R1+0x1580], R24 ;  /* 0x0015801801007387 */ /* 0x0081e80000100a00 */
[----:B0-----:R-:W2:Y:S04]  /*28520*/  LDL.LU R24, [R1+0x100] ;  /* 0x0001000001187983 */ /* 0x001ea80000300800 */
[----:B------:R-:W2:Y:S01]  /*28530*/  LDL.LU R25, [R1+0x104] ;  /* 0x0001040001197983 */ /* 0x000ea20000300800 */
[----:B----4-:R-:W-:-:S02]  /*28540*/  MOV R26, R29 ;  /* 0x0000001d001a7202 */ /* 0x010fc40000000f00 */
[----:B------:R-:W-:Y:S02]  /*28550*/  MOV R10, R23 ;  /* 0x00000017000a7202 */ /* 0x000fe40000000f00 */
[----:B------:R-:W-:Y:S01]  /*28560*/  MOV R11, R28 ;  /* 0x0000001c000b7202 */ /* 0x000fe20000000f00 */
[----:B------:R-:W3:Y:S01]  /*28570*/  LDL.LU R29, [R1+0x1738] ;  /* 0x00173800011d7983 */ /* 0x000ee20000300800 */
[----:B------:R-:W-:-:S03]  /*28580*/  IMAD.MOV.U32 R27, RZ, RZ, R22 ;  /* 0x000000ffff1b7224 */ /* 0x000fc600078e0016 */
[----:B------:R-:W4:Y:S04]  /*28590*/  LDL.LU R22, [R1+0x1734] ;  /* 0x0017340001167983 */ /* 0x000f280000300800 */
[----:B------:R-:W3:Y:S04]  /*285a0*/  LDL.LU R23, [R1+0x1730] ;  /* 0x0017300001177983 */ /* 0x000ee80000300800 */
[----:B------:R-:W3:Y:S04]  /*285b0*/  LDL.LU R28, [R1+0x172c] ;  /* 0x00172c00011c7983 */ /* 0x000ee80000300800 */
[----:B------:R0:W-:Y:S04]  /*285c0*/  STL.64 [R1+0x1608], R10 ;  /* 0x0016080a01007387 */ /* 0x0001e80000100a00 */
[----:B------:R-:W-:Y:S01]  /*285d0*/  STL.64 [R1+0x15a0], R26 ;  /* 0x0015a01a01007387 */ /* 0x000fe20000100a00 */
[----:B0-----:R-:W-:-:S03]  /*285e0*/  IMAD.MOV.U32 R10, RZ, RZ, R16 ;  /* 0x000000ffff0a7224 */ /* 0x001fc600078e0010 */
[----:B--2---:R0:W-:Y:S04]  /*285f0*/  STL.64 [R1+0x1598], R24 ;  /* 0x0015981801007387 */ /* 0x0041e80000100a00 */
[----:B0-----:R-:W2:Y:S04]  /*28600*/  LDL.LU R24, [R1+0x110] ;  /* 0x0001100001187983 */ /* 0x001ea80000300800 */
[----:B------:R-:W2:Y:S04]  /*28610*/  LDL.LU R25, [R1+0x114] ;  /* 0x0001140001197983 */ /* 0x000ea80000300800 */
[----:B------:R-:W2:Y:S04]  /*28620*/  LDL.LU R26, [R1+0x118] ;  /* 0x00011800011a7983 */ /* 0x000ea80000300800 */
[----:B------:R-:W2:Y:S04]  /*28630*/  LDL.LU R27, [R1+0x11c] ;  /* 0x00011c00011b7983 */ /* 0x000ea80000300800 */
[----:B------:R-:W3:Y:S01]  /*28640*/  LDL.LU R16, [R1+0x1728] ;  /* 0x0017280001107983 */ /* 0x000ee20000300800 */
[----:B------:R-:W-:-:S05]  /*28650*/  MOV R11, R15 ;  /* 0x0000000f000b7202 */ /* 0x000fca0000000f00 */
[----:B------:R0:W-:Y:S02]  /*28660*/  STL.64 [R1+0x1620], R10 ;  /* 0x0016200a01007387 */ /* 0x0001e40000100a00 */
[----:B0-----:R-:W-:Y:S01]  /*28670*/  IMAD.MOV.U32 R10, RZ, RZ, R14 ;  /* 0x000000ffff0a7224 */ /* 0x001fe200078e000e */
[----:B------:R-:W-:Y:S01]  /*28680*/  MOV R11, R12 ;  /* 0x0000000c000b7202 */ /* 0x000fe20000000f00 */
[----:B--2---:R4:W-:Y:S04]  /*28690*/  STL.64 [R1+0x15b8], R26 ;  /* 0x0015b81a01007387 */ /* 0x0049e80000100a00 */
[----:B------:R3:W-:Y:S01]  /*286a0*/  STL.64 [R1+0x15b0], R24 ;  /* 0x0015b01801007387 */ /* 0x0007e20000100a00 */
[----:B----4-:R-:W-:Y:S02]  /*286b0*/  MOV R26, R22 ;  /* 0x00000016001a7202 */ /* 0x010fe40000000f00 */
[----:B---3--:R-:W-:Y:S01]  /*286c0*/  MOV R24, R28 ;  /* 0x0000001c00187202 */ /* 0x008fe20000000f00 */
[----:B------:R-:W-:Y:S01]  /*286d0*/  IMAD.MOV.U32 R25, RZ, RZ, R23 ;  /* 0x000000ffff197224 */ /* 0x000fe200078e0017 */
[----:B------:R-:W2:Y:S01]  /*286e0*/  LDL.LU R28, [R1+0x1724] ;  /* 0x00172400011c7983 */ /* 0x000ea20000300800 */
[----:B------:R-:W-:-:S03]  /*286f0*/  MOV R27, R29 ;  /* 0x0000001d001b7202 */ /* 0x000fc60000000f00 */
[----:B------:R-:W3:Y:S04]  /*28700*/  LDL.LU R23, [R1+0x1720] ;  /* 0x0017200001177983 */ /* 0x000ee80000300800 */
[----:B------:R-:W4:Y:S04]  /*28710*/  LDL.LU R22, [R1+0x171c] ;  /* 0x00171c0001167983 */ /* 0x000f280000300800 */
[----:B------:R-:W2:Y:S04]  /*28720*/  LDL.LU R29, [R1+0x1718] ;  /* 0x00171800011d7983 */ /* 0x000ea80000300800 */
[----:B------:R-:W-:Y:S04]  /*28730*/  STL.64 [R1+0x1638], R10 ;  /* 0x0016380a01007387 */ /* 0x000fe80000100a00 */
[----:B------:R-:W-:Y:S04]  /*28740*/  STL.64 [R1+0x15d0], R26 ;  /* 0x0015d01a01007387 */ /* 0x000fe80000100a00 */
[----:B------:R0:W-:Y:S04]  /*28750*/  STL.64 [R1+0x15c8], R24 ;  /* 0x0015c81801007387 */ /* 0x0001e80000100a00 */
[----:B0-----:R-:W2:Y:S04]  /*28760*/  LDL.LU R24, [R1+0x130] ;  /* 0x0001300001187983 */ /* 0x001ea80000300800 */
[----:B------:R-:W2:Y:S04]  /*28770*/  LDL.LU R25, [R1+0x134] ;  /* 0x0001340001197983 */ /* 0x000ea80000300800 */
[----:B------:R-:W2:Y:S01]  /*28780*/  LDL.LU R26, [R1+0x138] ;  /* 0x00013800011a7983 */ /* 0x000ea20000300800 */
[----:B------:R-:W-:-:S03]  /*28790*/  MOV R27, R16 ;  /* 0x00000010001b7202 */ /* 0x000fc60000000f00 */
[----:B------:R-:W2:Y:S04]  /*287a0*/  LDL.LU R16, [R1+0x1714] ;  /* 0x0017140001107983 */ /* 0x000ea80000300800 */
[----:B------:R-:W2:Y:S04]  /*287b0*/  LDL.LU R8, [R1+0x180] ;  /* 0x0001800001087983 */ /* 0x000ea80000300800 */
[----:B------:R-:W2:Y:S04]  /*287c0*/  LDL.LU R9, [R1+0x184] ;  /* 0x0001840001097983 */ /* 0x000ea80000300800 */
[----:B------:R-:W2:Y:S04]  /*287d0*/  LDL.LU R10, [R1+0x188] ;  /* 0x00018800010a7983 */ /* 0x000ea80000300800 */
[----:B------:R-:W2:Y:S04]  /*287e0*/  LDL.LU R11, [R1+0x18c] ;  /* 0x00018c00010b7983 */ /* 0x000ea80000300800 */
[----:B--2---:R0:W-:Y:S04]  /*287f0*/  STL.64 [R1+0x1648], R10 ;  /* 0x0016480a01007387 */ /* 0x0041e80000100a00 */
[----:B------:R-:W-:Y:S01]  /*28800*/  STL.64 [R1+0x1640], R8 ;  /* 0x0016400801007387 */ /* 0x000fe20000100a00 */
[----:B0-----:R-:W-:Y:S01]  /*28810*/  IMAD.MOV.U32 R10, RZ, RZ, R17 ;  /* 0x000000ffff0a7224 */ /* 0x001fe200078e0011 */
[----:B------:R-:W-:-:S02]  /*28820*/  MOV R11, R18 ;  /* 0x00000012000b7202 */ /* 0x000fc40000000f00 */
[----:B------:R-:W2:Y:S04]  /*28830*/  LDL.LU R17, [R1+0x1710] ;  /* 0x0017100001117983 */ /* 0x000ea80000300800 */
[----:B------:R-:W2:Y:S04]  /*28840*/  LDL.LU R18, [R1+0x170c] ;  /* 0x00170c0001127983 */ /* 0x000ea80000300800 */
[----:B------:R0:W-:Y:S02]  /*28850*/  STL.64 [R1+0x1660], R10 ;  /* 0x0016600a01007387 */ /* 0x0001e40000100a00 */
[----:B0-----:R-:W-:-:S02]  /*28860*/  MOV R10, R19 ;  /* 0x00000013000a7202 */ /* 0x001fc40000000f00 */
[----:B------:R-:W2:Y:S01]  /*28870*/  LDL.LU R19, [R1+0x1708] ;  /* 0x0017080001137983 */ /* 0x000ea20000300800 */
[----:B------:R-:W-:-:S03]  /*28880*/  IMAD.MOV.U32 R11, RZ, RZ, R0 ;  /* 0x000000ffff0b7224 */ /* 0x000fc600078e0000 */
[----:B------:R-:W2:Y:S04]  /*28890*/  LDL.LU R0, [R1+0x1704] ;  /* 0x0017040001007983 */ /* 0x000ea80000300800 */
[----:B------:R-:W-:Y:S04]  /*288a0*/  STL.64 [R1+0x1678], R10 ;  /* 0x0016780a01007387 */ /* 0x000fe80000100a00 */
[----:B------:R3:W-:Y:S04]  /*288b0*/  STL.64 [R1+0x15e8], R26 ;  /* 0x0015e81a01007387 */ /* 0x0007e80000100a00 */
[----:B------:R0:W-:Y:S01]  /*288c0*/  STL.64 [R1+0x15e0], R24 ;  /* 0x0015e01801007387 */ /* 0x0001e20000100a00 */
[----:B---3--:R-:W-:Y:S01]  /*288d0*/  IMAD.MOV.U32 R26, RZ, RZ, R23 ;  /* 0x000000ffff1a7224 */ /* 0x008fe200078e0017 */
[----:B0-----:R-:W-:-:S02]  /*288e0*/  MOV R24, R29 ;  /* 0x0000001d00187202 */ /* 0x001fc40000000f00 */
[----:B----4-:R-:W-:Y:S01]  /*288f0*/  MOV R25, R22 ;  /* 0x0000001600197202 */ /* 0x010fe20000000f00 */
[----:B------:R-:W3:Y:S01]  /*28900*/  LDL.LU R29, [R1+0x1700] ;  /* 0x00170000011d7983 */ /* 0x000ee20000300800 */
[----:B------:R-:W-:-:S03]  /*28910*/  MOV R27, R28 ;  /* 0x0000001c001b7202 */ /* 0x000fc60000000f00 */
[----:B------:R-:W4:Y:S04]  /*28920*/  LDL.LU R22, [R1+0x16fc] ;  /* 0x0016fc0001167983 */ /* 0x000f280000300800 */
[----:B------:R-:W3:Y:S04]  /*28930*/  LDL.LU R23, [R1+0x16f8] ;  /* 0x0016f80001177983 */ /* 0x000ee80000300800 */
[----:B------:R-:W3:Y:S01]  /*28940*/  LDL.LU R28, [R1+0x16f4] ;  /* 0x0016f400011c7983 */ /* 0x000ee20000300800 */
[----:B------:R-:W-:-:S03]  /*28950*/  MOV R10, R2 ;  /* 0x00000002000a7202 */ /* 0x000fc60000000f00 */
[----:B------:R-:W4:Y:S04]  /*28960*/  LDL.LU R2, [R1+0x16f0] ;  /* 0x0016f00001027983 */ /* 0x000f280000300800 */
[----:B------:R0:W-:Y:S04]  /*28970*/  STL.64 [R1+0x1600], R26 ;  /* 0x0016001a01007387 */ /* 0x0001e80000100a00 */
[----:B------:R1:W-:Y:S01]  /*28980*/  STL.64 [R1+0x15f8], R24 ;  /* 0x0015f81801007387 */ /* 0x0003e20000100a00 */
[----:B------:R-:W-:Y:S01]  /*28990*/  IMAD.MOV.U32 R11, RZ, RZ, R13 ;  /* 0x000000ffff0b7224 */ /* 0x000fe200078e000d */
[----:B0-----:R-:W-:-:S02]  /*289a0*/  MOV R27, R16 ;  /* 0x00000010001b7202 */ /* 0x001fc40000000f00 */
[----:B------:R-:W4:Y:S01]  /*289b0*/  LDL.LU R16, [R1+0x1c0] ;  /* 0x0001c00001107983 */ /* 0x000f220000300800 */
[----:B--2---:R-:W-:Y:S01]  /*289c0*/  IMAD.MOV.U32 R26, RZ, RZ, R17 ;  /* 0x000000ffff1a7224 */ /* 0x004fe200078e0011 */
[----:B-1----:R-:W-:Y:S02]  /*289d0*/  MOV R25, R18 ;  /* 0x0000001200197202 */ /* 0x002fe40000000f00 */
        /* <DEDUP_REMOVED lines=8> */
[----:B------:R-:W-:Y:S04]  /*28a60*/  STL.64 [R1+0x1618], R26 ;  /* 0x0016181a01007387 */ /* 0x000fe80000100a00 */
[----:B------:R0:W-:Y:S04]  /*28a70*/  STL.64 [R1+0x1610], R24 ;  /* 0x0016101801007387 */ /* 0x0001e80000100a00 */
[----:B0-----:R-:W2:Y:S04]  /*28a80*/  LDL.LU R24, [R1+0x160] ;  /* 0x0001600001187983 */ /* 0x001ea80000300800 */
[----:B------:R-:W2:Y:S01]  /*28a90*/  LDL.LU R25, [R1+0x164] ;  /* 0x0001640001197983 */ /* 0x000ea20000300800 */
[----:B---3--:R-:W-:Y:S01]  /*28aa0*/  MOV R26, R29 ;  /* 0x0000001d001a7202 */ /* 0x008fe20000000f00 */
[----:B------:R-:W-:-:S02]  /*28ab0*/  IMAD.MOV.U32 R27, RZ, RZ, R0 ;  /* 0x000000ffff1b7224 */ /* 0x000fc400078e0000 */
[----:B------:R-:W3:Y:S04]  /*28ac0*/  LDL.LU R29, [R1+0x16ec] ;  /* 0x0016ec00011d7983 */ /* 0x000ee80000300800 */
[----:B------:R-:W3:Y:S04]  /*28ad0*/  LDL.LU R0, [R1+0x16e8] ;  /* 0x0016e80001007983 */ /* 0x000ee80000300800 */
[----:B------:R0:W-:Y:S02]  /*28ae0*/  STL.64 [R1+0x1630], R26 ;  /* 0x0016301a01007387 */ /* 0x0001e40000100a00 */
[----:B0-----:R-:W-:Y:S01]  /*28af0*/  IMAD.MOV.U32 R26, RZ, RZ, R23 ;  /* 0x000000ffff1a7224 */ /* 0x001fe200078e0017 */
[----:B----4-:R-:W-:Y:S01]  /*28b00*/  MOV R27, R22 ;  /* 0x00000016001b7202 */ /* 0x010fe20000000f00 */
[----:B--2---:R0:W-:Y:S02]  /*28b10*/  STL.64 [R1+0x1628], R24 ;  /* 0x0016281801007387 */ /* 0x0041e40000100a00 */
[----:B0-----:R-:W-:-:S02]  /*28b20*/  MOV R24, R2 ;  /* 0x0000000200187202 */ /* 0x001fc40000000f00 */
[----:B------:R-:W-:Y:S01]  /*28b30*/  MOV R25, R28 ;  /* 0x0000001c00197202 */ /* 0x000fe20000000f00 */
[----:B------:R-:W2:Y:S04]  /*28b40*/  LDL.LU R2, [R1+0x16e4] ;  /* 0x0016e40001027983 */ /* 0x000ea80000300800 */
[----:B------:R-:W4:Y:S04]  /*28b50*/  LDL.LU R28, [R1+0x16e0] ;  /* 0x0016e000011c7983 */ /* 0x000f280000300800 */
[----:B------:R-:W4:Y:S04]  /*28b60*/  LDL.LU R23, [R1+0x16dc] ;  /* 0x0016dc0001177983 */ /* 0x000f280000300800 */
[----:B------:R-:W4:Y:S04]  /*28b70*/  LDL.LU R22, [R1+0x16d8] ;  /* 0x0016d80001167983 */ /* 0x000f280000300800 */
[----:B------:R3:W-:Y:S04]  /*28b80*/  STL.64 [R1+0x1658], R26 ;  /* 0x0016581a01007387 */ /* 0x0007e80000100a00 */
[----:B------:R0:W-:Y:S01]  /*28b90*/  STL.64 [R1+0x1650], R24 ;  /* 0x0016501801007387 */ /* 0x0001e20000100a00 */
[----:B---3--:R-:W-:-:S02]  /*28ba0*/  MOV R27, R29 ;  /* 0x0000001d001b7202 */ /* 0x008fc40000000f00 */
[----:B0-----:R-:W-:Y:S02]  /*28bb0*/  MOV R24, R0 ;  /* 0x0000000000187202 */ /* 0x001fe40000000f00 */
[----:B------:R-:W3:Y:S01]  /*28bc0*/  LDL.LU R0, [R1+0x16d4] ;  /* 0x0016d40001007983 */ /* 0x000ee20000300800 */
[----:B--2---:R-:W-:Y:S01]  /*28bd0*/  IMAD.MOV.U32 R25, RZ, RZ, R2 ;  /* 0x000000ffff197224 */ /* 0x004fe200078e0002 */
[----:B----4-:R-:W-:Y:S02]  /*28be0*/  MOV R26, R28 ;  /* 0x0000001c001a7202 */ /* 0x010fe40000000f00 */
[----:B------:R-:W2:Y:S04]  /*28bf0*/  LDL.LU R2, [R1+0x16d0] ;  /* 0x0016d00001027983 */ /* 0x000ea80000300800 */
[----:B------:R-:W4:Y:S04]  /*28c00*/  LDL.LU R28, [R1+0x16cc] ;  /* 0x0016cc00011c7983 */ /* 0x000f280000300800 */
[----:B------:R-:W4:Y:S04]  /*28c10*/  LDL.LU R29, [R1+0x16c8] ;  /* 0x0016c800011d7983 */ /* 0x000f280000300800 */
[----:B------:R0:W-:Y:S04]  /*28c20*/  STL.64 [R1+0x1670], R26 ;  /* 0x0016701a01007387 */ /* 0x0001e80000100a00 */
[----:B------:R1:W-:Y:S01]  /*28c30*/  STL.64 [R1+0x1668], R24 ;  /* 0x0016681801007387 */ /* 0x0003e20000100a00 */
[----:B0-----:R-:W-:-:S03]  /*28c40*/  IMAD.MOV.U32 R26, RZ, RZ, R22 ;  /* 0x000000ffff1a7224 */ /* 0x001fc600078e0016 */
[----:B-1----:R-:W4:Y:S04]  /*28c50*/  LDL.LU R24, [R1+0x1a0] ;  /* 0x0001a00001187983 */ /* 0x002f280000300800 */
[----:B------:R-:W4:Y:S04]  /*28c60*/  LDL.LU R25, [R1+0x1a4] ;  /* 0x0001a40001197983 */ /* 0x000f280000300800 */
[----:B------:R-:W4:Y:S01]  /*28c70*/  LDL.LU R22, [R1+0x16c4] ;  /* 0x0016c40001167983 */ /* 0x000f220000300800 */
[----:B------:R-:W-:-:S03]  /*28c80*/  MOV R27, R23 ;  /* 0x00000017001b7202 */ /* 0x000fc60000000f00 */
[----:B------:R-:W4:Y:S04]  /*28c90*/  LDL.LU R23, [R1+0x16c0] ;  /* 0x0016c00001177983 */ /* 0x000f280000300800 */
[----:B------:R3:W-:Y:S02]  /*28ca0*/  STL.64 [R1+0x1688], R26 ;  /* 0x0016881a01007387 */ /* 0x0007e40000100a00 */
[----:B---3--:R-:W-:Y:S02]  /*28cb0*/  MOV R27, R0 ;  /* 0x00000000001b7202 */ /* 0x008fe40000000f00 */
[----:B--2---:R-:W-:Y:S01]  /*28cc0*/  MOV R26, R2 ;  /* 0x00000002001a7202 */ /* 0x004fe20000000f00 */
[C---:B----4-:R-:W-:Y:S01]  /*28cd0*/  HMMA.16816.F32.BF16 R12, R4.reuse, R22, R12 ;  /* 0x00000016040c723c */ /* 0x050fe2000004180c */
[----:B------:R0:W-:Y:S02]  /*28ce0*/  STL.64 [R1+0x1680], R24 ;  /* 0x0016801801007387 */ /* 0x0001e40000100a00 */
[----:B0-----:R-:W-:Y:S01]  /*28cf0*/  MOV R24, R29 ;  /* 0x0000001d00187202 */ /* 0x001fe20000000f00 */
[----:B------:R-:W-:Y:S01]  /*28d00*/  IMAD.MOV.U32 R25, RZ, RZ, R28 ;  /* 0x000000ffff197224 */ /* 0x000fe200078e001c */
[----:B------:R-:W2:Y:S04]  /*28d10*/  LDL.LU R29, [R1+0x16bc] ;  /* 0x0016bc00011d7983 */ /* 0x000ea80000300800 */
[----:B------:R-:W2:Y:S04]  /*28d20*/  LDL.LU R28, [R1+0x16b8] ;  /* 0x0016b800011c7983 */ /* 0x000ea80000300800 */
[----:B------:R-:W3:Y:S04]  /*28d30*/  LDL.LU R2, [R1+0x16b4] ;  /* 0x0016b40001027983 */ /* 0x000ee80000300800 */
[----:B------:R-:W4:Y:S04]  /*28d40*/  LDL.LU R0, [R1+0x16b0] ;  /* 0x0016b00001007983 */ /* 0x000f280000300800 */
[----:B------:R-:W-:Y:S04]  /*28d50*/  STL.64 [R1+0x3a0], R12 ;  /* 0x0003a00c01007387 */ /* 0x000fe80000100a00 */
[----:B------:R0:W-:Y:S04]  /*28d60*/  STL.64 [R1+0x3a8], R14 ;  /* 0x0003a80e01007387 */ /* 0x0001e80000100a00 */
[----:B0-----:R-:W2:Y:S04]  /*28d70*/  LDL.LU.64 R14, [R1+0x16a8] ;  /* 0x0016a800010e7983 */ /* 0x001ea80000300a00 */
[----:B------:R-:W3:Y:S01]  /*28d80*/  LDL.LU R12, [R1+0x16a0] ;  /* 0x0016a000010c7983 */ /* 0x000ee20000300800 */
[----:B--2---:R-:W-:Y:S03]  /*28d90*/  HMMA.16816.F32.BF16 R4, R4, R14, R16 ;  /* 0x0000000e0404723c */ /* 0x004fe60000041810 */
[----:B------:R-:W2:Y:S04]  /*28da0*/  LDL.LU.64 R18, [R1+0x1698] ;  /* 0x0016980001127983 */ /* 0x000ea80000300a00 */
[----:B------:R-:W2:-:S12]  /*28db0*/  LDL.LU.64 R16, [R1+0x1690] ;  /* 0x0016900001107983 */ /* 0x000e980000300a00 */
[----:B------:R-:W-:Y:S04]  /*28dc0*/  STL.64 [R1+0x390], R4 ;  /* 0x0003900401007387 */ /* 0x000fe80000100a00 */
[----:B------:R-:W-:Y:S01]  /*28dd0*/  STL.64 [R1+0x398], R6 ;  /* 0x0003980601007387 */ /* 0x000fe20000100a00 */
        /* <DEDUP_REMOVED lines=17> */
[----:B0-----:R-:W2:Y:S04]  /*28ef0*/  LDL.LU.64 R10, [R1+0x1648] ;  /* 0x00164800010a7983 */ /* 0x001ea80000300a00 */
[----:B------:R-:W2:Y:S01]  /*28f00*/  LDL.LU.64 R8, [R1+0x1640] ;  /* 0x0016400001087983 */ /* 0x000ea20000300a00 */
[----:B---3--:R-:W-:Y:S01]  /*28f10*/  IMAD.MOV.U32 R6, RZ, RZ, R12 ;  /* 0x000000ffff067224 */ /* 0x008fe200078e000c */
[----:B------:R-:W-:-:S02]  /*28f20*/  MOV R7, R3 ;  /* 0x0000000300077202 */ /* 0x000fc40000000f00 */
[----:B------:R-:W4:Y:S05]  /*28f30*/  LDC R3, c[0x0][0x3c4] ;  /* 0x0000f100ff037b82 */ /* 0x000f2a0000000800 */
[----:B--2---:R-:W-:Y:S01]  /*28f40*/  HMMA.16816.F32.BF16 R4, R16, R6, R8 ;  /* 0x000000061004723c */ /* 0x004fe20000041808 */
[----:B------:R-:W2:-:S15]  /*28f50*/  LDL.LU.64 R10, [R1+0x1638] ;  /* 0x00163800010a7983 */ /* 0x000e9e0000300a00 */
[----:B------:R-:W-:-:S03]  /*28f60*/  NOP ;  /* 0x0000000000007918 */ /* 0x000fc60000000000 */
[----:B------:R0:W-:Y:S04]  /*28f70*/  STL.64 [R1+0x3d0], R4 ;  /* 0x0003d00401007387 */ /* 0x0001e80000100a00 */
[----:B------:R1:W-:Y:S04]  /*28f80*/  STL.64 [R1+0x3d8], R6 ;  /* 0x0003d80601007387 */ /* 0x0003e80000100a00 */
[----:B0-----:R-:W3:Y:S01]  /*28f90*/  LDL.LU.64 R4, [R1+0x650] ;  /* 0x0006500001047983 */ /* 0x001ee20000300a00 */
[----:B-1----:R-:W0:Y:S01]  /*28fa0*/  LDC R6, c[0x0][0x3d4] ;  /* 0x0000f500ff067b82 */ /* 0x002e220000000800 */
[----:B--2---:R-:W-:Y:S02]  /*28fb0*/  HMMA.16816.F32.BF16 R8, R16, R10, R24 ;  /* 0x0000000a1008723c */ /* 0x004fe40000041818 */
[----:B------:R-:W2:Y:S04]  /*28fc0*/  LDL.LU.64 R26, [R1+0x1630] ;  /* 0x00163000011a7983 */ /* 0x000ea80000300a00 */
[----:B------:R-:W2:-:S13]  /*28fd0*/  LDL.LU.64 R24, [R1+0x1628] ;  /* 0x0016280001187983 */ /* 0x000e9a0000300a00 */
[----:B------:R-:W-:Y:S04]  /*28fe0*/  STL.64 [R1+0x3e0], R8 ;  /* 0x0003e00801007387 */ /* 0x000fe80000100a00 */
[----:B------:R1:W-:Y:S04]  /*28ff0*/  STL.64 [R1+0x3e8], R10 ;  /* 0x0003e80a01007387 */ /* 0x0003e80000100a00 */
[----:B-1----:R-:W2:Y:S02]  /*29000*/  LDL.LU.64 R10, [R1+0x1620] ;  /* 0x00162000010a7983 */ /* 0x002ea40000300a00 */
        /* <DEDUP_REMOVED lines=47> */
[----:B-1----:R-:W2:Y:S04]  /*29300*/  LDL.LU.64 R10, [R1+0x1560] ;  /* 0x00156000010a7983 */ /* 0x002ea80000300a00 */
[----:B------:R-:W2:Y:S02]  /*29310*/  LDL.LU.64 R8, [R1+0x1558] ;  /* 0x0015580001087983 */ /* 0x000ea40000300a00 */
[----:B--2---:R-:W-:-:S15]  /*29320*/  HMMA.16816.F32.BF16 R8, R16, R26, R8 ;  /* 0x0000001a1008723c */ /* 0x004fde0000041808 */
[----:B------:R-:W-:-:S04]  /*29330*/  NOP ;  /* 0x0000000000007918 */ /* 0x000fc80000000000 */
        /* <DEDUP_REMOVED lines=9> */
[----:B------:R-:W2:Y:S01]  /*293d0*/  LDL.LU.64 R8, [R1+0x1538] ;  /* 0x0015380001087983 */ /* 0x000ea20000300a00 */
[----:B0-----:R-:W-:-:S02]  /*293e0*/  LEA R2, R6, R2, 0x6 ;  /* 0x0000000206027211 */ /* 0x001fc400078e30ff */
[----:B----4-:R-:W-:Y:S01]  /*293f0*/  LEA R0, R3, R0, 0x6 ;  /* 0x0000000003007211 */ /* 0x010fe200078e30ff */
[----:B--2---:R-:W-:-:S15]  /*29400*/  HMMA.16816.F32.BF16 R8, R16, R14, R8 ;  /* 0x0000000e1008723c */ /* 0x004fde0000041808 */
[----:B------:R-:W-:-:S04]  /*29410*/  NOP ;  /* 0x0000000000007918 */ /* 0x000fc80000000000 */
[----:B------:R-:W-:Y:S04]  /*29420*/  STL.64 [R1+0x4e0], R8 ;  /* 0x0004e00801007387 */ /* 0x000fe80000100a00 */
[----:B------:R-:W-:Y:S04]  /*29430*/  STL.64 [R1+0x4e8], R10 ;  /* 0x0004e80a01007387 */ /* 0x000fe80000100a00 */
[----:B------:R-:W2:Y:S04]  /*29440*/  LDL R6, [R1+0x464] ;  /* 0x0004640001067983 */ /* 0x000ea80000100800 */
[----:B------:R-:W4:Y:S01]  /*29450*/  LDL R3, [R1+0x460] ;  /* 0x0004600001037983 */ /* 0x000f220000100800 */
[----:B------:R-:W0:Y:S01]  /*29460*/  S2R R13, SR_CTAID.X ;  /* 0x00000000000d7919 */ /* 0x000e220000002500 */
[----:B------:R-:W-:-:S02]  /*29470*/  UIADD3 UR4, UPT, UPT, UR4, 0x40, URZ ;  /* 0x0000004004047890 */ /* 0x000fc4000fffe0ff */
[----:B--2---:R1:W-:Y:S04]  /*29480*/  STL [R1+0x638], R6 ;  /* 0x0006380601007387 */ /* 0x0043e80000100800 */
[----:B-1----:R-:W2:Y:S04]  /*29490*/  LDL R6, [R1+0x45c] ;  /* 0x00045c0001067983 */ /* 0x002ea80000100800 */
[----:B----4-:R1:W-:Y:S04]  /*294a0*/  STL [R1+0x63c], R3 ;  /* 0x00063c0301007387 */ /* 0x0103e80000100800 */
[----:B-1----:R-:W4:Y:S01]  /*294b0*/  LDL R3, [R1+0x458] ;  /* 0x0004580001037983 */ /* 0x002f220000100800 */
[----:B0-----:R-:W-:-:S05]  /*294c0*/  SHF.L.U32 R13, R13, 0x5, RZ ;  /* 0x000000050d0d7819 */ /* 0x001fca00000006ff */
[----:B------:R-:W-:Y:S02]  /*294d0*/  VIADD R7, R13, 0x20 ;  /* 0x000000200d077836 */ /* 0x000fe40000000000 */
[----:B---3--:R-:W-:-:S03]  /*294e0*/  FFMA2 R4, R4.F32x2.HI_LO, R28.F32x2.HI_LO, R20.F32x2.HI_LO ;  /* 0x0000001c04047249 */ /* 0x008fc60000000014 */
[----:B------:R-:W-:Y:S02]  /*294f0*/  ISETP.LE.AND P1, PT, R7, UR4, PT ;  /* 0x0000000407007c0c */ /* 0x000fe4000bf23270 */
[----:B------:R-:W-:Y:S01]  /*29500*/  MOV R7, R24 ;  /* 0x0000001800077202 */ /* 0x000fe20000000f00 */
[----:B--2---:R0:W-:Y:S02]  /*29510*/  STL [R1+0x658], R6 ;  /* 0x0006580601007387 */ /* 0x0041e40000100800 */
[----:B0-----:R-:W-:Y:S02]  /*29520*/  IMAD.MOV.U32 R6, RZ, RZ, R25 ;  /* 0x000000ffff067224 */ /* 0x001fe400078e0019 */
[----:B----4-:R1:W-:Y:S04]  /*29530*/  STL [R1+0x65c], R3 ;  /* 0x00065c0301007387 */ /* 0x0103e80000100800 */
[----:B------:R1:W-:Y:S04]  /*29540*/  STL.64 [R1+0x650], R4 ;  /* 0x0006500401007387 */ /* 0x0003e80000100a00 */
[----:B------:R1:W-:Y:S01]  /*29550*/  STL.64 [R1+0x630], R6 ;  /* 0x0006300601007387 */ /* 0x0003e20000100a00 */
[----:B------:R-:W-:Y:S05]  /*29560*/  @!P1 BRA `(.L_x_1) ;  /* 0xfffffe4800289947 */ /* 0x000fea000383ffff */
.L_x_0:
[----:B------:R-:W2:Y:S01]  /*29570*/  LDL.LU.64 R8, [R1+0x630] ;  /* 0x0006300001087983 */ /* 0x000ea20000300a00 */
[----:B------:R-:W0:Y:S03]  /*29580*/  LDCU.64 UR4, c[0x0][0x3e0] ;  /* 0x00007c00ff0477ac */ /* 0x000e260008000a00 */
[----:B-1----:R-:W3:Y:S01]  /*29590*/  LDL.LU.64 R6, [R1+0x650] ;  /* 0x0006500001067983 */ /* 0x002ee20000300a00 */
[----:B------:R-:W1:Y:S01]  /*295a0*/  S2R R4, SR_TID.X ;  /* 0x0000000000047919 */ /* 0x000e620000002100 */
[----:B------:R-:W4:Y:S01]  /*295b0*/  S2R R3, SR_TID.X ;  /* 0x0000000000037919 */ /* 0x000f220000002100 */
[C---:B-1----:R-:W-:Y:S02]  /*295c0*/  SHF.L.U32 R0, R4.reuse, 0xb, RZ ;  /* 0x0000000b04007819 */ /* 0x042fe400000006ff */
[----:B------:R-:W-:Y:S02]  /*295d0*/  LOP3.LUT R2, R4, 0x3f, RZ, 0xc0, !PT ;  /* 0x0000003f04027812 */ /* 0x000fe400078ec0ff */
[----:B------:R-:W-:-:S02]  /*295e0*/  LOP3.LUT R0, R0, 0x3000, RZ, 0xc0, !PT ;  /* 0x0000300000007812 */ /* 0x000fc400078ec0ff */
[----:B------:R-:W-:Y:S02]  /*295f0*/  LOP3.LUT R4, R4, 0x40, RZ, 0xc0, !PT ;  /* 0x0000004004047812 */ /* 0x000fe400078ec0ff */
[----:B----4-:R-:W-:Y:S01]  /*29600*/  LOP3.LUT R3, R3, 0x7f, RZ, 0xc0, !PT ;  /* 0x0000007f03037812 */ /* 0x010fe200078ec0ff */
[----:B------:R-:W-:Y:S01]  /*29610*/  IMAD R0, R2, 0x10, R0 ;  /* 0x0000001002007824 */ /* 0x000fe200078e0200 */
[----:B------:R-:W-:Y:S01]  /*29620*/  SHF.R.U32.HI R2, RZ, 0x1, R4 ;  /* 0x00000001ff027819 */ /* 0x000fe20000011604 */
[----:B------:R-:W-:Y:S01]  /*29630*/  BAR.SYNC.DEFER_BLOCKING 0x0 ;  /* 0x0000000000007b1d */ /* 0x000fe20000010000 */
[----:B------:R-:W-:Y:S02]  /*29640*/  ISETP.GE.U32.AND P0, PT, R3, 0x20, PT ;  /* 0x000000200300780c */ /* 0x000fe40003f06070 */
[----:B------:R-:W-:-:S05]  /*29650*/  LOP3.LUT R0, R0, R2, RZ, 0x3c, !PT ;  /* 0x0000000200007212 */ /* 0x000fca00078e3cff */
[----:B------:R-:W-:Y:S01]  /*29660*/  STL [R1+0x420], R0 ;  /* 0x0004200001007387 */ /* 0x000fe20000100800 */
[----:B--2---:R-:W-:Y:S02]  /*29670*/  MOV R28, R9 ;  /* 0x00000009001c7202 */ /* 0x004fe40000000f00 */
[----:B------:R-:W-:Y:S01]  /*29680*/  MOV R29, R8 ;  /* 0x00000008001d7202 */ /* 0x000fe20000000f00 */
[----:B---3--:R-:W-:Y:S01]  /*29690*/  IMAD.MOV.U32 R27, RZ, RZ, R6 ;  /* 0x000000ffff1b7224 */ /* 0x008fe200078e0006 */
[----:B------:R-:W-:-:S04]  /*296a0*/  MOV R26, R7 ;  /* 0x00000007001a7202 */ /* 0x000fc80000000f00 */
[----:B------:R1:W-:Y:S04]  /*296b0*/  STL [R1+0x18cc], R27 ;  /* 0x0018cc1b01007387 */ /* 0x0003e80000100800 */
[----:B------:R-:W-:Y:S04]  /*296c0*/  STL [R1+0x1960], R26 ;  /* 0x0019601a01007387 */ /* 0x000fe80000100800 */
[----:B-1----:R-:W2:Y:S04]  /*296d0*/  LDL.LU R27, [R1+0x2b0] ;  /* 0x0002b000011b7983 */ /* 0x002ea80000300800 */
[----:B--2---:R-:W-:Y:S04]  /*296e0*/  STL [R1+0x1950], R27 ;  /* 0x0019501b01007387 */ /* 0x004fe80000100800 */
[----:B------:R-:W2:Y:S04]  /*296f0*/  LDL.LU R2, [R1+0x2b4] ;  /* 0x0002b40001027983 */ /* 0x000ea80000300800 */
[----:B------:R-:W3:Y:S04]  /*29700*/  LDL.LU R0, [R1+0x2b8] ;  /* 0x0002b80001007983 */ /* 0x000ee80000300800 */
[----:B--2---:R1:W-:Y:S04]  /*29710*/  STL [R1+0x198], R2 ;  /* 0x0001980201007387 */ /* 0x0043e80000100800 */
[----:B-1----:R-:W2:Y:S04]  /*29720*/  LDL.LU R2, [R1+0x2bc] ;  /* 0x0002bc0001027983 */ /* 0x002ea80000300800 */
[----:B---3--:R1:W-:Y:S04]  /*29730*/  STL [R1+0x190], R0 ;  /* 0x0001900001007387 */ /* 0x0083e80000100800 */
[----:B-1----:R-:W3:Y:S04]  /*29740*/  LDL.LU R0, [R1+0x2a0] ;  /* 0x0002a00001007983 */ /* 0x002ee80000300800 */
[----:B--2---:R1:W-:Y:S04]  /*29750*/  STL [R1+0x188], R2 ;  /* 0x0001880201007387 */ /* 0x0043e80000100800 */
[----:B-1----:R-:W2:Y:S04]  /*29760*/  LDL.LU R2, [R1+0x2a4] ;  /* 0x0002a40001027983 */ /* 0x002ea80000300800 */
[----:B---3--:R1:W-:Y:S04]  /*29770*/  STL [R1+0x194], R0 ;  /* 0x0001940001007387 */ /* 0x0083e80000100800 */
[----:B-1----:R-:W3:Y:S04]  /*29780*/  LDL.LU R0, [R1+0x2a8] ;  /* 0x0002a80001007983 */ /* 0x002ee80000300800 */
[----:B--2---:R1:W-:Y:S04]  /*29790*/  STL [R1+0x18c], R2 ;  /* 0x00018c0201007387 */ /* 0x0043e80000100800 */
[----:B------:R-:W2:Y:S04]  /*297a0*/  LDL.LU R26, [R1+0x2ac] ;  /* 0x0002ac00011a7983 */ /* 0x000ea80000300800 */
[----:B---3--:R3:W-:Y:S04]  /*297b0*/  STL [R1+0x180], R0 ;  /* 0x0001800001007387 */ /* 0x0087e80000100800 */
[----:B--2---:R-:W-:Y:S04]  /*297c0*/  STL [R1+0x19a0], R26 ;  /* 0x0019a01a01007387 */ /* 0x004fe80000100800 */
[----:B-1----:R-:W2:Y:S04]  /*297d0*/  LDL.LU R2, [R1+0x290] ;  /* 0x0002900001027983 */ /* 0x002ea80000300800 */
[----:B---3--:R-:W3:Y:S04]  /*297e0*/  LDL.LU R0, [R1+0x294] ;  /* 0x0002940001007983 */ /* 0x008ee80000300800 */
        /* <DEDUP_REMOVED lines=76> */
[----:B--2---:R-:W-:Y:S04]  /*29cb0*/  STL [R1+0xdc], R2 ;  /* 0x0000dc0201007387 */ /* 0x004fe80000100800 */
[----:B------:R-:W2:Y:S04]  /*29cc0*/  LDL.LU R27, [R1+0x360] ;  /* 0x00036000011b7983 */ /* 0x000ea80000300800 */
[----:B---3--:R-:W-:Y:S04]  /*29cd0*/  STL [R1+0xd4], R0 ;  /* 0x0000d40001007387 */ /* 0x008fe80000100800 */
[----:B--2---:R1:W-:Y:S04]  /*29ce0*/  STL [R1+0x1954], R27 ;  /* 0x0019541b01007387 */ /* 0x0043e80000100800 */
        /* <DEDUP_REMOVED lines=14> */
[----:B---3--:R-:W-:Y:S04]  /*29dd0*/  STL [R1+0xac], R2 ;  /* 0x0000ac0201007387 */ /* 0x008fe80000100800 */
[----:B------:R-:W3:Y:S04]  /*29de0*/  LDL.LU R27, [R1+0x3a4] ;  /* 0x0003a400011b7983 */ /* 0x000ee80000300800 */
[----:B--2---:R-:W-:Y:S04]  /*29df0*/  STL [R1+0xb8], R0 ;  /* 0x0000b80001007387 */ /* 0x004fe80000100800 */
[----:B---3--:R-:W-:Y:S04]  /*29e00*/  STL [R1+0x1964], R27 ;  /* 0x0019641b01007387 */ /* 0x008fe80000100800 */
[----:B------:R-:W2:Y:S04]  /*29e10*/  LDL.LU R26, [R1+0x3a8] ;  /* 0x0003a800011a7983 */ /* 0x000ea80000300800 */
[----:B--2---:R1:W-:Y:S04]  /*29e20*/  STL [R1+0x19a4], R26 ;  /* 0x0019a41a01007387 */ /* 0x0043e80000100800 */
[----:B-1----:R-:W2:Y:S04]  /*29e30*/  LDL.LU R26, [R1+0x3ac] ;  /* 0x0003ac00011a7983 */ /* 0x002ea80000300800 */
[----:B--2---:R1:W-:Y:S04]  /*29e40*/  STL [R1+0x19a8], R26 ;  /* 0x0019a81a01007387 */ /* 0x0043e80000100800 */
[----:B------:R-:W2:Y:S04]  /*29e50*/  LDL.LU R27, [R1+0x390] ;  /* 0x00039000011b7983 */ /* 0x000ea80000300800 */
[----:B------:R-:W3:Y:S04]  /*29e60*/  LDL.LU R0, [R1+0x394] ;  /* 0x0003940001007983 */ /* 0x000ee80000300800 */
[----:B-1----:R-:W4:Y:S04]  /*29e70*/  LDL.LU R26, [R1+0x398] ;  /* 0x00039800011a7983 */ /* 0x002f280000300800 */
[----:B----4-:R1:W-:Y:S04]  /*29e80*/  STL [R1+0x19ac], R26 ;  /* 0x0019ac1a01007387 */ /* 0x0103e80000100800 */
[----:B--2---:R-:W-:Y:S04]  /*29e90*/  STL [R1+0xa4], R27 ;  /* 0x0000a41b01007387 */ /* 0x004fe80000100800 */
[----:B---3--:R-:W-:Y:S04]  /*29ea0*/  STL [R1+0x9c], R0 ;  /* 0x00009c0001007387 */ /* 0x008fe80000100800 */
[----:B-1----:R-:W2:Y:S04]  /*29eb0*/  LDL.LU R26, [R1+0x39c] ;  /* 0x00039c00011a7983 */ /* 0x002ea80000300800 */
[----:B------:R-:W3:Y:S04]  /*29ec0*/  LDL.LU R3, [R1+0x380] ;  /* 0x0003800001037983 */ /* 0x000ee80000300800 */
[----:B------:R-:W4:Y:S04]  /*29ed0*/  LDL.LU R2, [R1+0x384] ;  /* 0x0003840001027983 */ /* 0x000f280000300800 */
[----:B---3--:R1:W-:Y:S04]  /*29ee0*/  STL [R1+0xe4], R3 ;  /* 0x0000e40301007387 */ /* 0x0083e80000100800 */
[----:B-1----:R-:W3:Y:S04]  /*29ef0*/  LDL.LU R3, [R1+0x388] ;  /* 0x0003880001037983 */ /* 0x002ee80000300800 */
[----:B----4-:R1:W-:Y:S04]  /*29f00*/  STL [R1+0xd0], R2 ;  /* 0x0000d00201007387 */ /* 0x0103e80000100800 */
[----:B-1----:R-:W4:Y:S04]  /*29f10*/  LDL.LU R2, [R1+0x38c] ;  /* 0x00038c0001027983 */ /* 0x002f280000300800 */
[----:B---3--:R1:W-:Y:S04]  /*29f20*/  STL [R1+0x90], R3 ;  /* 0x0000900301007387 */ /* 0x0083e80000100800 */
[----:B-1----:R-:W3:Y:S04]  /*29f30*/  LDL.LU R3, [R1+0x3b0] ;  /* 0x0003b00001037983 */ /* 0x002ee80000300800 */
[----:B----4-:R1:W-:Y:S04]  /*29f40*/  STL [R1+0x88], R2 ;  /* 0x0000880201007387 */ /* 0x0103e80000100800 */
[----:B-1----:R-:W4:Y:S04]  /*29f50*/  LDL.LU R2, [R1+0x3b4] ;  /* 0x0003b40001027983 */ /* 0x002f280000300800 */
[----:B---3--:R1:W-:Y:S04]  /*29f60*/  STL [R1+0xbc], R3 ;  /* 0x0000bc0301007387 */ /* 0x0083e80000100800 */
[----:B------:R-:W3:Y:S04]  /*29f70*/  LDL.LU R25, [R1+0x3b8] ;  /* 0x0003b80001197983 */ /* 0x000ee80000300800 */
[----:B----4-:R4:W-:Y:S04]  /*29f80*/  STL [R1+0xa8], R2 ;  /* 0x0000a80201007387 */ /* 0x0109e80000100800 */
[----:B---3--:R-:W-:Y:S04]  /*29f90*/  STL [R1+0x18b8], R25 ;  /* 0x0018b81901007387 */ /* 0x008fe80000100800 */
[----:B------:R-:W3:Y:S04]  /*29fa0*/  LDL.LU R24, [R1+0x3bc] ;  /* 0x0003bc0001187983 */ /* 0x000ee80000300800 */
[----:B---3--:R-:W-:Y:S04]  /*29fb0*/  STL [R1+0x18bc], R24 ;  /* 0x0018bc1801007387 */ /* 0x008fe80000100800 */
[----:B-1----:R-:W3:Y:S04]  /*29fc0*/  LDL.LU R3, [R1+0x3c0] ;  /* 0x0003c00001037983 */ /* 0x002ee80000300800 */
[----:B----4-:R-:W4:Y:S04]  /*29fd0*/  LDL.LU R2, [R1+0x3c4] ;  /* 0x0003c40001027983 */ /* 0x010f280000300800 */
[----:B---3--:R1:W-:Y:S04]  /*29fe0*/  STL [R1+0x94], R3 ;  /* 0x0000940301007387 */ /* 0x0083e80000100800 */
[----:B------:R-:W3:Y:S04]  /*29ff0*/  LDL.LU R23, [R1+0x3c8] ;  /* 0x0003c80001177983 */ /* 0x000ee80000300800 */
[----:B----4-:R4:W-:Y:S04]  /*2a000*/  STL [R1+0x84], R2 ;  /* 0x0000840201007387 */ /* 0x0109e80000100800 */
[----:B---3--:R-:W-:Y:S04]  /*2a010*/  STL [R1+0x18c0], R23 ;  /* 0x0018c01701007387 */ /* 0x008fe80000100800 */
[----:B------:R-:W3:Y:S04]  /*2a020*/  LDL.LU R22, [R1+0x3cc] ;  /* 0x0003cc0001167983 */ /* 0x000ee80000300800 */
        /* <DEDUP_REMOVED lines=17> */
[----:B-----5:R-:W3:Y:S04]  /*2a140*/  LDL.LU R13, [R1+0x3f0] ;  /* 0x0003f000010d7983 */ /* 0x020ee80000300800 */
        /* <DEDUP_REMOVED lines=19> */
[----:B-1----:R-:W3:Y:S04]  /*2a280*/  LDL.LU R3, [R1+0x418] ;  /* 0x0004180001037983 */ /* 0x002ee80000300800 */
[----:B---3--:R-:W-:Y:S04]  /*2a290*/  STL [R1+0x18ec], R3 ;  /* 0x0018ec0301007387 */ /* 0x008fe80000100800 */
[----:B----4-:R-:W3:Y:S01]  /*2a2a0*/  LDL.LU R2, [R1+0x41c] ;  /* 0x00041c0001027983 */ /* 0x010ee20000300800 */
[----:B------:R-:W-:-:S03]  /*2a2b0*/  MOV R25, R0 ;  /* 0x0000000000197202 */ /* 0x000fc60000000f00 */
[----:B---3--:R-:W-:Y:S04]  /*2a2c0*/  STL [R1+0x18f0], R2 ;  /* 0x0018f00201007387 */ /* 0x008fe80000100800 */
[----:B------:R-:W3:Y:S04]  /*2a2d0*/  LDL.LU R0, [R1+0x470] ;  /* 0x0004700001007983 */ /* 0x000ee80000300800 */
[----:B---3--:R1:W-:Y:S04]  /*2a2e0*/  STL [R1+0x1874], R0 ;  /* 0x0018740001007387 */ /* 0x0083e80000100800 */
[----:B-1----:R-:W3:Y:S04]  /*2a2f0*/  LDL.LU R0, [R1+0x474] ;  /* 0x0004740001007983 */ /* 0x002ee80000300800 */
[----:B------:R-:W4:Y:S04]  /*2a300*/  LDL.LU R8, [R1+0x478] ;  /* 0x0004780001087983 */ /* 0x000f280000300800 */
[----:B---3--:R1:W-:Y:S04]  /*2a310*/  STL [R1], R0 ;  /* 0x0000000001007387 */ /* 0x0083e80000100800 */
[----:B----4-:R-:W-:Y:S04]  /*2a320*/  STL [R1+0x18f4], R8 ;  /* 0x0018f40801007387 */ /* 0x010fe80000100800 */
[----:B------:R-:W3:Y:S04]  /*2a330*/  LDL.LU R5, [R1+0x47c] ;  /* 0x00047c0001057983 */ /* 0x000ee80000300800 */
[----:B---3--:R-:W-:Y:S04]  /*2a340*/  STL [R1+0x18f8], R5 ;  /* 0x0018f80501007387 */ /* 0x008fe80000100800 */
[----:B------:R-:W3:Y:S04]  /*2a350*/  LDL.LU R2, [R1+0x480] ;  /* 0x0004800001027983 */ /* 0x000ee80000300800 */
[----:B-1----:R-:W4:Y:S04]  /*2a360*/  LDL.LU R0, [R1+0x484] ;  /* 0x0004840001007983 */ /* 0x002f280000300800 */
[----:B---3--:R-:W-:Y:S04]  /*2a370*/  STL [R1+0xc], R2 ;  /* 0x00000c0201007387 */ /* 0x008fe80000100800 */
[----:B------:R-:W3:Y:S04]  /*2a380*/  LDL.LU R4, [R1+0x488] ;  /* 0x0004880001047983 */ /* 0x000ee80000300800 */
[----:B----4-:R1:W-:Y:S04]  /*2a390*/  STL [R1+0x10], R0 ;  /* 0x0000100001007387 */ /* 0x0103e80000100800 */
[----:B---3--:R-:W-:Y:S04]  /*2a3a0*/  STL [R1+0x18fc], R4 ;  /* 0x0018fc0401007387 */ /* 0x008fe80000100800 */
[----:B-1----:R-:W3:Y:S04]  /*2a3b0*/  LDL.LU R0, [R1+0x48c] ;  /* 0x00048c0001007983 */ /* 0x002ee80000300800 */
[----:B---3--:R1:W-:Y:S04]  /*2a3c0*/  STL [R1+0x1900], R0 ;  /* 0x0019000001007387 */ /* 0x0083e80000100800 */
[----:B------:R-:W3:Y:S04]  /*2a3d0*/  LDL.LU R2, [R1+0x490] ;  /* 0x0004900001027983 */ /* 0x000ee80000300800 */
[----:B-1----:R-:W4:Y:S04]  /*2a3e0*/  LDL.LU R0, [R1+0x494] ;  /* 0x0004940001007983 */ /* 0x002f280000300800 */
        /* <DEDUP_REMOVED lines=20> */
[----:B---3--:R-:W-:Y:S04]  /*2a530*/  STL [R1+0x44], R2 ;  /* 0x0000440201007387 */ /* 0x008fe80000100800 */
[----:B------:R-:W3:Y:S04]  /*2a540*/  LDL.LU R21, [R1+0x4c0] ;  /* 0x0004c00001157983 */ /* 0x000ee80000300800 */
[----:B----4-:R1:W-:Y:S04]  /*2a550*/  STL [R1+0x48], R0 ;  /* 0x0000480001007387 */ /* 0x0103e80000100800 */
[----:B---3--:R-:W-:Y:S04]  /*2a560*/  STL [R1+0x1878], R21 ;  /* 0x0018781501007387 */ /* 0x008fe80000100800 */
[----:B-1----:R-:W3:Y:S04]  /*2a570*/  LDL.LU R0, [R1+0x4c4] ;  /* 0x0004c40001007983 */ /* 0x002ee80000300800 */
[----:B------:R-:W4:Y:S01]  /*2a580*/  LDL.LU R2, [R1+0x4c8] ;  /* 0x0004c80001027983 */ /* 0x000f220000300800 */
[----:B------:R-:W1:Y:S03]  /*2a590*/  S2R R23, SR_TID.X ;  /* 0x0000000000177919 */ /* 0x000e660000002100 */
[----:B---3--:R3:W-:Y:S04]  /*2a5a0*/  STL [R1+0x50], R0 ;  /* 0x0000500001007387 */ /* 0x0087e80000100800 */
[----:B---3--:R-:W3:Y:S04]  /*2a5b0*/  LDL.LU R0, [R1+0x4cc] ;  /* 0x0004cc0001007983 */ /* 0x008ee80000300800 */
[----:B----4-:R4:W-:Y:S04]  /*2a5c0*/  STL [R1+0x54], R2 ;  /* 0x0000540201007387 */ /* 0x0109e80000100800 */
[----:B---3--:R3:W-:Y:S04]  /*2a5d0*/  STL [R1+0x58], R0 ;  /* 0x0000580001007387 */ /* 0x0087e80000100800 */
[----:B------:R-:W2:Y:S04]  /*2a5e0*/  LDL.LU R20, [R1+0x4d0] ;  /* 0x0004d00001147983 */ /* 0x000ea80000300800 */
[----:B--2---:R-:W-:Y:S04]  /*2a5f0*/  STL [R1+0x187c], R20 ;  /* 0x00187c1401007387 */ /* 0x004fe80000100800 */
[----:B------:R-:W2:Y:S01]  /*2a600*/  LDL.LU R17, [R1+0x4d4] ;  /* 0x0004d40001117983 */ /* 0x000ea20000300800 */
[----:B------:R-:W-:-:S03]  /*2a610*/  IMAD.MOV.U32 R19, RZ, RZ, R25 ;  /* 0x000000ffff137224 */ /* 0x000fc600078e0019 */
[----:B--2---:R-:W-:Y:S04]  /*2a620*/  STL [R1+0x1880], R17 ;  /* 0x0018801101007387 */ /* 0x004fe80000100800 */
[----:B------:R-:W2:Y:S04]  /*2a630*/  LDL.LU R25, [R1+0x4d8] ;  /* 0x0004d80001197983 */ /* 0x000ea80000300800 */
[----:B--2---:R-:W-:Y:S04]  /*2a640*/  STL [R1+0x1904], R25 ;  /* 0x0019041901007387 */ /* 0x004fe80000100800 */
[----:B------:R-:W2:Y:S04]  /*2a650*/  LDL.LU R24, [R1+0x4dc] ;  /* 0x0004dc0001187983 */ /* 0x000ea80000300800 */
[----:B--2---:R-:W-:Y:S04]  /*2a660*/  STL [R1+0x1908], R24 ;  /* 0x0019081801007387 */ /* 0x004fe80000100800 */
[----:B------:R-:W2:Y:S04]  /*2a670*/  LDL.LU R16, [R1+0x4e0] ;  /* 0x0004e00001107983 */ /* 0x000ea80000300800 */
[----:B--2---:R-:W-:Y:S04]  /*2a680*/  STL [R1+0x1884], R16 ;  /* 0x0018841001007387 */ /* 0x004fe80000100800 */
[----:B------:R-:W2:Y:S01]  /*2a690*/  LDL.LU R9, [R1+0x4e4] ;  /* 0x0004e40001097983 */ /* 0x000ea20000300800 */
[----:B-1----:R-:W-:-:S02]  /*2a6a0*/  SHF.L.U32 R3, R23, 0x5, RZ ;  /* 0x0000000517037819 */ /* 0x002fc400000006ff */
[C---:B----4-:R-:W-:Y:S02]  /*2a6b0*/  SHF.L.U32 R2, R23.reuse, 0x4, RZ ;  /* 0x0000000417027819 */ /* 0x050fe400000006ff */
[----:B---3--:R-:W-:Y:S01]  /*2a6c0*/  LOP3.LUT R0, R23, 0x18, RZ, 0xc0, !PT ;  /* 0x0000001817007812 */ /* 0x008fe200078ec0ff */
[----:B--2---:R-:W-:Y:S04]  /*2a6d0*/  STL [R1+0x1888], R9 ;  /* 0x0018880901007387 */ /* 0x004fe80000100800 */
[----:B------:R-:W2:Y:S01]  /*2a6e0*/  LDL.LU R23, [R1+0x4e8] ;  /* 0x0004e80001177983 */ /* 0x000ea20000300800 */
[----:B------:R-:W-:Y:S02]  /*2a6f0*/  LOP3.LUT R2, R2, 0x70, RZ, 0xc0, !PT ;  /* 0x0000007002027812 */ /* 0x000fe400078ec0ff */
[----:B------:R-:W-:-:S03]  /*2a700*/  LOP3.LUT R3, R3, 0xc60, RZ, 0xc0, !PT ;  /* 0x00000c6003037812 */ /* 0x000fc600078ec0ff */
[----:B------:R-:W-:Y:S01]  /*2a710*/  VIADD R2, R2, UR6 ;  /* 0x0000000602027c36 */ /* 0x000fe20008000000 */
[----:B--2---:R-:W-:Y:S04]  /*2a720*/  STL [R1+0x190c], R23 ;  /* 0x00190c1701007387 */ /* 0x004fe80000100800 */
[----:B------:R-:W2:Y:S01]  /*2a730*/  LDL.LU R22, [R1+0x4ec] ;  /* 0x0004ec0001167983 */ /* 0x000ea20000300800 */
[C---:B------:R-:W-:Y:S02]  /*2a740*/  LEA R3, R0.reuse, R3, 0x9 ;  /* 0x0000000300037211 */ /* 0x040fe400078e48ff */
[----:B------:R-:W-:Y:S02]  /*2a750*/  LEA.HI R0, R0, R2, RZ, 0x1f ;  /* 0x0000000200007211 */ /* 0x000fe400078ff8ff */
[----:B------:R-:W-:-:S02]  /*2a760*/  MOV R18, R27 ;  /* 0x0000001b00127202 */ /* 0x000fc40000000f00 */
[C---:B------:R-:W-:Y:S02]  /*2a770*/  FSETP.GEU.AND P4, PT, R29.reuse, 1.175494350822287508e-38, PT ;  /* 0x008000001d00780b */ /* 0x040fe40003f8e000 */
[----:B------:R-:W-:Y:S02]  /*2a780*/  FSETP.GT.AND P3, PT, |R29|, 8.50705917302346158658e+37, PT ;  /* 0x7e8000001d00780b */ /* 0x000fe40003f64200 */
[C---:B------:R-:W-:Y:S01]  /*2a790*/  FSETP.GT.AND P1, PT, |R28|.reuse, 8.50705917302346158658e+37, PT ;  /* 0x7e8000001c00780b */ /* 0x040fe20003f24200 */
[C---:B------:R-:W-:Y:S01]  /*2a7a0*/  FMUL R2, R28.reuse, 8388608 ;  /* 0x4b0000001c027820 */ /* 0x040fe20000400000 */
[----:B------:R-:W-:-:S04]  /*2a7b0*/  FSETP.GEU.AND P2, PT, R28, 1.175494350822287508e-38, PT ;  /* 0x008000001c00780b */ /* 0x000fc80003f4e000 */
[----:B------:R-:W-:-:S07]  /*2a7c0*/  FSEL R13, R2, R28, !P2 ;  /* 0x0000001c020d7208 */ /* 0x000fce0005000000 */
[----:B------:R-:W-:Y:S01]  /*2a7d0*/  @P1 FMUL R26, R26, 0.25 ;  /* 0x3e8000001a1a1820 */ /* 0x000fe20000400000 */
[----:B--2---:R-:W-:Y:S04]  /*2a7e0*/  STL [R1+0x1910], R22 ;  /* 0x0019101601007387 */ /* 0x004fe80000100800 */
[----:B------:R1:W-:Y:S02]  /*2a7f0*/  STL [R1+0x3a8], R0 ;  /* 0x0003a80001007387 */ /* 0x0003e40000100800 */
[----:B-1----:R-:W-:-:S05]  /*2a800*/  FMUL R0, R29, 8388608 ;  /* 0x4b0000001d007820 */ /* 0x002fca0000400000 */
[----:B------:R-:W-:Y:S04]  /*2a810*/  STL [R1+0x196c], R0 ;  /* 0x00196c0001007387 */ /* 0x000fe80000100800 */
[----:B------:R-:W-:Y:S04]  /*2a820*/  STL [R1+0x1968], R29 ;  /* 0x0019681d01007387 */ /* 0x000fe80000100800 */
[----:B------:R-:W-:Y:S04]  /*2a830*/  STL [R1+0x1988], R19 ;  /* 0x0019881301007387 */ /* 0x000fe80000100800 */
[----:B------:R1:W-:Y:S04]  /*2a840*/  STL [R1+0x198c], R18 ;  /* 0x00198c1201007387 */ /* 0x0003e80000100800 */
[----:B-1----:R-:W2:Y:S04]  /*2a850*/  LDL.LU R18, [R1+0xac] ;  /* 0x0000ac0001127983 */ /* 0x002ea80000300800 */
        /* <DEDUP_REMOVED lines=25> */
[----:B------:R1:W-:Y:S04]  /*2a9f0*/  STL [R1+0x7c], R26 ;  /* 0x00007c1a01007387 */ /* 0x0003e80000100800 */
[----:B-1----:R-:W2:Y:S02]  /*2aa00*/  LDL.LU R26, [R1+0x19ac] ;  /* 0x0019ac00011a7983 */ /* 0x002ea40000300800 */
[----:B--2---:R-:W-:-:S05]  /*2aa10*/  @P1 FMUL R26, R26, 0.25 ;  /* 0x3e8000001a1a1820 */ /* 0x004fca0000400000 */
[----:B------:R1:W-:Y:S04]  /*2aa20*/  STL [R1+0x8c], R26 ;  /* 0x00008c1a01007387 */ /* 0x0003e80000100800 */
[----:B-1----:R-:W2:Y:S02]  /*2aa30*/  LDL.LU R26, [R1+0x19a8] ;  /* 0x0019a800011a7983 */ /* 0x002ea40000300800 */
[----:B--2---:R-:W-:-:S05]  /*2aa40*/  @P1 FMUL R26, R26, 0.25 ;  /* 0x3e8000001a1a1820 */ /* 0x004fca0000400000 */
[----:B------:R1:W-:Y:S04]  /*2aa50*/  STL [R1+0x98], R26 ;  /* 0x0000981a01007387 */ /* 0x0003e80000100800 */
[----:B-1----:R-:W2:Y:S01]  /*2aa60*/  LDL.LU R26, [R1+0x19a4] ;  /* 0x0019a400011a7983 */ /* 0x002ea20000300800 */
[----:B------:R-:W-:-:S03]  /*2aa70*/  @P1 FMUL R18, R18, 0.25 ;  /* 0x3e80000012121820 */ /* 0x000fc60000400000 */
[----:B------:R-:W-:Y:S04]  /*2aa80*/  STL [R1+0x80], R13 ;  /* 0x0000800d01007387 */ /* 0x000fe80000100800 */
[----:B------:R1:W-:Y:S04]  /*2aa90*/  STL [R1+0x1938], R13 ;  /* 0x0019380d01007387 */ /* 0x0003e80000100800 */
[----:B-1----:R-:W3:Y:S01]  /*2aaa0*/  LDL.LU R13, [R1+0xdc] ;  /* 0x0000dc00010d7983 */ /* 0x002ee20000300800 */
[----:B--2---:R-:W-:-:S05]  /*2aab0*/  @P1 FMUL R26, R26, 0.25 ;  /* 0x3e8000001a1a1820 */ /* 0x004fca0000400000 */
[----:B------:R1:W-:Y:S04]  /*2aac0*/  STL [R1+0xa0], R26 ;  /* 0x0000a01a01007387 */ /* 0x0003e80000100800 */
[----:B-1----:R-:W2:Y:S04]  /*2aad0*/  LDL.LU R26, [R1+0x19a0] ;  /* 0x0019a000011a7983 */ /* 0x002ea80000300800 */
[----:B------:R1:W-:Y:S04]  /*2aae0*/  STL [R1+0x1990], R18 ;  /* 0x0019901201007387 */ /* 0x0003e80000100800 */
[----:B-1----:R-:W2:Y:S04]  /*2aaf0*/  LDL R18, [R1+0xa0] ;  /* 0x0000a00001127983 */ /* 0x002ea80000100800 */
[----:B--2---:R1:W-:Y:S04]  /*2ab00*/  STL [R1+0x1994], R18 ;  /* 0x0019941201007387 */ /* 0x0043e80000100800 */
[----:B-1----:R-:W2:Y:S04]  /*2ab10*/  LDL R18, [R1+0x98] ;  /* 0x0000980001127983 */ /* 0x002ea80000100800 */
[----:B--2---:R1:W-:Y:S04]  /*2ab20*/  STL [R1+0x1998], R18 ;  /* 0x0019981201007387 */ /* 0x0043e80000100800 */
[----:B-1----:R-:W2:Y:S01]  /*2ab30*/  LDL R18, [R1+0x8c] ;  /* 0x00008c0001127983 */ /* 0x002ea20000100800 */
[----:B------:R-:W-:-:S03]  /*2ab40*/  FSETP.GEU.AND P5, PT, |R28|, 1.175494350822287508e-38, PT ;  /* 0x008000001c00780b */ /* 0x000fc60003fae200 */
[----:B--2---:R1:W-:Y:S04]  /*2ab50*/  STL [R1+0x199c], R18 ;  /* 0x00199c1201007387 */ /* 0x0043e80000100800 */
[----:B-1----:R-:W2:Y:S06]  /*2ab60*/  LDL R18, [R1+0x7c] ;  /* 0x00007c0001127983 */ /* 0x002eac0000100800 */
[----:B--2---:R-:W-:-:S05]  /*2ab70*/  @!P5 FMUL R18, R18, 16777216 ;  /* 0x4b8000001212d820 */ /* 0x004fca0000400000 */
[----:B------:R1:W-:Y:S04]  /*2ab80*/  @!P5 STL [R1+0x7c], R18 ;  /* 0x00007c120100d387 */ /* 0x0003e80000100800 */
[----:B-1----:R-:W2:Y:S02]  /*2ab90*/  LDL.LU R18, [R1+0x199c] ;  /* 0x00199c0001127983 */ /* 0x002ea40000300800 */
        /* <DEDUP_REMOVED lines=8> */
[----:B-1----:R-:W2:Y:S01]  /*2ac20*/  LDL.LU R18, [R1+0x1990] ;  /* 0x0019900001127983 */ /* 0x002ea20000300800 */
[----:B---3--:R-:W-:-:S04]  /*2ac30*/  @P1 FMUL R19, R19, 0.25 ;  /* 0x3e80000013131820 */ /* 0x008fc80000400000 */
[----:B------:R-:W-:Y:S01]  /*2ac40*/  @!P5 FMUL R19, R19, 16777216 ;  /* 0x4b8000001313d820 */ /* 0x000fe20000400000 */
[----:B--2---:R-:W-:-:S05]  /*2ac50*/  @!P5 FMUL R18, R18, 16777216 ;  /* 0x4b8000001212d820 */ /* 0x004fca0000400000 */
[----:B------:R1:W-:Y:S04]  /*2ac60*/  STL [R1+0xac], R18 ;  /* 0x0000ac1201007387 */ /* 0x0003e80000100800 */
[----:B-1----:R-:W2:Y:S04]  /*2ac70*/  LDL.LU R18, [R1+0x198c] ;  /* 0x00198c0001127983 */ /* 0x002ea80000300800 */
[----:B------:R1:W-:Y:S04]  /*2ac80*/  STL [R1+0xb4], R19 ;  /* 0x0000b41301007387 */ /* 0x0003e80000100800 */
[----:B-1----:R-:W3:Y:S04]  /*2ac90*/  LDL.LU R19, [R1+0x1988] ;  /* 0x0019880001137983 */ /* 0x002ee80000300800 */
[----:B--2---:R1:W-:Y:S04]  /*2aca0*/  STL [R1+0x197c], R18 ;  /* 0x00197c1201007387 */ /* 0x0043e80000100800 */
[----:B-1----:R-:W2:Y:S04]  /*2acb0*/  LDL.LU R18, [R1+0x7c] ;  /* 0x00007c0001127983 */ /* 0x002ea80000300800 */
[----:B---3--:R1:W-:Y:S04]  /*2acc0*/  STL [R1+0x1980], R19 ;  /* 0x0019801301007387 */ /* 0x0083e80000100800 */
[----:B-1----:R-:W3:Y:S01]  /*2acd0*/  LDL.LU R19, [R1+0x8c] ;  /* 0x00008c0001137983 */ /* 0x002ee20000300800 */
[----:B----4-:R-:W-:-:S04]  /*2ace0*/  @P1 FMUL R0, R0, 0.25 ;  /* 0x3e80000000001820 */ /* 0x010fc80000400000 */
[----:B------:R-:W-:Y:S01]  /*2acf0*/  @!P5 FMUL R0, R0, 16777216 ;  /* 0x4b8000000000d820 */ /* 0x000fe20000400000 */
[----:B---3--:R2:W-:Y:S02]  /*2ad00*/  STL [R1+0x1984], R19 ;  /* 0x0019841301007387 */ /* 0x0085e40000100800 */
[----:B--2---:R-:W-:Y:S02]  /*2ad10*/  IMAD.MOV.U32 R19, RZ, RZ, R18 ;  /* 0x000000ffff137224 */ /* 0x004fe400078e0012 */
[----:B------:R-:W2:Y:S04]  /*2ad20*/  LDL.LU R18, [R1+0x98] ;  /* 0x0000980001127983 */ /* 0x000ea80000300800 */
[----:B------:R1:W-:Y:S04]  /*2ad30*/  STL [R1+0x1970], R0 ;  /* 0x0019700001007387 */ /* 0x0003e80000100800 */
[----:B-1----:R-:W3:Y:S01]  /*2ad40*/  LDL.LU R0, [R1+0xb4] ;  /* 0x0000b40001007983 */ /* 0x002ee20000300800 */
[----:B------:R-:W-:-:S04]  /*2ad50*/  @P1 FMUL R28, R28, 0.25 ;  /* 0x3e8000001c1c1820 */ /* 0x000fc80000400000 */
[----:B------:R-:W-:-:S06]  /*2ad60*/  @!P5 FMUL R28, R28, 16777216 ;  /* 0x4b8000001c1cd820 */ /* 0x000fcc0000400000 */
[----:B------:R-:W1:Y:S01]  /*2ad70*/  MUFU.RCP R28, R28 ;  /* 0x0000001c001c7308 */ /* 0x000e620000001000 */
[----:B---3--:R3:W-:Y:S04]  /*2ad80*/  STL [R1+0x1974], R0 ;  /* 0x0019740001007387 */ /* 0x0087e80000100800 */
[----:B---3--:R-:W3:Y:S01]  /*2ad90*/  LDL.LU R0, [R1+0xac] ;  /* 0x0000ac0001007983 */ /* 0x008ee20000300800 */
[----:B-1----:R-:W-:-:S03]  /*2ada0*/  FMUL R19, R28, R19 ;  /* 0x000000131c137220 */ /* 0x002fc60000400000 */
[----:B---3--:R1:W-:Y:S04]  /*2adb0*/  STL [R1+0x1978], R0 ;  /* 0x0019780001007387 */ /* 0x0083e80000100800 */
[----:B-1----:R-:W3:Y:S04]  /*2adc0*/  LDL.LU R0, [R1+0xa0] ;  /* 0x0000a00001007983 */ /* 0x002ee80000300800 */
[----:B------:R1:W-:Y:S04]  /*2add0*/  STL [R1+0x248], R19 ;  /* 0x0002481301007387 */ /* 0x0003e80000100800 */
[----:B-1----:R-:W4:Y:S01]  /*2ade0*/  LDL.LU R19, [R1+0x1984] ;  /* 0x0019840001137983 */ /* 0x002f220000300800 */
[C---:B--2---:R-:W-:Y:S01]  /*2adf0*/  FMUL R18, R28.reuse, R18 ;  /* 0x000000121c127220 */ /* 0x044fe20000400000 */
[C---:B---3--:R-:W-:Y:S01]  /*2ae00*/  FMUL R0, R28.reuse, R0 ;  /* 0x000000001c007220 */ /* 0x048fe20000400000 */
[----:B----4-:R-:W-:-:S05]  /*2ae10*/  FMUL R19, R28, R19 ;  /* 0x000000131c137220 */ /* 0x010fca0000400000 */
[----:B------:R1:W-:Y:S04]  /*2ae20*/  STL [R1+0x240], R19 ;  /* 0x0002401301007387 */ /* 0x0003e80000100800 */
[----:B-1----:R-:W2:Y:S04]  /*2ae30*/  LDL.LU R19, [R1+0x1980] ;  /* 0x0019800001137983 */ /* 0x002ea80000300800 */
[----:B------:R1:W-:Y:S04]  /*2ae40*/  STL [R1+0x244], R18 ;  /* 0x0002441201007387 */ /* 0x0003e80000100800 */
[----:B-1----:R-:W3:Y:S04]  /*2ae50*/  LDL.LU R18, [R1+0x197c] ;  /* 0x00197c0001127983 */ /* 0x002ee80000300800 */
[----:B------:R1:W-:Y:S04]  /*2ae60*/  STL [R1+0x23c], R0 ;  /* 0x00023c0001007387 */ /* 0x0003e80000100800 */
[----:B-1----:R-:W4:Y:S02]  /*2ae70*/  LDL.LU R0, [R1+0x1978] ;  /* 0x0019780001007983 */ /* 0x002f240000300800 */
[----:B----4-:R-:W-:-:S05]  /*2ae80*/  FMUL R0, R28, R0 ;  /* 0x000000001c007220 */ /* 0x010fca0000400000 */
[----:B------:R1:W-:Y:S04]  /*2ae90*/  STL [R1+0x238], R0 ;  /* 0x0002380001007387 */ /* 0x0003e80000100800 */
[----:B-1----:R-:W4:Y:S02]  /*2aea0*/  LDL.LU R0, [R1+0x1974] ;  /* 0x0019740001007983 */ /* 0x002f240000300800 */
[----:B----4-:R-:W-:-:S05]  /*2aeb0*/  FMUL R0, R28, R0 ;  /* 0x000000001c007220 */ /* 0x010fca0000400000 */
[----:B------:R1:W-:Y:S04]  /*2aec0*/  STL [R1+0x230], R0 ;  /* 0x0002300001007387 */ /* 0x0003e80000100800 */
[----:B-1----:R-:W4:Y:S01]  /*2aed0*/  LDL.LU R0, [R1+0x1970] ;  /* 0x0019700001007983 */ /* 0x002f220000300800 */
[----:B------:R-:W-:Y:S01]  /*2aee0*/  @P1 FMUL R29, R29, 0.25 ;  /* 0x3e8000001d1d1820 */ /* 0x000fe20000400000 */
[----:B------:R-:W-:Y:S01]  /*2aef0*/  @P1 FMUL R27, R27, 0.25 ;  /* 0x3e8000001b1b1820 */ /* 0x000fe20000400000 */
[----:B------:R-:W-:Y:S02]  /*2af00*/  @P1 FMUL R13, R13, 0.25 ;  /* 0x3e8000000d0d1820 */ /* 0x000fe40000400000 */
[----:B------:R-:W-:Y:S01]  /*2af10*/  @!P5 FMUL R29, R29, 16777216 ;  /* 0x4b8000001d1dd820 */ /* 0x000fe20000400000 */
[----:B------:R-:W-:Y:S01]  /*2af20*/  @!P5 FMUL R27, R27, 16777216 ;  /* 0x4b8000001b1bd820 */ /* 0x000fe20000400000 */
[----:B------:R-:W-:-:S02]  /*2af30*/  @!P5 FMUL R13, R13, 16777216 ;  /* 0x4b8000000d0dd820 */ /* 0x000fc40000400000 */
[----:B------:R-:W-:Y:S01]  /*2af40*/  FMUL R29, R28, R29 ;  /* 0x0000001d1c1d7220 */ /* 0x000fe20000400000 */
[----:B------:R-:W-:Y:S01]  /*2af50*/  @P1 FMUL R22, R22, 0.25 ;  /* 0x3e80000016161820 */ /* 0x000fe20000400000 */
[C---:B------:R-:W-:Y:S01]  /*2af60*/  FMUL R27, R28.reuse, R27 ;  /* 0x0000001b1c1b7220 */ /* 0x040fe20000400000 */
[----:B------:R-:W-:Y:S01]  /*2af70*/  FMUL R13, R28, R13 ;  /* 0x0000000d1c0d7220 */ /* 0x000fe20000400000 */
[----:B------:R-:W-:Y:S01]  /*2af80*/  @P1 FMUL R23, R23, 0.25 ;  /* 0x3e80000017171820 */ /* 0x000fe20000400000 */
[----:B------:R-:W-:Y:S01]  /*2af90*/  @!P5 FMUL R22, R22, 16777216 ;  /* 0x4b8000001616d820 */ /* 0x000fe20000400000 */
[----:B------:R-:W-:Y:S01]  /*2afa0*/  @P1 FMUL R9, R9, 0.25 ;  /* 0x3e80000009091820 */ /* 0x000fe20000400000 */
[----:B------:R-:W-:Y:S01]  /*2afb0*/  @P1 FMUL R16, R16, 0.25 ;  /* 0x3e80000010101820 */ /* 0x000fe20000400000 */
[----:B------:R-:W-:Y:S01]  /*2afc0*/  @!P5 FMUL R23, R23, 16777216 ;  /* 0x4b8000001717d820 */ /* 0x000fe20000400000 */
[----:B------:R-:W-:Y:S01]  /*2afd0*/  @P1 FMUL R24, R24, 0.25 ;  /* 0x3e80000018181820 */ /* 0x000fe20000400000 */
[----:B------:R-:W-:Y:S01]  /*2afe0*/  @!P5 FMUL R9, R9, 16777216 ;  /* 0x4b8000000909d820 */ /* 0x000fe20000400000 */
        /* <DEDUP_REMOVED lines=9> */
[----:B------:R-:W-:Y:S01]  /*2b080*/  @P1 FMUL R5, R5, 0.25 ;  /* 0x3e80000005051820 */ /* 0x000fe20000400000 */
[----:B------:R-:W-:Y:S01]  /*2b090*/  @!P5 FMUL R20, R20, 16777216 ;  /* 0x4b8000001414d820 */ /* 0x000fe20000400000 */
[----:B------:R-:W-:Y:S01]  /*2b0a0*/  @!P5 FMUL R21, R21, 16777216 ;  /* 0x4b8000001515d820 */ /* 0x000fe20000400000 */
[----:B------:R-:W-:Y:S01]  /*2b0b0*/  @!P5 FMUL R4, R4, 16777216 ;  /* 0x4b8000000404d820 */ /* 0x000fe20000400000 */
        /* <DEDUP_REMOVED lines=10> */
[----:B------:R-:W-:Y:S01]  /*2b160*/  FMUL R2, R28, R2 ;  /* 0x000000021c027220 */ /* 0x000fe20000400000 */
[----:B------:R-:W-:Y:S01]  /*2b170*/  @!P5 FMUL R6, R6, 16777216 ;  /* 0x4b8000000606d820 */ /* 0x000fe20000400000 */
[----:B------:R-:W-:Y:S01]  /*2b180*/  @!P5 FMUL R7, R7, 16777216 ;  /* 0x4b8000000707d820 */ /* 0x000fe20000400000 */
[----:B------:R-:W-:Y:S01]  /*2b190*/  @P1 FMUL R26, R26, 0.25 ;  /* 0x3e8000001a1a1820 */ /* 0x000fe20000400000 */
[----:B------:R-:W-:-:S03]  /*2b1a0*/  @!P5 FMUL R10, R10, 16777216 ;  /* 0x4b8000000a0ad820 */ /* 0x000fc60000400000 */
[----:B------:R-:W-:Y:S01]  /*2b1b0*/  @!P5 FMUL R26, R26, 16777216 ;  /* 0x4b8000001a1ad820 */ /* 0x000fe20000400000 */
[----:B----4-:R-:W-:-:S05]  /*2b1c0*/  FMUL R0, R28, R0 ;  /* 0x000000001c007220 */ /* 0x010fca0000400000 */
[----:B------:R1:W-:Y:S04]  /*2b1d0*/  STL [R1+0x234], R0 ;  /* 0x0002340001007387 */ /* 0x0003e80000100800 */
[----:B-1----:R-:W4:Y:S04]  /*2b1e0*/  LDL.LU R0, [R1+0x196c] ;  /* 0x00196c0001007983 */ /* 0x002f280000300800 */
[----:B------:R1:W-:Y:S04]  /*2b1f0*/  STL [R1+0x22c], R29 ;  /* 0x00022c1d01007387 */ /* 0x0003e80000100800 */
[----:B-1----:R-:W2:Y:S04]  /*2b200*/  LDL.LU R29, [R1+0x1968] ;  /* 0x00196800011d7983 */ /* 0x002ea80000300800 */
[----:B------:R1:W-:Y:S04]  /*2b210*/  STL [R1+0x228], R27 ;  /* 0x0002281b01007387 */ /* 0x0003e80000100800 */
[----:B-1----:R-:W4:Y:S04]  /*2b220*/  LDL.LU R27, [R1+0x1964] ;  /* 0x00196400011b7983 */ /* 0x002f280000300800 */
[----:B------:R1:W-:Y:S02]  /*2b230*/  STL [R1+0x220], R13 ;  /* 0x0002200d01007387 */ /* 0x0003e40000100800 */
[C---:B-1----:R-:W-:Y:S01]  /*2b240*/  FMUL R13, R28.reuse, R22 ;  /* 0x000000161c0d7220 */ /* 0x042fe20000400000 */
[----:B------:R-:W-:-:S04]  /*2b250*/  FMUL R22, R28, R23 ;  /* 0x000000171c167220 */ /* 0x000fc80000400000 */
[----:B------:R1:W-:Y:S04]  /*2b260*/  STL [R1+0x224], R13 ;  /* 0x0002240d01007387 */ /* 0x0003e80000100800 */
[----:B------:R-:W-:Y:S01]  /*2b270*/  STL [R1+0x21c], R22 ;  /* 0x00021c1601007387 */ /* 0x000fe20000100800 */
[C---:B-1----:R-:W-:Y:S01]  /*2b280*/  FMUL R13, R28.reuse, R9 ;  /* 0x000000091c0d7220 */ /* 0x042fe20000400000 */
[C---:B------:R-:W-:Y:S01]  /*2b290*/  FMUL R9, R28.reuse, R16 ;  /* 0x000000101c097220 */ /* 0x040fe20000400000 */
[----:B------:R-:W-:-:S03]  /*2b2a0*/  FMUL R16, R28, R24 ;  /* 0x000000181c107220 */ /* 0x000fc60000400000 */
[----:B------:R1:W-:Y:S04]  /*2b2b0*/  STL [R1+0x218], R13 ;  /* 0x0002180d01007387 */ /* 0x0003e80000100800 */
[----:B------:R0:W-:Y:S01]  /*2b2c0*/  STL [R1+0x210], R9 ;  /* 0x0002100901007387 */ /* 0x0001e20000100800 */
[----:B-1----:R-:W-:-:S03]  /*2b2d0*/  FMUL R13, R28, R25 ;  /* 0x000000191c0d7220 */ /* 0x002fc60000400000 */
[----:B------:R1:W-:Y:S01]  /*2b2e0*/  STL [R1+0x214], R16 ;  /* 0x0002141001007387 */ /* 0x0003e20000100800 */
[----:B0-----:R-:W-:-:S03]  /*2b2f0*/  FMUL R9, R28, R17 ;  /* 0x000000111c097220 */ /* 0x001fc60000400000 */
[----:B------:R0:W-:Y:S04]  /*2b300*/  STL [R1+0x20c], R13 ;  /* 0x00020c0d01007387 */ /* 0x0001e80000100800 */
[----:B------:R3:W-:Y:S01]  /*2b310*/  STL [R1+0x1b8], R9 ;  /* 0x0001b80901007387 */ /* 0x0007e20000100800 */
[C---:B-1----:R-:W-:Y:S01]  /*2b320*/  FMUL R16, R28.reuse, R20 ;  /* 0x000000141c107220 */ /* 0x042fe20000400000 */
[----:B0-----:R-:W-:-:S04]  /*2b330*/  FMUL R13, R28, R21 ;  /* 0x000000151c0d7220 */ /* 0x001fc80000400000 */
[----:B------:R-:W-:Y:S01]  /*2b340*/  STL [R1+0x1ac], R16 ;  /* 0x0001ac1001007387 */ /* 0x000fe20000100800 */
[C---:B---3--:R-:W-:Y:S01]  /*2b350*/  FMUL R9, R28.reuse, R4 ;  /* 0x000000041c097220 */ /* 0x048fe20000400000 */
[C---:B------:R-:W-:Y:S02]  /*2b360*/  FMUL R4, R28.reuse, R5 ;  /* 0x000000051c047220 */ /* 0x040fe40000400000 */
[----:B------:R-:W-:Y:S01]  /*2b370*/  STL [R1+0x1b4], R13 ;  /* 0x0001b40d01007387 */ /* 0x000fe20000100800 */
[----:B------:R-:W-:-:S03]  /*2b380*/  FMUL R5, R28, R8 ;  /* 0x000000081c057220 */ /* 0x000fc60000400000 */
[----:B------:R-:W-:Y:S04]  /*2b390*/  STL [R1+0x1a4], R9 ;  /* 0x0001a40901007387 */ /* 0x000fe80000100800 */
[----:B------:R0:W-:Y:S04]  /*2b3a0*/  STL [R1+0x1b0], R4 ;  /* 0x0001b00401007387 */ /* 0x0001e80000100800 */
[----:B------:R-:W-:Y:S01]  /*2b3b0*/  STL [R1+0x128], R5 ;  /* 0x0001280501007387 */ /* 0x000fe20000100800 */
[C---:B0-----:R-:W-:Y:S01]  /*2b3c0*/  FMUL R4, R28.reuse, R3 ;  /* 0x000000031c047220 */ /* 0x041fe20000400000 */
[----:B------:R-:W-:-:S02]  /*2b3d0*/  FMUL R3, R28, R6 ;  /* 0x000000061c037220 */ /* 0x000fc40000400000 */
[----:B------:R0:W-:Y:S04]  /*2b3e0*/  STL [R1+0x1a8], R2 ;  /* 0x0001a80201007387 */ /* 0x0001e80000100800 */
[----:B------:R1:W-:Y:S01]  /*2b3f0*/  STL [R1+0x120], R4 ;  /* 0x0001200401007387 */ /* 0x0003e20000100800 */
[----:B0-----:R-:W-:-:S03]  /*2b400*/  FMUL R2, R28, R7 ;  /* 0x000000071c027220 */ /* 0x001fc60000400000 */
[----:B------:R-:W-:Y:S01]  /*2b410*/  STL [R1+0x148], R3 ;  /* 0x0001480301007387 */ /* 0x000fe20000100800 */
[----:B-1----:R-:W-:-:S03]  /*2b420*/  FMUL R4, R28, R10 ;  /* 0x0000000a1c047220 */ /* 0x002fc60000400000 */
[----:B------:R0:W-:Y:S04]  /*2b430*/  STL [R1+0x118], R2 ;  /* 0x0001180201007387 */ /* 0x0001e80000100800 */
[----:B------:R1:W-:Y:S01]  /*2b440*/  STL [R1+0x140], R4 ;  /* 0x0001400401007387 */ /* 0x0003e20000100800 */
[----:B0-----:R-:W-:-:S03]  /*2b450*/  FMUL R2, R28, R26 ;  /* 0x0000001a1c027220 */ /* 0x001fc60000400000 */
[----:B------:R-:W3:Y:S01]  /*2b460*/  LDL.LU R26, [R1+0x1960] ;  /* 0x00196000011a7983 */ /* 0x000ee20000300800 */
[----:B------:R-:W-:Y:S01]  /*2b470*/  @P1 FMUL R11, R11, 0.25 ;  /* 0x3e8000000b0b1820 */ /* 0x000fe20000400000 */
[----:B------:R-:W-:Y:S01]  /*2b480*/  @P1 FMUL R12, R12, 0.25 ;  /* 0x3e8000000c0c1820 */ /* 0x000fe20000400000 */
[----:B------:R-:W-:Y:S02]  /*2b490*/  @P1 FMUL R14, R14, 0.25 ;  /* 0x3e8000000e0e1820 */ /* 0x000fe40000400000 */
[----:B------:R-:W-:Y:S01]  /*2b4a0*/  @!P5 FMUL R11, R11, 16777216 ;  /* 0x4b8000000b0bd820 */ /* 0x000fe20000400000 */
[----:B------:R-:W-:Y:S01]  /*2b4b0*/  @P1 FMUL R15, R15, 0.25 ;  /* 0x3e8000000f0f1820 */ /* 0x000fe20000400000 */
[----:B------:R-:W-:Y:S02]  /*2b4c0*/  @!P5 FMUL R12, R12, 16777216 ;  /* 0x4b8000000c0cd820 */ /* 0x000fe40000400000 */
[----:B------:R-:W-:Y:S01]  /*2b4d0*/  FMUL R3, R28, R11 ;  /* 0x0000000b1c037220 */ /* 0x000fe20000400000 */
[----:B------:R-:W-:Y:S01]  /*2b4e0*/  @!P5 FMUL R14, R14, 16777216 ;  /* 0x4b8000000e0ed820 */ /* 0x000fe20000400000 */
[----:B------:R-:W-:Y:S01]  /*2b4f0*/  @!P5 FMUL R15, R15, 16777216 ;  /* 0x4b8000000f0fd820 */ /* 0x000fe20000400000 */
[----:B-1----:R-:W-:-:S02]  /*2b500*/  FMUL R4, R28, R12 ;  /* 0x0000000c1c047220 */ /* 0x002fc40000400000 */
[----:B------:R0:W-:Y:S04]  /*2b510*/  STL [R1+0x110], R3 ;  /* 0x0001100301007387 */ /* 0x0001e80000100800 */
[----:B------:R1:W-:Y:S01]  /*2b520*/  STL [R1+0x138], R2 ;  /* 0x0001380201007387 */ /* 0x0003e20000100800 */
[----:B0-----:R-:W-:-:S03]  /*2b530*/  FMUL R3, R28, R14 ;  /* 0x0000000e1c037220 */ /* 0x001fc60000400000 */
[----:B------:R-:W-:Y:S01]  /*2b540*/  STL [R1+0x108], R4 ;  /* 0x0001080401007387 */ /* 0x000fe20000100800 */
[----:B-1----:R-:W-:-:S03]  /*2b550*/  FMUL R2, R28, R15 ;  /* 0x0000000f1c027220 */ /* 0x002fc60000400000 */
[----:B------:R-:W-:Y:S04]  /*2b560*/  STL [R1+0x130], R3 ;  /* 0x0001300301007387 */ /* 0x000fe80000100800 */
[----:B------:R-:W-:Y:S04]  /*2b570*/  STL [R1+0x100], R2 ;  /* 0x0001000201007387 */ /* 0x000fe80000100800 */
[----:B------:R-:W3:Y:S01]  /*2b580*/  LDL.LU R13, [R1+0xcc] ;  /* 0x0000cc00010d7983 */ /* 0x000ee20000300800 */
[----:B------:R-:W-:Y:S02]  /*2b590*/  MOV R12, R18 ;  /* 0x00000012000c7202 */ /* 0x000fe40000000f00 */
[----:B--2---:R-:W-:-:S02]  /*2b5a0*/  FSETP.GEU.AND P5, PT, |R29|, 1.175494350822287508e-38, PT ;  /* 0x008000001d00780b */ /* 0x004fc40003fae200 */
[----:B----4-:R-:W-:Y:S01]  /*2b5b0*/  FSEL R28, R0, R29, !P4 ;  /* 0x0000001d001c7208 */ /* 0x010fe20006000000 */
[----:B------:R-:W-:Y:S01]  /*2b5c0*/  @P3 FMUL R27, R27, 0.25 ;  /* 0x3e8000001b1b3820 */ /* 0x000fe20000400000 */
[----:B---3--:R-:W-:Y:S01]  /*2b5d0*/  STL [R1+0x1914], R26 ;  /* 0x0019141a01007387 */ /* 0x008fe20000100800 */
[----:B------:R-:W-:-:S03]  /*2b5e0*/  FSETP.GT.AND P1, PT, |R26|, 8.50705917302346158658e+37, PT ;  /* 0x7e8000001a00780b */ /* 0x000fc60003f24200 */
[----:B------:R0:W-:Y:S04]  /*2b5f0*/  STL [R1+0x1958], R29 ;  /* 0x0019581d01007387 */ /* 0x0001e80000100800 */
[----:B0-----:R-:W2:Y:S04]  /*2b600*/  LDL R29, [R1+0xb8] ;  /* 0x0000b800011d7983 */ /* 0x001ea80000100800 */
[----:B------:R-:W3:Y:S04]  /*2b610*/  LDL.LU R26, [R1+0xec] ;  /* 0x0000ec00011a7983 */ /* 0x000ee80000300800 */
[----:B------:R-:W4:Y:S04]  /*2b620*/  LDL.LU R22, [R1+0xf4] ;  /* 0x0000f40001167983 */ /* 0x000f280000300800 */
[----:B------:R-:W3:Y:S04]  /*2b630*/  LDL.LU R23, [R1+0xfc] ;  /* 0x0000fc0001177983 */ /* 0x000ee80000300800 */
[----:B------:R-:W-:Y:S04]  /*2b640*/  STL [R1+0x7c], R28 ;  /* 0x00007c1c01007387 */ /* 0x000fe80000100800 */
[----:B------:R0:W-:Y:S04]  /*2b650*/  STL [R1+0x193c], R28 ;  /* 0x00193c1c01007387 */ /* 0x0001e80000100800 */
[----:B0-----:R-:W3:Y:S04]  /*2b660*/  LDL.LU R28, [R1+0xc4] ;  /* 0x0000c400011c7983 */ /* 0x001ee80000300800 */
        /* <DEDUP_REMOVED lines=20> */
[----:B------:R0:W-:Y:S04]  /*2b7b0*/  STL [R1+0xb0], R27 ;  /* 0x0000b01b01007387 */ /* 0x0001e80000100800 */
[----:B0-----:R-:W4:Y:S01]  /*2b7c0*/  LDL.LU R27, [R1+0x195c] ;  /* 0x00195c00011b7983 */ /* 0x001f220000300800 */
[----:B------:R-:W-:Y:S01]  /*2b7d0*/  @P3 FMUL R19, R19, 0.25 ;  /* 0x3e80000013133820 */ /* 0x000fe20000400000 */
[----:B------:R-:W-:Y:S01]  /*2b7e0*/  @P3 FMUL R12, R12, 0.25 ;  /* 0x3e8000000c0c3820 */ /* 0x000fe20000400000 */
[----:B------:R-:W-:-:S03]  /*2b7f0*/  @P3 FMUL R13, R13, 0.25 ;  /* 0x3e8000000d0d3820 */ /* 0x000fc60000400000 */
[----:B------:R-:W-:Y:S04]  /*2b800*/  @P3 STL [R1+0x9c], R19 ;  /* 0x00009c1301003387 */ /* 0x000fe80000100800 */
[----:B------:R-:W-:Y:S01]  /*2b810*/  @P3 STL [R1+0xa4], R12 ;  /* 0x0000a40c01003387 */ /* 0x000fe20000100800 */
[----:B--2---:R-:W-:-:S05]  /*2b820*/  @P3 FMUL R29, R29, 0.25 ;  /* 0x3e8000001d1d3820 */ /* 0x004fca0000400000 */
[----:B------:R-:W-:Y:S01]  /*2b830*/  @P3 STL [R1+0xb8], R29 ;  /* 0x0000b81d01003387 */ /* 0x000fe20000100800 */
[----:B---3--:R-:W-:-:S05]  /*2b840*/  @P3 FMUL R28, R28, 0.25 ;  /* 0x3e8000001c1c3820 */ /* 0x008fca0000400000 */
[----:B------:R0:W-:Y:S02]  /*2b850*/  STL [R1+0x1940], R28 ;  /* 0x0019401c01007387 */ /* 0x0001e40000100800 */
[----:B0-----:R-:W-:Y:S02]  /*2b860*/  MOV R28, R29 ;  /* 0x0000001d001c7202 */ /* 0x001fe40000000f00 */
[----:B------:R-:W2:Y:S04]  /*2b870*/  LDL.LU R29, [R1+0x1958] ;  /* 0x00195800011d7983 */ /* 0x000ea80000300800 */
[----:B------:R0:W-:Y:S04]  /*2b880*/  STL [R1+0x1944], R13 ;  /* 0x0019440d01007387 */ /* 0x0001e80000100800 */
[----:B0-----:R-:W3:Y:S01]  /*2b890*/  LDL R13, [R1+0xb0] ;  /* 0x0000b000010d7983 */ /* 0x001ee20000100800 */
[----:B----4-:R-:W-:-:S05]  /*2b8a0*/  @P3 FMUL R27, R27, 0.25 ;  /* 0x3e8000001b1b3820 */ /* 0x010fca0000400000 */
[----:B------:R0:W-:Y:S04]  /*2b8b0*/  STL [R1+0xd8], R27 ;  /* 0x0000d81b01007387 */ /* 0x0001e80000100800 */
[----:B0-----:R-:W4:Y:S02]  /*2b8c0*/  LDL.LU R27, [R1+0x1954] ;  /* 0x00195400011b7983 */ /* 0x001f240000300800 */
[----:B----4-:R-:W-:-:S05]  /*2b8d0*/  @P3 FMUL R27, R27, 0.25 ;  /* 0x3e8000001b1b3820 */ /* 0x010fca0000400000 */
[----:B------:R0:W-:Y:S04]  /*2b8e0*/  STL [R1+0xe0], R27 ;  /* 0x0000e01b01007387 */ /* 0x0001e80000100800 */
[----:B0-----:R-:W4:Y:S04]  /*2b8f0*/  LDL.LU R27, [R1+0x1950] ;  /* 0x00195000011b7983 */ /* 0x001f280000300800 */
[----:B------:R0:W-:Y:S04]  /*2b900*/  STL [R1+0x1948], R28 ;  /* 0x0019481c01007387 */ /* 0x0001e80000100800 */
[----:B---3--:R1:W-:Y:S01]  /*2b910*/  STL [R1+0x194c], R13 ;  /* 0x00194c0d01007387 */ /* 0x0083e20000100800 */
[----:B0-----:R-:W-:Y:S01]  /*2b920*/  IMAD.MOV.U32 R28, RZ, RZ, R12 ;  /* 0x000000ffff1c7224 */ /* 0x001fe200078e000c */
[----:B------:R-:W-:-:S02]  /*2b930*/  FSEL R12, RZ, -23, P2 ;  /* 0xc1b80000ff0c7808 */ /* 0x000fc40001000000 */
[----:B-1----:R-:W-:Y:S02]  /*2b940*/  MOV R13, R19 ;  /* 0x00000013000d7202 */ /* 0x002fe40000000f00 */
[----:B------:R-:W-:Y:S01]  /*2b950*/  FSEL R19, RZ, -23, P4 ;  /* 0xc1b80000ff137808 */ /* 0x000fe20002000000 */
[----:B------:R0:W-:Y:S02]  /*2b960*/  STL [R1+0x1918], R12 ;  /* 0x0019180c01007387 */ /* 0x0001e40000100800 */
[----:B------:R-:W-:Y:S01]  /*2b970*/  @!P5 FMUL R13, R13, 16777216 ;  /* 0x4b8000000d0dd820 */ /* 0x000fe20000400000 */
[----:B------:R-:W-:Y:S01]  /*2b980*/  @!P5 FMUL R28, R28, 16777216 ;  /* 0x4b8000001c1cd820 */ /* 0x000fe20000400000 */
[----:B0-----:R-:W3:Y:S04]  /*2b990*/  LDL.LU R12, [R1+0xe0] ;  /* 0x0000e000010c7983 */ /* 0x001ee80000300800 */
[----:B------:R0:W-:Y:S04]  /*2b9a0*/  STL [R1+0x191c], R19 ;  /* 0x00191c1301007387 */ /* 0x0001e80000100800 */
[----:B0-----:R-:W2:Y:S04]  /*2b9b0*/  LDL.LU R19, [R1+0xd8] ;  /* 0x0000d80001137983 */ /* 0x001ea80000300800 */
[----:B------:R0:W-:Y:S04]  /*2b9c0*/  @!P5 STL [R1+0x9c], R13 ;  /* 0x00009c0d0100d387 */ /* 0x0001e80000100800 */
[----:B0-----:R-:W2:Y:S04]  /*2b9d0*/  LDL.LU R13, [R1+0x194c] ;  /* 0x00194c00010d7983 */ /* 0x001ea80000300800 */
[----:B------:R0:W-:Y:S04]  /*2b9e0*/  @!P5 STL [R1+0xa4], R28 ;  /* 0x0000a41c0100d387 */ /* 0x0001e80000100800 */
[----:B0-----:R-:W3:Y:S01]  /*2b9f0*/  LDL.LU R28, [R1+0x1948] ;  /* 0x00194800011c7983 */ /* 0x001ee20000300800 */
[----:B--2---:R-:W-:-:S05]  /*2ba00*/  @!P5 FMUL R13, R13, 16777216 ;  /* 0x4b8000000d0dd820 */ /* 0x004fca0000400000 */
[----:B------:R0:W-:Y:S01]  /*2ba10*/  @!P5 STL [R1+0xb0], R13 ;  /* 0x0000b00d0100d387 */ /* 0x0001e20000100800 */
[----:B---3--:R-:W-:-:S03]  /*2ba20*/  @!P5 FMUL R28, R28, 16777216 ;  /* 0x4b8000001c1cd820 */ /* 0x008fc60000400000 */
[----:B0-----:R-:W2:Y:S04]  /*2ba30*/  LDL.LU R13, [R1+0x1944] ;  /* 0x00194400010d7983 */ /* 0x001ea80000300800 */
[----:B------:R0:W-:Y:S04]  /*2ba40*/  @!P5 STL [R1+0xb8], R28 ;  /* 0x0000b81c0100d387 */ /* 0x0001e80000100800 */
[----:B0-----:R-:W3:Y:S01]  /*2ba50*/  LDL.LU R28, [R1+0x1940] ;  /* 0x00194000011c7983 */ /* 0x001ee20000300800 */
[----:B------:R-:W-:Y:S01]  /*2ba60*/  @!P5 FMUL R19, R19, 16777216 ;  /* 0x4b8000001313d820 */ /* 0x000fe20000400000 */
[----:B--2---:R-:W-:Y:S01]  /*2ba70*/  @!P5 FMUL R13, R13, 16777216 ;  /* 0x4b8000000d0dd820 */ /* 0x004fe20000400000 */
[----:B---3--:R-:W-:-:S05]  /*2ba80*/  @!P5 FMUL R28, R28, 16777216 ;  /* 0x4b8000001c1cd820 */ /* 0x008fca0000400000 */
[----:B------:R0:W-:Y:S04]  /*2ba90*/  STL [R1+0xc4], R28 ;  /* 0x0000c41c01007387 */ /* 0x0001e80000100800 */
[----:B0-----:R-:W2:Y:S04]  /*2baa0*/  LDL.LU R28, [R1+0x193c] ;  /* 0x00193c00011c7983 */ /* 0x001ea80000300800 */
[----:B------:R0:W-:Y:S04]  /*2bab0*/  STL [R1+0xcc], R13 ;  /* 0x0000cc0d01007387 */ /* 0x0001e80000100800 */
[----:B0-----:R-:W3:Y:S04]  /*2bac0*/  LDL.LU R13, [R1+0x1938] ;  /* 0x00193800010d7983 */ /* 0x001ee80000300800 */
[----:B------:R0:W-:Y:S04]  /*2bad0*/  STL [R1+0x1920], R19 ;  /* 0x0019201301007387 */ /* 0x0001e80000100800 */
[----:B0-----:R-:W2:Y:S04]  /*2bae0*/  LDL.LU R19, [R1+0xcc] ;  /* 0x0000cc0001137983 */ /* 0x001ea80000300800 */
[----:B--2---:R0:W-:Y:S04]  /*2baf0*/  STL [R1+0x1924], R19 ;  /* 0x0019241301007387 */ /* 0x0041e80000100800 */
[----:B0-----:R-:W2:Y:S04]  /*2bb00*/  LDL.LU R19, [R1+0xc4] ;  /* 0x0000c40001137983 */ /* 0x001ea80000300800 */
[----:B--2---:R0:W-:Y:S04]  /*2bb10*/  STL [R1+0x1928], R19 ;  /* 0x0019281301007387 */ /* 0x0041e80000100800 */
[----:B0-----:R-:W2:Y:S04]  /*2bb20*/  LDL.LU R19, [R1+0xb8] ;  /* 0x0000b80001137983 */ /* 0x001ea80000300800 */
[----:B--2---:R0:W-:Y:S04]  /*2bb30*/  STL [R1+0x192c], R19 ;  /* 0x00192c1301007387 */ /* 0x0041e80000100800 */
[----:B0-----:R-:W2:Y:S01]  /*2bb40*/  LDL.LU R19, [R1+0xb0] ;  /* 0x0000b00001137983 */ /* 0x001ea20000300800 */
[----:B---3--:R-:W-:-:S03]  /*2bb50*/  VIADD R13, R13, 0xc0cafb0d ;  /* 0xc0cafb0d0d0d7836 */ /* 0x008fc60000000000 */
[----:B--2---:R0:W-:Y:S04]  /*2bb60*/  STL [R1+0x1930], R19 ;  /* 0x0019301301007387 */ /* 0x0041e80000100800 */
[----:B0-----:R-:W2:Y:S01]  /*2bb70*/  LDL.LU R19, [R1+0xa4] ;  /* 0x0000a40001137983 */ /* 0x001ea20000300800 */
[----:B------:R-:W-:Y:S01]  /*2bb80*/  IADD3 R28, PT, PT, R28, -0x3f3504f3, RZ ;  /* 0xc0cafb0d1c1c7810 */ /* 0x000fe20007ffe0ff */
[----:B------:R-:W-:-:S04]  /*2bb90*/  @P3 FMUL R29, R29, 0.25 ;  /* 0x3e8000001d1d3820 */ /* 0x000fc80000400000 */
[----:B------:R-:W-:-:S06]  /*2bba0*/  @!P5 FMUL R29, R29, 16777216 ;  /* 0x4b8000001d1dd820 */ /* 0x000fcc0000400000 */
[----:B------:R-:W0:Y:S01]  /*2bbb0*/  MUFU.RCP R29, R29 ;  /* 0x0000001d001d7308 */ /* 0x000e220000001000 */
[----:B--2---:R1:W-:Y:S04]  /*2bbc0*/  STL [R1+0x1934], R19 ;  /* 0x0019341301007387 */ /* 0x0043e80000100800 */
[----:B-1----:R-:W0:Y:S04]  /*2bbd0*/  LDL.LU R19, [R1+0x9c] ;  /* 0x00009c0001137983 */ /* 0x002e280000300800 */
[----:B------:R1:W-:Y:S02]  /*2bbe0*/  STL [R1+0x8c], R13 ;  /* 0x00008c0d01007387 */ /* 0x0003e40000100800 */
[----:B-1----:R-:W-:-:S02]  /*2bbf0*/  LOP3.LUT R13, R28, 0xff800000, RZ, 0xc0, !PT ;  /* 0xff8000001c0d7812 */ /* 0x002fc400078ec0ff */
[----:B------:R-:W2:Y:S04]  /*2bc00*/  LDL.LU R28, [R1+0x8c] ;  /* 0x00008c00011c7983 */ /* 0x000ea80000300800 */
[----:B------:R-:W-:Y:S01]  /*2bc10*/  STL [R1+0x98], R13 ;  /* 0x0000980d01007387 */ /* 0x000fe20000100800 */
[----:B0-----:R-:W-:Y:S01]  /*2bc20*/  FMUL R19, R29, R19 ;  /* 0x000000131d137220 */ /* 0x001fe20000400000 */
[----:B--2---:R-:W-:-:S05]  /*2bc30*/  LOP3.LUT R28, R28, 0xff800000, RZ, 0xc0, !PT ;  /* 0xff8000001c1c7812 */ /* 0x004fca00078ec0ff */
[----:B------:R-:W-:Y:S04]  /*2bc40*/  STL [R1+0xd4], R28 ;  /* 0x0000d41c01007387 */ /* 0x000fe80000100800 */
[----:B------:R0:W-:Y:S04]  /*2bc50*/  STL [R1+0x208], R19 ;  /* 0x0002081301007387 */ /* 0x0001e80000100800 */
[----:B0-----:R-:W2:Y:S02]  /*2bc60*/  LDL.LU R19, [R1+0x1934] ;  /* 0x0019340001137983 */ /* 0x001ea40000300800 */
[----:B--2---:R-:W-:-:S05]  /*2bc70*/  FMUL R19, R29, R19 ;  /* 0x000000131d137220 */ /* 0x004fca0000400000 */
        /* <DEDUP_REMOVED lines=13> */
[----:B0-----:R-:W2:Y:S01]  /*2bd50*/  LDL.LU R19, [R1+0x1920] ;  /* 0x0019200001137983 */ /* 0x001ea20000300800 */
[----:B------:R-:W-:Y:S01]  /*2bd60*/  @P3 FMUL R26, R26, 0.25 ;  /* 0x3e8000001a1a3820 */ /* 0x000fe20000400000 */
[----:B------:R-:W-:Y:S01]  /*2bd70*/  @P3 FMUL R22, R22, 0.25 ;  /* 0x3e80000016163820 */ /* 0x000fe20000400000 */
[----:B------:R-:W-:Y:S01]  /*2bd80*/  @!P5 FMUL R12, R12, 16777216 ;  /* 0x4b8000000c0cd820 */ /* 0x000fe20000400000 */
[----:B------:R-:W-:Y:S01]  /*2bd90*/  @P3 FMUL R23, R23, 0.25 ;  /* 0x3e80000017173820 */ /* 0x000fe20000400000 */
[----:B------:R-:W-:Y:S01]  /*2bda0*/  @!P5 FMUL R26, R26, 16777216 ;  /* 0x4b8000001a1ad820 */ /* 0x000fe20000400000 */
[----:B------:R-:W-:Y:S01]  /*2bdb0*/  @P3 FMUL R24, R24, 0.25 ;  /* 0x3e80000018183820 */ /* 0x000fe20000400000 */
[----:B------:R-:W-:Y:S01]  /*2bdc0*/  @!P5 FMUL R22, R22, 16777216 ;  /* 0x4b8000001616d820 */ /* 0x000fe20000400000 */
[----:B------:R-:W-:Y:S01]  /*2bdd0*/  FMUL R12, R29, R12 ;  /* 0x0000000c1d0c7220 */ /* 0x000fe20000400000 */
[----:B------:R-:W-:Y:S01]  /*2bde0*/  @P3 FMUL R25, R25, 0.25 ;  /* 0x3e80000019193820 */ /* 0x000fe20000400000 */
[----:B------:R-:W-:Y:S01]  /*2bdf0*/  @!P5 FMUL R23, R23, 16777216 ;  /* 0x4b8000001717d820 */ /* 0x000fe20000400000 */
[C---:B------:R-:W-:Y:S01]  /*2be00*/  FMUL R26, R29.reuse, R26 ;  /* 0x0000001a1d1a7220 */ /* 0x040fe20000400000 */
[----:B------:R-:W-:Y:S01]  /*2be10*/  @P3 FMUL R0, R0, 0.25 ;  /* 0x3e80000000003820 */ /* 0x000fe20000400000 */
[----:B------:R-:W-:Y:S01]  /*2be20*/  @!P5 FMUL R24, R24, 16777216 ;  /* 0x4b8000001818d820 */ /* 0x000fe20000400000 */
[----:B------:R-:W-:Y:S01]  /*2be30*/  FMUL R22, R29, R22 ;  /* 0x000000161d167220 */ /* 0x000fe20000400000 */
        /* <DEDUP_REMOVED lines=27> */
[----:B------:R-:W-:Y:S01]  /*2bff0*/  @!P5 FMUL R9, R9, 16777216 ;  /* 0x4b8000000909d820 */ /* 0x000fe20000400000 */
[----:B------:R-:W-:Y:S01]  /*2c000*/  FMUL R6, R29, R6 ;  /* 0x000000061d067220 */ /* 0x000fe20000400000 */
[----:B------:R-:W-:Y:S01]  /*2c010*/  @P3 FMUL R17, R17, 0.25 ;  /* 0x3e80000011113820 */ /* 0x000fe20000400000 */
[----:B------:R-:W-:Y:S01]  /*2c020*/  @!P5 FMUL R16, R16, 16777216 ;  /* 0x4b8000001010d820 */ /* 0x000fe20000400000 */
[C---:B------:R-:W-:Y:S01]  /*2c030*/  FMUL R7, R29.reuse, R7 ;  /* 0x000000071d077220 */ /* 0x040fe20000400000 */
[----:B------:R-:W-:Y:S01]  /*2c040*/  @P3 FMUL R20, R20, 0.25 ;  /* 0x3e80000014143820 */ /* 0x000fe20000400000 */
[----:B------:R-:W-:Y:S01]  /*2c050*/  FMUL R9, R29, R9 ;  /* 0x000000091d097220 */ /* 0x000fe20000400000 */
[----:B------:R-:W-:Y:S01]  /*2c060*/  @P3 FMUL R21, R21, 0.25 ;  /* 0x3e80000015153820 */ /* 0x000fe20000400000 */
[----:B------:R-:W-:Y:S01]  /*2c070*/  @!P5 FMUL R17, R17, 16777216 ;  /* 0x4b8000001111d820 */ /* 0x000fe20000400000 */
[----:B------:R-:W-:Y:S01]  /*2c080*/  FMUL R16, R29, R16 ;  /* 0x000000101d107220 */ /* 0x000fe20000400000 */
        /* <DEDUP_REMOVED lines=11> */
[----:B------:R-:W-:Y:S01]  /*2c140*/  @!P5 FMUL R15, R15, 16777216 ;  /* 0x4b8000000f0fd820 */ /* 0x000fe20000400000 */
[C---:B------:R-:W-:Y:S01]  /*2c150*/  FMUL R11, R29.reuse, R11 ;  /* 0x0000000b1d0b7220 */ /* 0x040fe20000400000 */
[----:B------:R-:W-:Y:S01]  /*2c160*/  @!P5 FMUL R18, R18, 16777216 ;  /* 0x4b8000001212d820 */ /* 0x000fe20000400000 */
[----:B------:R-:W-:Y:S01]  /*2c170*/  FMUL R14, R29, R14 ;  /* 0x0000000e1d0e7220 */ /* 0x000fe20000400000 */
[----:B----4-:R-:W-:Y:S01]  /*2c180*/  @P3 FMUL R27, R27, 0.25 ;  /* 0x3e8000001b1b3820 */ /* 0x010fe20000400000 */
[C---:B------:R-:W-:Y:S01]  /*2c190*/  FMUL R15, R29.reuse, R15 ;  /* 0x0000000f1d0f7220 */ /* 0x040fe20000400000 */
[----:B------:R-:W-:-:S02]  /*2c1a0*/  FMUL R18, R29, R18 ;  /* 0x000000121d127220 */ /* 0x000fc40000400000 */
[----:B------:R-:W-:Y:S01]  /*2c1b0*/  @!P5 FMUL R27, R27, 16777216 ;  /* 0x4b8000001b1bd820 */ /* 0x000fe20000400000 */
[----:B--2---:R-:W-:-:S05]  /*2c1c0*/  FMUL R19, R29, R19 ;  /* 0x000000131d137220 */ /* 0x004fca0000400000 */
[----:B------:R0:W-:Y:S04]  /*2c1d0*/  STL [R1+0x1e8], R19 ;  /* 0x0001e81301007387 */ /* 0x0001e80000100800 */
[----:B0-----:R-:W2:Y:S04]  /*2c1e0*/  LDL.LU R19, [R1+0x191c] ;  /* 0x00191c0001137983 */ /* 0x001ea80000300800 */
[----:B------:R0:W-:Y:S04]  /*2c1f0*/  STL [R1+0x180], R12 ;  /* 0x0001800c01007387 */ /* 0x0001e80000100800 */
[----:B0-----:R-:W3:Y:S04]  /*2c200*/  LDL.LU R12, [R1+0x1918] ;  /* 0x00191800010c7983 */ /* 0x001ee80000300800 */
[----:B------:R0:W-:Y:S04]  /*2c210*/  STL [R1+0x1d8], R26 ;  /* 0x0001d81a01007387 */ /* 0x0001e80000100800 */
[----:B0-----:R-:W4:Y:S04]  /*2c220*/  LDL.LU R26, [R1+0x1914] ;  /* 0x00191400011a7983 */ /* 0x001f280000300800 */
[----:B------:R0:W-:Y:S04]  /*2c230*/  STL [R1+0x178], R22 ;  /* 0x0001781601007387 */ /* 0x0001e80000100800 */
[----:B0-----:R-:W3:Y:S04]  /*2c240*/  LDL.LU R22, [R1+0x1910] ;  /* 0x0019100001167983 */ /* 0x001ee80000300800 */
[----:B------:R0:W-:Y:S04]  /*2c250*/  STL [R1+0x1d0], R23 ;  /* 0x0001d01701007387 */ /* 0x0001e80000100800 */
[----:B0-----:R-:W4:Y:S04]  /*2c260*/  LDL.LU R23, [R1+0x190c] ;  /* 0x00190c0001177983 */ /* 0x001f280000300800 */
        /* <DEDUP_REMOVED lines=21> */
[----:B------:R1:W-:Y:S01]  /*2c3c0*/  STL [R1+0xdc], R16 ;  /* 0x0000dc1001007387 */ /* 0x0003e20000100800 */
[C---:B0-----:R-:W-:Y:S01]  /*2c3d0*/  FMUL R9, R29.reuse, R17 ;  /* 0x000000111d097220 */ /* 0x041fe20000400000 */
[C---:B------:R-:W-:Y:S01]  /*2c3e0*/  FMUL R17, R29.reuse, R21 ;  /* 0x000000151d117220 */ /* 0x040fe20000400000 */
[----:B-1----:R-:W-:-:S03]  /*2c3f0*/  FMUL R16, R29, R20 ;  /* 0x000000141d107220 */ /* 0x002fc60000400000 */
[----:B------:R0:W-:Y:S04]  /*2c400*/  STL [R1+0xcc], R9 ;  /* 0x0000cc0901007387 */ /* 0x0001e80000100800 */
[----:B0-----:R-:W4:Y:S04]  /*2c410*/  LDL.LU R9, [R1+0x44] ;  /* 0x0000440001097983 */ /* 0x001f280000300800 */
[----:B------:R0:W-:Y:S04]  /*2c420*/  STL [R1+0xc8], R16 ;  /* 0x0000c81001007387 */ /* 0x0001e80000100800 */
[----:B0-----:R-:W4:Y:S04]  /*2c430*/  LDL.LU R16, [R1+0x38] ;  /* 0x0000380001107983 */ /* 0x001f280000300800 */
[----:B------:R0:W-:Y:S04]  /*2c440*/  STL [R1+0xc4], R17 ;  /* 0x0000c41101007387 */ /* 0x0001e80000100800 */
[----:B0-----:R-:W4:Y:S04]  /*2c450*/  LDL.LU R17, [R1+0x34] ;  /* 0x0000340001117983 */ /* 0x001f280000300800 */
[----:B------:R-:W4:Y:S04]  /*2c460*/  LDL.LU R20, [R1+0x28] ;  /* 0x0000280001147983 */ /* 0x000f280000300800 */
[----:B------:R-:W4:Y:S04]  /*2c470*/  LDL.LU R21, [R1+0x24] ;  /* 0x0000240001157983 */ /* 0x000f280000300800 */
[----:B------:R0:W-:Y:S01]  /*2c480*/  STL [R1+0xb8], R10 ;  /* 0x0000b80a01007387 */ /* 0x0001e20000100800 */
[----:B------:R-:W-:-:S03]  /*2c490*/  FMUL R29, R29, R27 ;  /* 0x0000001b1d1d7220 */ /* 0x000fc60000400000 */
        /* <DEDUP_REMOVED lines=9> */
[----:B------:R-:W4:Y:S01]  /*2c530*/  LDL.LU R27, [R1+0x18cc] ;  /* 0x0018cc00011b7983 */ /* 0x000f220000300800 */
[----:B------:R-:W-:-:S02]  /*2c540*/  I2FP.F32.S32 R13, R13 ;  /* 0x0000000d000d7245 */ /* 0x000fc40000201400 */
[----:B------:R-:W-:-:S03]  /*2c550*/  I2FP.F32.S32 R28, R28 ;  /* 0x0000001c001c7245 */ /* 0x000fc60000201400 */
[----:B--2---:R-:W-:Y:S02]  /*2c560*/  FFMA.FTZ R13, R13, 1.1920928955078125e-07, R19 ;  /* 0x340000000d0d7823 */ /* 0x004fe40000010013 */
[----:B------:R-:W2:Y:S01]  /*2c570*/  LDL.LU R19, [R1+0x18c8] ;  /* 0x0018c80001137983 */ /* 0x000ea20000300800 */
[----:B---3--:R-:W-:-:S03]  /*2c580*/  FFMA.FTZ R28, R28, 1.1920928955078125e-07, R12 ;  /* 0x340000001c1c7823 */ /* 0x008fc6000001000c */
[----:B------:R0:W-:Y:S04]  /*2c590*/  STL [R1+0x8c], R29 ;  /* 0x00008c1d01007387 */ /* 0x0001e80000100800 */
[----:B------:R-:W3:Y:S01]  /*2c5a0*/  LDL.LU R12, [R1+0x88] ;  /* 0x00008800010c7983 */ /* 0x000ee20000300800 */
[----:B----4-:R-:W-:-:S03]  /*2c5b0*/  FSETP.GEU.AND P4, PT, R26, 1.175494350822287508e-38, PT ;  /* 0x008000001a00780b */ /* 0x010fc60003f8e000 */
[----:B------:R1:W-:Y:S01]  /*2c5c0*/  STL [R1+0x10c], R13 ;  /* 0x00010c0d01007387 */ /* 0x0003e20000100800 */
[----:B0-----:R-:W-:-:S03]  /*2c5d0*/  FMUL R29, R26, 8388608 ;  /* 0x4b0000001a1d7820 */ /* 0x001fc60000400000 */
[----:B-1----:R-:W4:Y:S04]  /*2c5e0*/  LDL.LU R13, [R1+0x90] ;  /* 0x00009000010d7983 */ /* 0x002f280000300800 */
[----:B------:R0:W-:Y:S01]  /*2c5f0*/  STL [R1+0x104], R28 ;  /* 0x0001041c01007387 */ /* 0x0001e20000100800 */
[----:B------:R-:W-:Y:S01]  /*2c600*/  FSEL R29, R29, R26, !P4 ;  /* 0x0000001a1d1d7208 */ /* 0x000fe20006000000 */
[C---:B0-----:R-:W-:Y:S01]  /*2c610*/  FMUL R28, R27.reuse, 8388608 ;  /* 0x4b0000001b1c7820 */ /* 0x041fe20000400000 */
[C---:B------:R-:W-:Y:S02]  /*2c620*/  FSETP.GEU.AND P3, PT, R27.reuse, 1.175494350822287508e-38, PT ;  /* 0x008000001b00780b */ /* 0x040fe40003f6e000 */
[----:B------:R-:W-:Y:S02]  /*2c630*/  FSETP.GT.AND P2, PT, |R27|, 8.50705917302346158658e+37, PT ;  /* 0x7e8000001b00780b */ /* 0x000fe40003f44200 */
[----:B------:R0:W-:Y:S04]  /*2c640*/  STL [R1+0x1890], R28 ;  /* 0x0018901c01007387 */ /* 0x0001e80000100800 */
[----:B0-----:R-:W2:Y:S04]  /*2c650*/  LDL.LU R28, [R1+0x54] ;  /* 0x00005400011c7983 */ /* 0x001ea80000300800 */
[----:B------:R0:W-:Y:S04]  /*2c660*/  STL [R1+0x188c], R27 ;  /* 0x00188c1b01007387 */ /* 0x0001e80000100800 */
[----:B0-----:R-:W2:Y:S04]  /*2c670*/  LDL.LU R27, [R1+0x48] ;  /* 0x00004800011b7983 */ /* 0x001ea80000300800 */
[----:B------:R0:W-:Y:S04]  /*2c680*/  STL [R1+0x1820], R29 ;  /* 0x0018201d01007387 */ /* 0x0001e80000100800 */
[----:B0-----:R-:W2:Y:S01]  /*2c690*/  LDL R29, [R1+0xd0] ;  /* 0x0000d000011d7983 */ /* 0x001ea20000100800 */
[----:B------:R-:W-:Y:S01]  /*2c6a0*/  @P1 FMUL R22, R22, 0.25 ;  /* 0x3e80000016161820 */ /* 0x000fe20000400000 */
[----:B------:R-:W-:Y:S01]  /*2c6b0*/  @P1 FMUL R23, R23, 0.25 ;  /* 0x3e80000017171820 */ /* 0x000fe20000400000 */
[----:B------:R-:W-:Y:S01]  /*2c6c0*/  @P1 FMUL R24, R24, 0.25 ;  /* 0x3e80000018181820 */ /* 0x000fe20000400000 */
[----:B--2---:R0:W-:Y:S04]  /*2c6d0*/  STL [R1+0x1894], R29 ;  /* 0x0018941d01007387 */ /* 0x0041e80000100800 */
[----:B0-----:R-:W2:Y:S01]  /*2c6e0*/  LDL.LU R29, [R1+0x58] ;  /* 0x00005800011d7983 */ /* 0x001ea20000300800 */
[----:B------:R-:W-:-:S03]  /*2c6f0*/  @P1 FMUL R25, R25, 0.25 ;  /* 0x3e80000019191820 */ /* 0x000fc60000400000 */
[----:B------:R0:W-:Y:S04]  /*2c700*/  STL [R1+0x6c], R22 ;  /* 0x00006c1601007387 */ /* 0x0001e80000100800 */
[----:B0-----:R-:W3:Y:S04]  /*2c710*/  LDL.LU R22, [R1+0x18c4] ;  /* 0x0018c40001167983 */ /* 0x001ee80000300800 */
[----:B------:R0:W-:Y:S04]  /*2c720*/  STL [R1+0x68], R23 ;  /* 0x0000681701007387 */ /* 0x0001e80000100800 */
[----:B0-----:R-:W3:Y:S04]  /*2c730*/  LDL.LU R23, [R1+0x18c0] ;  /* 0x0018c00001177983 */ /* 0x001ee80000300800 */
[----:B------:R0:W-:Y:S04]  /*2c740*/  STL [R1+0x64], R24 ;  /* 0x0000641801007387 */ /* 0x0001e80000100800 */
[----:B0-----:R-:W3:Y:S04]  /*2c750*/  LDL.LU R24, [R1+0x18bc] ;  /* 0x0018bc0001187983 */ /* 0x001ee80000300800 */
[----:B------:R0:W-:Y:S04]  /*2c760*/  STL [R1+0x60], R25 ;  /* 0x0000601901007387 */ /* 0x0001e80000100800 */
[----:B0-----:R-:W3:Y:S01]  /*2c770*/  LDL.LU R25, [R1+0x18b8] ;  /* 0x0018b80001197983 */ /* 0x001ee20000300800 */
[----:B--2---:R-:W-:-:S05]  /*2c780*/  @P1 FMUL R29, R29, 0.25 ;  /* 0x3e8000001d1d1820 */ /* 0x004fca0000400000 */
[----:B------:R0:W-:Y:S04]  /*2c790*/  STL [R1+0x18a8], R29 ;  /* 0x0018a81d01007387 */ /* 0x0001e80000100800 */
[----:B0-----:R-:W2:Y:S04]  /*2c7a0*/  LDL R29, [R1+0x60] ;  /* 0x00006000011d7983 */ /* 0x001ea80000100800 */
[----:B--2---:R0:W-:Y:S04]  /*2c7b0*/  STL [R1+0x18ac], R29 ;  /* 0x0018ac1d01007387 */ /* 0x0041e80000100800 */
[----:B0-----:R-:W2:Y:S04]  /*2c7c0*/  LDL R29, [R1+0x64] ;  /* 0x00006400011d7983 */ /* 0x001ea80000100800 */
[----:B--2---:R0:W-:Y:S04]  /*2c7d0*/  STL [R1+0x18b0], R29 ;  /* 0x0018b01d01007387 */ /* 0x0041e80000100800 */
[----:B0-----:R-:W2:Y:S01]  /*2c7e0*/  LDL R29, [R1+0x68] ;  /* 0x00006800011d7983 */ /* 0x001ea20000100800 */
[----:B------:R-:W-:-:S03]  /*2c7f0*/  FSETP.GEU.AND P5, PT, |R26|, 1.175494350822287508e-38, PT ;  /* 0x008000001a00780b */ /* 0x000fc60003fae200 */
[----:B--2---:R0:W-:Y:S04]  /*2c800*/  STL [R1+0x18b4], R29 ;  /* 0x0018b41d01007387 */ /* 0x0041e80000100800 */
[----:B0-----:R-:W2:Y:S06]  /*2c810*/  LDL R29, [R1+0x6c] ;  /* 0x00006c00011d7983 */ /* 0x001eac0000100800 */
[----:B--2---:R-:W-:-:S05]  /*2c820*/  @!P5 FMUL R29, R29, 16777216 ;  /* 0x4b8000001d1dd820 */ /* 0x004fca0000400000 */
[----:B------:R0:W-:Y:S04]  /*2c830*/  @!P5 STL [R1+0x6c], R29 ;  /* 0x00006c1d0100d387 */ /* 0x0001e80000100800 */
[----:B0-----:R-:W2:Y:S02]  /*2c840*/  LDL.LU R29, [R1+0x18b4] ;  /* 0x0018b400011d7983 */ /* 0x001ea40000300800 */
        /* <DEDUP_REMOVED lines=10> */
[----:B------:R0:W-:Y:S04]  /*2c8f0*/  STL [R1+0x1898], R29 ;  /* 0x0018981d01007387 */ /* 0x0001e80000100800 */
[----:B0-----:R-:W2:Y:S04]  /*2c900*/  LDL.LU R29, [R1+0x60] ;  /* 0x00006000011d7983 */ /* 0x001ea80000300800 */
[----:B--2---:R0:W-:Y:S04]  /*2c910*/  STL [R1+0x189c], R29 ;  /* 0x00189c1d01007387 */ /* 0x0041e80000100800 */
[----:B0-----:R-:W2:Y:S04]  /*2c920*/  LDL.LU R29, [R1+0x64] ;  /* 0x00006400011d7983 */ /* 0x001ea80000300800 */
[----:B--2---:R0:W-:Y:S04]  /*2c930*/  STL [R1+0x18a0], R29 ;  /* 0x0018a01d01007387 */ /* 0x0041e80000100800 */
[----:B0-----:R-:W2:Y:S01]  /*2c940*/  LDL.LU R29, [R1+0x68] ;  /* 0x00006800011d7983 */ /* 0x001ea20000300800 */
[----:B------:R-:W-:-:S04]  /*2c950*/  @P1 FMUL R26, R26, 0.25 ;  /* 0x3e8000001a1a1820 */ /* 0x000fc80000400000 */
[----:B------:R-:W-:-:S06]  /*2c960*/  @!P5 FMUL R26, R26, 16777216 ;  /* 0x4b8000001a1ad820 */ /* 0x000fcc0000400000 */
[----:B------:R-:W0:Y:S01]  /*2c970*/  MUFU.RCP R26, R26 ;  /* 0x0000001a001a7308 */ /* 0x000e220000001000 */
[----:B--2---:R1:W-:Y:S04]  /*2c980*/  STL [R1+0x18a4], R29 ;  /* 0x0018a41d01007387 */ /* 0x0043e80000100800 */
[----:B-1----:R-:W0:Y:S02]  /*2c990*/  LDL.LU R29, [R1+0x6c] ;  /* 0x00006c00011d7983 */ /* 0x002e240000300800 */
[----:B0-----:R-:W-:-:S05]  /*2c9a0*/  FMUL R29, R26, R29 ;  /* 0x0000001d1a1d7220 */ /* 0x001fca0000400000 */
        /* <DEDUP_REMOVED lines=13> */
[----:B------:R-:W-:Y:S02]  /*2ca80*/  @P1 FMUL R9, R9, 0.25 ;  /* 0x3e80000009091820 */ /* 0x000fe40000400000 */
[----:B------:R-:W-:Y:S01]  /*2ca90*/  @!P5 FMUL R28, R28, 16777216 ;  /* 0x4b8000001c1cd820 */ /* 0x000fe20000400000 */
[----:B------:R-:W-:Y:S01]  /*2caa0*/  @!P5 FMUL R27, R27, 16777216 ;  /* 0x4b8000001b1bd820 */ /* 0x000fe20000400000 */
[----:B------:R-:W-:-:S02]  /*2cab0*/  @!P5 FMUL R9, R9, 16777216 ;  /* 0x4b8000000909d820 */ /* 0x000fc40000400000 */
[C---:B------:R-:W-:Y:S01]  /*2cac0*/  FMUL R28, R26.reuse, R28 ;  /* 0x0000001c1a1c7220 */ /* 0x040fe20000400000 */
[C---:B------:R-:W-:Y:S01]  /*2cad0*/  FMUL R27, R26.reuse, R27 ;  /* 0x0000001b1a1b7220 */ /* 0x040fe20000400000 */
[----:B------:R-:W-:Y:S01]  /*2cae0*/  FMUL R9, R26, R9 ;  /* 0x000000091a097220 */ /* 0x000fe20000400000 */
[----:B------:R-:W-:Y:S01]  /*2caf0*/  @P1 FMUL R16, R16, 0.25 ;  /* 0x3e80000010101820 */ /* 0x000fe20000400000 */
[----:B------:R-:W-:Y:S01]  /*2cb00*/  @P1 FMUL R17, R17, 0.25 ;  /* 0x3e80000011111820 */ /* 0x000fe20000400000 */
[----:B------:R-:W-:Y:S02]  /*2cb10*/  @P1 FMUL R20, R20, 0.25 ;  /* 0x3e80000014141820 */ /* 0x000fe40000400000 */
        /* <DEDUP_REMOVED lines=20> */
[----:B------:R-:W-:Y:S01]  /*2cc60*/  @!P5 FMUL R2, R2, 16777216 ;  /* 0x4b8000000202d820 */ /* 0x000fe20000400000 */
[C---:B------:R-:W-:Y:S01]  /*2cc70*/  FMUL R5, R26.reuse, R5 ;  /* 0x000000051a057220 */ /* 0x040fe20000400000 */
[----:B------:R-:W-:-:S02]  /*2cc80*/  FMUL R8, R26, R8 ;  /* 0x000000081a087220 */ /* 0x000fc40000400000 */
[C---:B------:R-:W-:Y:S01]  /*2cc90*/  FMUL R2, R26.reuse, R2 ;  /* 0x000000021a027220 */ /* 0x040fe20000400000 */
[----:B--2---:R-:W-:-:S05]  /*2cca0*/  FMUL R29, R26, R29 ;  /* 0x0000001d1a1d7220 */ /* 0x004fca0000400000 */
[----:B------:R0:W-:Y:S04]  /*2ccb0*/  STL [R1+0x1ec], R29 ;  /* 0x0001ec1d01007387 */ /* 0x0001e80000100800 */
[----:B0-----:R-:W2:Y:S04]  /*2ccc0*/  LDL.LU R29, [R1+0x1894] ;  /* 0x00189400011d7983 */ /* 0x001ea80000300800 */
        /* <DEDUP_REMOVED lines=23> */
[----:B0-----:R-:W2:Y:S01]  /*2ce40*/  LDL.LU R2, [R1+0xa8] ;  /* 0x0000a80001027983 */ /* 0x001ea20000300800 */
[----:B------:R-:W-:Y:S01]  /*2ce50*/  @P1 FMUL R3, R3, 0.25 ;  /* 0x3e80000003031820 */ /* 0x000fe20000400000 */
[----:B------:R-:W-:-:S03]  /*2ce60*/  @P1 FMUL R6, R6, 0.25 ;  /* 0x3e80000006061820 */ /* 0x000fc60000400000 */
[----:B------:R-:W-:Y:S01]  /*2ce70*/  @!P5 FMUL R3, R3, 16777216 ;  /* 0x4b8000000303d820 */ /* 0x000fe20000400000 */
[----:B------:R-:W-:Y:S01]  /*2ce80*/  @!P5 FMUL R6, R6, 16777216 ;  /* 0x4b8000000606d820 */ /* 0x000fe20000400000 */
[----:B------:R-:W-:Y:S01]  /*2ce90*/  @P1 FMUL R7, R7, 0.25 ;  /* 0x3e80000007071820 */ /* 0x000fe20000400000 */
[----:B------:R-:W-:Y:S01]  /*2cea0*/  @P1 FMUL R10, R10, 0.25 ;  /* 0x3e8000000a0a1820 */ /* 0x000fe20000400000 */
[C---:B------:R-:W-:Y:S01]  /*2ceb0*/  FMUL R3, R26.reuse, R3 ;  /* 0x000000031a037220 */ /* 0x040fe20000400000 */
[----:B------:R-:W-:Y:S01]  /*2cec0*/  FMUL R6, R26, R6 ;  /* 0x000000061a067220 */ /* 0x000fe20000400000 */
[----:B------:R-:W-:Y:S01]  /*2ced0*/  @P1 FMUL R11, R11, 0.25 ;  /* 0x3e8000000b0b1820 */ /* 0x000fe20000400000 */
[----:B------:R-:W-:Y:S01]  /*2cee0*/  @!P5 FMUL R7, R7, 16777216 ;  /* 0x4b8000000707d820 */ /* 0x000fe20000400000 */
[----:B------:R-:W-:Y:S01]  /*2cef0*/  @!P5 FMUL R10, R10, 16777216 ;  /* 0x4b8000000a0ad820 */ /* 0x000fe20000400000 */
[----:B------:R2:W-:Y:S01]  /*2cf00*/  STL [R1+0xec], R3 ;  /* 0x0000ec0301007387 */ /* 0x0005e20000100800 */
[----:B------:R-:W-:Y:S01]  /*2cf10*/  @P1 FMUL R14, R14, 0.25 ;  /* 0x3e8000000e0e1820 */ /* 0x000fe20000400000 */
[----:B------:R-:W-:Y:S01]  /*2cf20*/  @!P5 FMUL R11, R11, 16777216 ;  /* 0x4b8000000b0bd820 */ /* 0x000fe20000400000 */
[----:B------:R-:W-:Y:S01]  /*2cf30*/  FMUL R7, R26, R7 ;  /* 0x000000071a077220 */ /* 0x000fe20000400000 */
[----:B------:R-:W-:Y:S01]  /*2cf40*/  @P1 FMUL R15, R15, 0.25 ;  /* 0x3e8000000f0f1820 */ /* 0x000fe20000400000 */
[----:B------:R-:W-:Y:S01]  /*2cf50*/  @!P5 FMUL R14, R14, 16777216 ;  /* 0x4b8000000e0ed820 */ /* 0x000fe20000400000 */
[----:B------:R-:W-:-:S02]  /*2cf60*/  @P1 FMUL R18, R18, 0.25 ;  /* 0x3e80000012121820 */ /* 0x000fc40000400000 */
[----:B------:R-:W-:Y:S01]  /*2cf70*/  @!P5 FMUL R15, R15, 16777216 ;  /* 0x4b8000000f0fd820 */ /* 0x000fe20000400000 */
[----:B------:R-:W-:Y:S01]  /*2cf80*/  @P1 FMUL R19, R19, 0.25 ;  /* 0x3e80000013131820 */ /* 0x000fe20000400000 */
[----:B------:R-:W-:Y:S01]  /*2cf90*/  @!P5 FMUL R18, R18, 16777216 ;  /* 0x4b8000001212d820 */ /* 0x000fe20000400000 */
[----:B---3--:R-:W-:Y:S02]  /*2cfa0*/  @P1 FMUL R22, R22, 0.25 ;  /* 0x3e80000016161820 */ /* 0x008fe40000400000 */
[----:B------:R-:W-:Y:S01]  /*2cfb0*/  @!P5 FMUL R19, R19, 16777216 ;  /* 0x4b8000001313d820 */ /* 0x000fe20000400000 */
[----:B------:R-:W-:Y:S01]  /*2cfc0*/  @P1 FMUL R23, R23, 0.25 ;  /* 0x3e80000017171820 */ /* 0x000fe20000400000 */
[----:B------:R-:W-:Y:S01]  /*2cfd0*/  @!P5 FMUL R22, R22, 16777216 ;  /* 0x4b8000001616d820 */ /* 0x000fe20000400000 */
[----:B------:R-:W-:Y:S02]  /*2cfe0*/  @P1 FMUL R24, R24, 0.25 ;  /* 0x3e80000018181820 */ /* 0x000fe40000400000 */
[----:B------:R-:W-:Y:S01]  /*2cff0*/  @!P5 FMUL R23, R23, 16777216 ;  /* 0x4b8000001717d820 */ /* 0x000fe20000400000 */
[----:B------:R-:W-:Y:S01]  /*2d000*/  @P1 FMUL R25, R25, 0.25 ;  /* 0x3e80000019191820 */ /* 0x000fe20000400000 */
[----:B------:R-:W-:Y:S01]  /*2d010*/  @!P5 FMUL R24, R24, 16777216 ;  /* 0x4b8000001818d820 */ /* 0x000fe20000400000 */
[----:B------:R-:W-:-:S02]  /*2d020*/  @P1 FMUL R12, R12, 0.25 ;  /* 0x3e8000000c0c1820 */ /* 0x000fc40000400000 */
[----:B------:R-:W-:Y:S01]  /*2d030*/  @!P5 FMUL R25, R25, 16777216 ;  /* 0x4b8000001919d820 */ /* 0x000fe20000400000 */
[----:B----4-:R-:W-:Y:S01]  /*2d040*/  @P1 FMUL R13, R13, 0.25 ;  /* 0x3e8000000d0d1820 */ /* 0x010fe20000400000 */
[----:B------:R-:W-:-:S03]  /*2d050*/  @!P5 FMUL R12, R12, 16777216 ;  /* 0x4b8000000c0cd820 */ /* 0x000fc60000400000 */
[----:B------:R-:W-:Y:S01]  /*2d060*/  @!P5 FMUL R13, R13, 16777216 ;  /* 0x4b8000000d0dd820 */ /* 0x000fe20000400000 */
[----:B--2---:R-:W-:Y:S02]  /*2d070*/  MOV R3, R9 ;  /* 0x0000000900037202 */ /* 0x004fe40000000f00 */
[----:B------:R-:W2:Y:S04]  /*2d080*/  LDL.LU R9, [R1+0x1864] ;  /* 0x0018640001097983 */ /* 0x000ea80000300800 */
[----:B------:R0:W-:Y:S04]  /*2d090*/  STL [R1+0xc0], R6 ;  /* 0x0000c00601007387 */ /* 0x0001e80000100800 */
[----:B------:R-:W-:Y:S01]  /*2d0a0*/  STL [R1+0xb4], R7 ;  /* 0x0000b40701007387 */ /* 0x000fe20000100800 */
[C---:B0-----:R-:W-:Y:S01]  /*2d0b0*/  FMUL R6, R26.reuse, R10 ;  /* 0x0000000a1a067220 */ /* 0x041fe20000400000 */
[----:B------:R-:W-:Y:S01]  /*2d0c0*/  MOV R10, R3 ;  /* 0x00000003000a7202 */ /* 0x000fe20000000f00 */
[----:B------:R-:W-:-:S03]  /*2d0d0*/  FMUL R3, R26, R11 ;  /* 0x0000000b1a037220 */ /* 0x000fc60000400000 */
[----:B------:R0:W-:Y:S02]  /*2d0e0*/  STL [R1+0xac], R6 ;  /* 0x0000ac0601007387 */ /* 0x0001e40000100800 */
[C---:B0-----:R-:W-:Y:S02]  /*2d0f0*/  FMUL R6, R26.reuse, R14 ;  /* 0x0000000e1a067220 */ /* 0x041fe40000400000 */
[----:B------:R-:W3:Y:S04]  /*2d100*/  LDL.LU R14, [R1] ;  /* 0x00000000010e7983 */ /* 0x000ee80000300800 */
[----:B------:R0:W-:Y:S04]  /*2d110*/  STL [R1+0x6c], R3 ;  /* 0x00006c0301007387 */ /* 0x0001e80000100800 */
[----:B------:R1:W-:Y:S01]  /*2d120*/  STL [R1+0x68], R6 ;  /* 0x0000680601007387 */ /* 0x0003e20000100800 */
[----:B0-----:R-:W-:-:S03]  /*2d130*/  FMUL R3, R26, R15 ;  /* 0x0000000f1a037220 */ /* 0x001fc60000400000 */
[----:B------:R-:W4:Y:S01]  /*2d140*/  LDL.LU R15, [R1+0xc] ;  /* 0x00000c00010f7983 */ /* 0x000f220000300800 */
[----:B-1----:R-:W-:-:S03]  /*2d150*/  FMUL R6, R26, R18 ;  /* 0x000000121a067220 */ /* 0x002fc60000400000 */
[----:B------:R0:W-:Y:S04]  /*2d160*/  STL [R1+0x64], R3 ;  /* 0x0000640301007387 */ /* 0x0001e80000100800 */
[----:B------:R-:W2:Y:S01]  /*2d170*/  LDL.LU R18, [R1+0x10] ;  /* 0x0000100001127983 */ /* 0x000ea20000300800 */
[----:B0-----:R-:W-:-:S03]  /*2d180*/  FMUL R3, R26, R19 ;  /* 0x000000131a037220 */ /* 0x001fc60000400000 */
[----:B------:R0:W-:Y:S04]  /*2d190*/  STL [R1+0x60], R6 ;  /* 0x0000600601007387 */ /* 0x0001e80000100800 */
[----:B------:R-:W2:Y:S04]  /*2d1a0*/  LDL.LU R19, [R1+0x1c] ;  /* 0x00001c0001137983 */ /* 0x000ea80000300800 */
[----:B------:R1:W-:Y:S01]  /*2d1b0*/  STL [R1+0x58], R3 ;  /* 0x0000580301007387 */ /* 0x0003e20000100800 */
[----:B0-----:R-:W-:-:S03]  /*2d1c0*/  FMUL R6, R26, R22 ;  /* 0x000000161a067220 */ /* 0x001fc60000400000 */
[----:B------:R-:W2:Y:S01]  /*2d1d0*/  LDL.LU R22, [R1+0x20] ;  /* 0x0000200001167983 */ /* 0x000ea20000300800 */
[----:B-1----:R-:W-:-:S03]  /*2d1e0*/  FMUL R3, R26, R23 ;  /* 0x000000171a037220 */ /* 0x002fc60000400000 */
        /* <DEDUP_REMOVED lines=12> */
[----:B------:R-:W2:Y:S04]  /*2d2b0*/  LDL.LU R13, [R1+0x185c] ;  /* 0x00185c00010d7983 */ /* 0x000ea80000300800 */
[----:B------:R0:W-:Y:S01]  /*2d2c0*/  STL [R1+0x34], R6 ;  /* 0x0000340601007387 */ /* 0x0001e20000100800 */
[----:B------:R-:W-:-:S03]  /*2d2d0*/  IMAD.MOV.U32 R11, RZ, RZ, R2 ;  /* 0x000000ffff0b7224 */ /* 0x000fc600078e0002 */
[----:B------:R-:W2:Y:S01]  /*2d2e0*/  LDL.LU R26, [R1+0x40] ;  /* 0x00004000011a7983 */ /* 0x000ea20000300800 */
[----:B------:R-:W-:-:S03]  /*2d2f0*/  MOV R2, R29 ;  /* 0x0000001d00027202 */ /* 0x000fc60000000f00 */
[----:B------:R1:W-:Y:S01]  /*2d300*/  STL [R1+0x28], R3 ;  /* 0x0000280301007387 */ /* 0x0003e20000100800 */
[----:B0-----:R-:W-:-:S03]  /*2d310*/  FSEL R6, R28, R27, !P3 ;  /* 0x0000001b1c067208 */ /* 0x001fc60005800000 */
[----:B-1----:R-:W2:Y:S04]  /*2d320*/  LDL.LU R3, [R1+0x94] ;  /* 0x0000940001037983 */ /* 0x002ea80000300800 */
[----:B------:R-:W2:Y:S04]  /*2d330*/  LDL.LU R7, [R1+0xbc] ;  /* 0x0000bc0001077983 */ /* 0x000ea80000300800 */
[----:B------:R-:W2:Y:S04]  /*2d340*/  LDL.LU R29, [R1+0xe4] ;  /* 0x0000e400011d7983 */ /* 0x000ea80000300800 */
[----:B------:R0:W-:Y:S04]  /*2d350*/  STL [R1+0x183c], R6 ;  /* 0x00183c0601007387 */ /* 0x0001e80000100800 */
[----:B0-----:R-:W2:Y:S01]  /*2d360*/  LDL.LU R6, [R1+0x50] ;  /* 0x0000500001067983 */ /* 0x001ea20000300800 */
[----:B------:R-:W-:Y:S01]  /*2d370*/  @P2 FMUL R16, R16, 0.25 ;  /* 0x3e80000010102820 */ /* 0x000fe20000400000 */
[----:B------:R-:W-:Y:S01]  /*2d380*/  @P2 FMUL R17, R17, 0.25 ;  /* 0x3e80000011112820 */ /* 0x000fe20000400000 */
[----:B------:R-:W-:Y:S01]  /*2d390*/  @P2 FMUL R20, R20, 0.25 ;  /* 0x3e80000014142820 */ /* 0x000fe20000400000 */
[----:B------:R-:W3:Y:S01]  /*2d3a0*/  LDL.LU R28, [R1+0x84] ;  /* 0x00008400011c7983 */ /* 0x000ee20000300800 */
[----:B------:R-:W-:-:S03]  /*2d3b0*/  @P2 FMUL R21, R21, 0.25 ;  /* 0x3e80000015152820 */ /* 0x000fc60000400000 */
[----:B------:R0:W-:Y:S04]  /*2d3c0*/  STL [R1+0x74], R16 ;  /* 0x0000741001007387 */ /* 0x0001e80000100800 */
[----:B0-----:R-:W3:Y:S04]  /*2d3d0*/  LDL.LU R16, [R1+0x1858] ;  /* 0x0018580001107983 */ /* 0x001ee80000300800 */
[----:B------:R0:W-:Y:S04]  /*2d3e0*/  STL [R1+0x70], R17 ;  /* 0x0000701101007387 */ /* 0x0001e80000100800 */
[----:B0-----:R-:W3:Y:S04]  /*2d3f0*/  LDL.LU R17, [R1+0x1854] ;  /* 0x0018540001117983 */ /* 0x001ee80000300800 */
[----:B------:R0:W-:Y:S04]  /*2d400*/  STL [R1+0x5c], R20 ;  /* 0x00005c1401007387 */ /* 0x0001e80000100800 */
[----:B0-----:R-:W3:Y:S01]  /*2d410*/  LDL.LU R20, [R1+0x1850] ;  /* 0x0018500001147983 */ /* 0x001ee20000300800 */
[----:B--2---:R-:W-:-:S05]  /*2d420*/  @P2 FMUL R6, R6, 0.25 ;  /* 0x3e80000006062820 */ /* 0x004fca0000400000 */
[----:B------:R-:W-:Y:S04]  /*2d430*/  STL [R1+0x1840], R6 ;  /* 0x0018400601007387 */ /* 0x000fe80000100800 */
[----:B------:R0:W-:Y:S04]  /*2d440*/  STL [R1+0x4c], R21 ;  /* 0x00004c1501007387 */ /* 0x0001e80000100800 */
[----:B0-----:R-:W2:Y:S04]  /*2d450*/  LDL.LU R21, [R1+0x184c] ;  /* 0x00184c0001157983 */ /* 0x001ea80000300800 */
[----:B------:R-:W2:Y:S04]  /*2d460*/  LDL R6, [R1+0x5c] ;  /* 0x00005c0001067983 */ /* 0x000ea80000100800 */
[----:B--2---:R0:W-:Y:S04]  /*2d470*/  STL [R1+0x1844], R6 ;  /* 0x0018440601007387 */ /* 0x0041e80000100800 */
[----:B0-----:R-:W2:Y:S01]  /*2d480*/  LDL R6, [R1+0x70] ;  /* 0x0000700001067983 */ /* 0x001ea20000100800 */
[----:B------:R-:W-:Y:S01]  /*2d490*/  FSETP.GEU.AND P1, PT, |R27|, 1.175494350822287508e-38, PT ;  /* 0x008000001b00780b */ /* 0x000fe20003f2e200 */
[----:B------:R-:W-:Y:S01]  /*2d4a0*/  @P2 FMUL R29, R29, 0.25 ;  /* 0x3e8000001d1d2820 */ /* 0x000fe20000400000 */
[----:B------:R-:W-:Y:S01]  /*2d4b0*/  @P2 FMUL R10, R10, 0.25 ;  /* 0x3e8000000a0a2820 */ /* 0x000fe20000400000 */
[----:B--2---:R0:W-:Y:S04]  /*2d4c0*/  STL [R1+0x1848], R6 ;  /* 0x0018480601007387 */ /* 0x0041e80000100800 */
[----:B0-----:R-:W2:Y:S01]  /*2d4d0*/  LDL R6, [R1+0x74] ;  /* 0x0000740001067983 */ /* 0x001ea20000100800 */
[----:B------:R-:W-:-:S03]  /*2d4e0*/  @P2 FMUL R2, R2, 0.25 ;  /* 0x3e80000002022820 */ /* 0x000fc60000400000 */
[----:B------:R0:W-:Y:S04]  /*2d4f0*/  STL [R1+0x1838], R29 ;  /* 0x0018381d01007387 */ /* 0x0001e80000100800 */
[----:B------:R-:W-:Y:S01]  /*2d500*/  @P2 STL [R1+0xd0], R2 ;  /* 0x0000d00201002387 */ /* 0x000fe20000100800 */
[----:B0-----:R-:W-:Y:S02]  /*2d510*/  MOV R29, R10 ;  /* 0x0000000a001d7202 */ /* 0x001fe40000000f00 */
[----:B------:R-:W-:-:S05]  /*2d520*/  FSEL R10, RZ, -23, P3 ;  /* 0xc1b80000ff0a7808 */ /* 0x000fca0001800000 */
[----:B------:R0:W-:Y:S04]  /*2d530*/  STL [R1+0x1824], R10 ;  /* 0x0018240a01007387 */ /* 0x0001e80000100800 */
[----:B0-----:R-:W3:Y:S01]  /*2d540*/  LDL.LU R10, [R1+0x4c] ;  /* 0x00004c00010a7983 */ /* 0x001ee20000300800 */
        /* <DEDUP_REMOVED lines=8> */
[----:B0-----:R-:W2:Y:S01]  /*2d5d0*/  LDL.LU R6, [R1+0x1840] ;  /* 0x0018400001067983 */ /* 0x001ea20000300800 */
[----:B---3--:R-:W-:Y:S01]  /*2d5e0*/  @!P1 FMUL R10, R10, 16777216 ;  /* 0x4b8000000a0a9820 */ /* 0x008fe20000400000 */
[----:B--2---:R-:W-:-:S05]  /*2d5f0*/  @!P1 FMUL R6, R6, 16777216 ;  /* 0x4b80000006069820 */ /* 0x004fca0000400000 */
[----:B------:R0:W-:Y:S04]  /*2d600*/  STL [R1+0x50], R6 ;  /* 0x0000500601007387 */ /* 0x0001e80000100800 */
[----:B0-----:R-:W2:Y:S04]  /*2d610*/  LDL.LU R6, [R1+0x183c] ;  /* 0x00183c0001067983 */ /* 0x001ea80000300800 */
[----:B------:R0:W-:Y:S04]  /*2d620*/  STL [R1+0x1828], R10 ;  /* 0x0018280a01007387 */ /* 0x0001e80000100800 */
[----:B0-----:R-:W3:Y:S04]  /*2d630*/  LDL.LU R10, [R1+0x5c] ;  /* 0x00005c00010a7983 */ /* 0x001ee80000300800 */
[----:B---3--:R0:W-:Y:S04]  /*2d640*/  STL [R1+0x182c], R10 ;  /* 0x00182c0a01007387 */ /* 0x0081e80000100800 */
[----:B0-----:R-:W3:Y:S01]  /*2d650*/  LDL.LU R10, [R1+0x70] ;  /* 0x00007000010a7983 */ /* 0x001ee20000300800 */
[----:B------:R-:W-:-:S04]  /*2d660*/  @P2 FMUL R27, R27, 0.25 ;  /* 0x3e8000001b1b2820 */ /* 0x000fc80000400000 */
[----:B------:R-:W-:Y:S01]  /*2d670*/  @!P1 FMUL R27, R27, 16777216 ;  /* 0x4b8000001b1b9820 */ /* 0x000fe20000400000 */
[----:B---3--:R0:W-:Y:S04]  /*2d680*/  STL [R1+0x1830], R10 ;  /* 0x0018300a01007387 */ /* 0x0081e80000100800 */
[----:B0-----:R-:W3:Y:S01]  /*2d690*/  LDL.LU R10, [R1+0x74] ;  /* 0x00007400010a7983 */ /* 0x001ee20000300800 */
[----:B------:R-:W0:Y:S01]  /*2d6a0*/  MUFU.RCP R27, R27 ;  /* 0x0000001b001b7308 */ /* 0x000e220000001000 */
[----:B------:R-:W-:Y:S02]  /*2d6b0*/  @!P1 FMUL R29, R29, 16777216 ;  /* 0x4b8000001d1d9820 */ /* 0x000fe40000400000 */
[----:B---3--:R1:W-:Y:S02]  /*2d6c0*/  STL [R1+0x1834], R10 ;  /* 0x0018340a01007387 */ /* 0x0083e40000100800 */
[----:B-1----:R-:W-:Y:S01]  /*2d6d0*/  IMAD.MOV.U32 R10, RZ, RZ, R29 ;  /* 0x000000ffff0a7224 */ /* 0x002fe200078e001d */
[----:B------:R-:W-:Y:S01]  /*2d6e0*/  MOV R29, R2 ;  /* 0x00000002001d7202 */ /* 0x000fe20000000f00 */
[----:B--2---:R1:W-:Y:S01]  /*2d6f0*/  STL [R1+0x1808], R6 ;  /* 0x0018080601007387 */ /* 0x0043e20000100800 */
[----:B------:R-:W-:Y:S01]  /*2d700*/  IADD3 R2, PT, PT, R6, -0x3f3504f3, RZ ;  /* 0xc0cafb0d06027810 */ /* 0x000fe20007ffe0ff */
[----:B0-----:R-:W-:-:S02]  /*2d710*/  FMUL R10, R27, R10 ;  /* 0x0000000a1b0a7220 */ /* 0x001fc40000400000 */
[----:B------:R-:W-:Y:S01]  /*2d720*/  @!P1 FMUL R29, R29, 16777216 ;  /* 0x4b8000001d1d9820 */ /* 0x000fe20000400000 */
[----:B-1----:R-:W2:Y:S04]  /*2d730*/  LDL.LU R6, [R1+0x50] ;  /* 0x0000500001067983 */ /* 0x002ea80000300800 */
[----:B------:R0:W-:Y:S04]  /*2d740*/  @!P1 STL [R1+0xd0], R29 ;  /* 0x0000d01d01009387 */ /* 0x0001e80000100800 */
[----:B0-----:R-:W3:Y:S04]  /*2d750*/  LDL.LU R29, [R1+0x1838] ;  /* 0x00183800011d7983 */ /* 0x001ee80000300800 */
        /* <DEDUP_REMOVED lines=11> */
[----:B------:R-:W-:Y:S01]  /*2d810*/  FMUL R6, R27, R6 ;  /* 0x000000061b067220 */ /* 0x000fe20000400000 */
[----:B------:R-:W-:Y:S01]  /*2d820*/  @P2 FMUL R26, R26, 0.25 ;  /* 0x3e8000001a1a2820 */ /* 0x000fe20000400000 */
[----:B------:R-:W-:-:S03]  /*2d830*/  @P2 FMUL R25, R25, 0.25 ;  /* 0x3e80000019192820 */ /* 0x000fc60000400000 */
[----:B------:R2:W-:Y:S01]  /*2d840*/  STL [R1+0x16c], R6 ;  /* 0x00016c0601007387 */ /* 0x0005e20000100800 */
        /* <DEDUP_REMOVED lines=9> */
[C---:B------:R-:W-:Y:S01]  /*2d8e0*/  FMUL R25, R27.reuse, R25 ;  /* 0x000000191b197220 */ /* 0x040fe20000400000 */
[----:B------:R-:W-:Y:S01]  /*2d8f0*/  FMUL R24, R27, R24 ;  /* 0x000000181b187220 */ /* 0x000fe20000400000 */
[----:B------:R-:W-:Y:S01]  /*2d900*/  @!P1 FMUL R22, R22, 16777216 ;  /* 0x4b80000016169820 */ /* 0x000fe20000400000 */
[----:B------:R-:W-:Y:S01]  /*2d910*/  @!P1 FMUL R19, R19, 16777216 ;  /* 0x4b80000013139820 */ /* 0x000fe20000400000 */
[----:B----4-:R-:W-:Y:S01]  /*2d920*/  @P2 FMUL R15, R15, 0.25 ;  /* 0x3e8000000f0f2820 */ /* 0x010fe20000400000 */
[----:B------:R-:W-:Y:S01]  /*2d930*/  @!P1 FMUL R18, R18, 16777216 ;  /* 0x4b80000012129820 */ /* 0x000fe20000400000 */
[----:B------:R-:W-:Y:S01]  /*2d940*/  @P2 FMUL R14, R14, 0.25 ;  /* 0x3e8000000e0e2820 */ /* 0x000fe20000400000 */
[----:B------:R-:W-:Y:S01]  /*2d950*/  @P2 FMUL R0, R0, 0.25 ;  /* 0x3e80000000002820 */ /* 0x000fe20000400000 */
[C---:B------:R-:W-:Y:S01]  /*2d960*/  FMUL R22, R27.reuse, R22 ;  /* 0x000000161b167220 */ /* 0x040fe20000400000 */
[----:B------:R-:W-:Y:S01]  /*2d970*/  FMUL R19, R27, R19 ;  /* 0x000000131b137220 */ /* 0x000fe20000400000 */
[----:B------:R-:W-:Y:S01]  /*2d980*/  @!P1 FMUL R15, R15, 16777216 ;  /* 0x4b8000000f0f9820 */ /* 0x000fe20000400000 */
[----:B------:R-:W-:Y:S01]  /*2d990*/  @!P1 FMUL R14, R14, 16777216 ;  /* 0x4b8000000e0e9820 */ /* 0x000fe20000400000 */
[----:B------:R-:W-:Y:S01]  /*2d9a0*/  @!P1 FMUL R0, R0, 16777216 ;  /* 0x4b80000000009820 */ /* 0x000fe20000400000 */
[----:B------:R-:W-:Y:S01]  /*2d9b0*/  @P2 FMUL R4, R4, 0.25 ;  /* 0x3e80000004042820 */ /* 0x000fe20000400000 */
[----:B------:R-:W-:Y:S01]  /*2d9c0*/  @P2 FMUL R8, R8, 0.25 ;  /* 0x3e80000008082820 */ /* 0x000fe20000400000 */
[----:B------:R-:W-:Y:S01]  /*2d9d0*/  FMUL R15, R27, R15 ;  /* 0x0000000f1b0f7220 */ /* 0x000fe20000400000 */
[----:B------:R-:W-:Y:S01]  /*2d9e0*/  @P2 FMUL R5, R5, 0.25 ;  /* 0x3e80000005052820 */ /* 0x000fe20000400000 */
[----:B------:R-:W-:Y:S01]  /*2d9f0*/  FMUL R14, R27, R14 ;  /* 0x0000000e1b0e7220 */ /* 0x000fe20000400000 */
[----:B------:R-:W-:Y:S01]  /*2da00*/  @!P1 FMUL R4, R4, 16777216 ;  /* 0x4b80000004049820 */ /* 0x000fe20000400000 */
[----:B------:R-:W-:Y:S01]  /*2da10*/  @!P1 FMUL R8, R8, 16777216 ;  /* 0x4b80000008089820 */ /* 0x000fe20000400000 */
[----:B------:R-:W-:Y:S01]  /*2da20*/  @P2 FMUL R9, R9, 0.25 ;  /* 0x3e80000009092820 */ /* 0x000fe20000400000 */
[----:B------:R-:W-:Y:S01]  /*2da30*/  @!P1 FMUL R5, R5, 16777216 ;  /* 0x4b80000005059820 */ /* 0x000fe20000400000 */
[----:B------:R-:W-:Y:S01]  /*2da40*/  @P2 FMUL R13, R13, 0.25 ;  /* 0x3e8000000d0d2820 */ /* 0x000fe20000400000 */
[----:B------:R-:W-:Y:S01]  /*2da50*/  @P2 FMUL R12, R12, 0.25 ;  /* 0x3e8000000c0c2820 */ /* 0x000fe20000400000 */
[----:B------:R-:W-:Y:S01]  /*2da60*/  FMUL R4, R27, R4 ;  /* 0x000000041b047220 */ /* 0x000fe20000400000 */
[----:B------:R-:W-:Y:S01]  /*2da70*/  @!P1 FMUL R9, R9, 16777216 ;  /* 0x4b80000009099820 */ /* 0x000fe20000400000 */
[----:B------:R-:W-:Y:S01]  /*2da80*/  @!P1 FMUL R13, R13, 16777216 ;  /* 0x4b8000000d0d9820 */ /* 0x000fe20000400000 */
[----:B------:R-:W-:Y:S01]  /*2da90*/  @!P1 FMUL R12, R12, 16777216 ;  /* 0x4b8000000c0c9820 */ /* 0x000fe20000400000 */
[----:B------:R-:W-:-:S04]  /*2daa0*/  @P2 FMUL R16, R16, 0.25 ;  /* 0x3e80000010102820 */ /* 0x000fc80000400000 */
[----:B------:R-:W-:Y:S01]  /*2dab0*/  @!P1 FMUL R16, R16, 16777216 ;  /* 0x4b80000010109820 */ /* 0x000fe20000400000 */
[----:B------:R-:W-:Y:S01]  /*2dac0*/  @P2 FMUL R17, R17, 0.25 ;  /* 0x3e80000011112820 */ /* 0x000fe20000400000 */
[----:B------:R-:W-:-:S03]  /*2dad0*/  @P2 FMUL R20, R20, 0.25 ;  /* 0x3e80000014142820 */ /* 0x000fc60000400000 */
[----:B------:R-:W-:Y:S01]  /*2dae0*/  @!P1 FMUL R17, R17, 16777216 ;  /* 0x4b80000011119820 */ /* 0x000fe20000400000 */
[----:B------:R-:W-:Y:S01]  /*2daf0*/  @!P1 FMUL R20, R20, 16777216 ;  /* 0x4b80000014149820 */ /* 0x000fe20000400000 */
[----:B------:R-:W-:-:S04]  /*2db00*/  @P2 FMUL R11, R11, 0.25 ;  /* 0x3e8000000b0b2820 */ /* 0x000fc80000400000 */
[----:B------:R-:W-:Y:S01]  /*2db10*/  @!P1 FMUL R11, R11, 16777216 ;  /* 0x4b8000000b0b9820 */ /* 0x000fe20000400000 */
[C---:B--2---:R-:W-:Y:S02]  /*2db20*/  FMUL R6, R27.reuse, R10 ;  /* 0x0000000a1b067220 */ /* 0x044fe40000400000 */
[----:B------:R-:W2:Y:S04]  /*2db30*/  LDL.LU R10, [R1+0x1824] ;  /* 0x00182400010a7983 */ /* 0x000ea80000300800 */
[----:B------:R0:W-:Y:S02]  /*2db40*/  STL [R1+0x150], R6 ;  /* 0x0001500601007387 */ /* 0x0001e40000100800 */
[----:B0-----:R-:W-:-:S05]  /*2db50*/  FMUL R6, R27, R26 ;  /* 0x0000001a1b067220 */ /* 0x001fca0000400000 */
[----:B------:R0:W-:Y:S04]  /*2db60*/  STL [R1+0x164], R6 ;  /* 0x0001640601007387 */ /* 0x0001e80000100800 */
[----:B------:R-:W-:Y:S01]  /*2db70*/  STL [R1+0x78], R25 ;  /* 0x0000781901007387 */ /* 0x000fe20000100800 */
[----:B0-----:R-:W-:-:S03]  /*2db80*/  FMUL R6, R27, R23 ;  /* 0x000000171b067220 */ /* 0x001fc60000400000 */
[----:B------:R-:W-:Y:S04]  /*2db90*/  STL [R1+0x15c], R24 ;  /* 0x00015c1801007387 */ /* 0x000fe80000100800 */
[----:B------:R0:W-:Y:S04]  /*2dba0*/  STL [R1+0x5c], R6 ;  /* 0x00005c0601007387 */ /* 0x0001e80000100800 */
[----:B------:R-:W-:Y:S01]  /*2dbb0*/  STL [R1+0x154], R22 ;  /* 0x0001541601007387 */ /* 0x000fe20000100800 */
[----:B0-----:R-:W-:-:S03]  /*2dbc0*/  FMUL R6, R27, R18 ;  /* 0x000000121b067220 */ /* 0x001fc60000400000 */
[----:B------:R-:W-:Y:S04]  /*2dbd0*/  STL [R1+0x50], R19 ;  /* 0x0000501301007387 */ /* 0x000fe80000100800 */
[----:B------:R0:W-:Y:S04]  /*2dbe0*/  STL [R1+0x14c], R6 ;  /* 0x00014c0601007387 */ /* 0x0001e80000100800 */
[----:B------:R-:W-:Y:S01]  /*2dbf0*/  STL [R1+0x40], R15 ;  /* 0x0000400f01007387 */ /* 0x000fe20000100800 */
[----:B0-----:R-:W-:-:S03]  /*2dc00*/  FMUL R6, R27, R0 ;  /* 0x000000001b067220 */ /* 0x001fc60000400000 */
[----:B------:R-:W-:Y:S01]  /*2dc10*/  STL [R1+0x144], R14 ;  /* 0x0001440e01007387 */ /* 0x000fe20000100800 */
[----:B------:R-:W-:-:S03]  /*2dc20*/  FMUL R0, R27, R5 ;  /* 0x000000051b007220 */ /* 0x000fc60000400000 */
[----:B------:R0:W-:Y:S04]  /*2dc30*/  STL [R1+0x3c], R6 ;  /* 0x00003c0601007387 */ /* 0x0001e80000100800 */
[----:B------:R1:W-:Y:S01]  /*2dc40*/  STL [R1+0x24], R4 ;  /* 0x0000240401007387 */ /* 0x0003e20000100800 */
[C---:B0-----:R-:W-:Y:S01]  /*2dc50*/  FMUL R6, R27.reuse, R8 ;  /* 0x000000081b067220 */ /* 0x041fe20000400000 */
[----:B-1----:R-:W-:-:S04]  /*2dc60*/  FMUL R4, R27, R9 ;  /* 0x000000091b047220 */ /* 0x002fc80000400000 */
[----:B------:R0:W-:Y:S04]  /*2dc70*/  STL [R1+0x180c], R6 ;  /* 0x00180c0601007387 */ /* 0x0001e80000100800 */
[----:B------:R1:W-:Y:S01]  /*2dc80*/  STL [R1+0x20], R0 ;  /* 0x0000200001007387 */ /* 0x0003e20000100800 */
[----:B0-----:R-:W-:-:S03]  /*2dc90*/  FMUL R6, R27, R13 ;  /* 0x0000000d1b067220 */ /* 0x001fc60000400000 */
[----:B------:R-:W-:Y:S01]  /*2dca0*/  STL [R1+0x14], R4 ;  /* 0x0000140401007387 */ /* 0x000fe20000100800 */
[----:B-1----:R-:W-:-:S03]  /*2dcb0*/  FMUL R0, R27, R12 ;  /* 0x0000000c1b007220 */ /* 0x002fc60000400000 */
[----:B------:R-:W-:Y:S04]  /*2dcc0*/  STL [R1+0x1810], R6 ;  /* 0x0018100601007387 */ /* 0x000fe80000100800 */
[----:B------:R0:W-:Y:S04]  /*2dcd0*/  STL [R1+0x10], R0 ;  /* 0x0000100001007387 */ /* 0x0001e80000100800 */
[----:B------:R-:W4:Y:S01]  /*2dce0*/  LDL.LU R5, [R1+0xd0] ;  /* 0x0000d00001057983 */ /* 0x000f220000300800 */
[----:B0-----:R-:W-:-:S05]  /*2dcf0*/  FMUL R0, R27, R16 ;  /* 0x000000101b007220 */ /* 0x001fca0000400000 */
[----:B------:R0:W-:Y:S04]  /*2dd00*/  STL [R1+0x8], R0 ;  /* 0x0000080001007387 */ /* 0x0001e80000100800 */
[----:B------:R-:W2:Y:S04]  /*2dd10*/  LDL.LU R8, [R1+0x8c] ;  /* 0x00008c0001087983 */ /* 0x000ea80000300800 */
[----:B------:R-:W2:Y:S04]  /*2dd20*/  LDL.LU R12, [R1+0x9c] ;  /* 0x00009c00010c7983 */ /* 0x000ea80000300800 */
[----:B------:R-:W2:Y:S01]  /*2dd30*/  LDL.LU R16, [R1+0x100] ;  /* 0x0001000001107983 */ /* 0x000ea20000300800 */
[----:B0-----:R-:W-:-:S03]  /*2dd40*/  FMUL R0, R27, R17 ;  /* 0x000000111b007220 */ /* 0x001fc60000400000 */
[----:B------:R-:W2:Y:S04]  /*2dd50*/  LDL.LU R13, [R1+0xc4] ;  /* 0x0000c400010d7983 */ /* 0x000ea80000300800 */
[----:B------:R-:W2:Y:S01]  /*2dd60*/  LDL.LU R9, [R1+0xb0] ;  /* 0x0000b00001097983 */ /* 0x000ea20000300800 */
[----:B------:R-:W-:-:S03]  /*2dd70*/  FMUL R6, R27, R20 ;  /* 0x000000141b067220 */ /* 0x000fc60000400000 */
[----:B------:R-:W2:Y:S04]  /*2dd80*/  LDL.LU R26, [R1+0xc8] ;  /* 0x0000c800011a7983 */ /* 0x000ea80000300800 */
[----:B------:R-:W2:Y:S04]  /*2dd90*/  LDL.LU R25, [R1+0xb8] ;  /* 0x0000b80001197983 */ /* 0x000ea80000300800 */
[----:B------:R-:W2:Y:S04]  /*2dda0*/  LDL.LU R24, [R1+0x118] ;  /* 0x0001180001187983 */ /* 0x000ea80000300800 */
[----:B------:R-:W2:Y:S04]  /*2ddb0*/  LDL.LU R23, [R1+0x110] ;  /* 0x0001100001177983 */ /* 0x000ea80000300800 */
[----:B------:R-:W2:Y:S04]  /*2ddc0*/  LDL.LU R17, [R1+0x108] ;  /* 0x0001080001117983 */ /* 0x000ea80000300800 */
[----:B------:R0:W-:Y:S01]  /*2ddd0*/  STL [R1+0x4], R0 ;  /* 0x0000040001007387 */ /* 0x0001e20000100800 */
[----:B------:R-:W-:-:S03]  /*2dde0*/  IMAD.MOV.U32 R4, RZ, RZ, R11 ;  /* 0x000000ffff047224 */ /* 0x000fc600078e000b */
[----:B0-----:R-:W2:Y:S04]  /*2ddf0*/  LDL.LU R0, [R1+0xcc] ;  /* 0x0000cc0001007983 */ /* 0x001ea80000300800 */
[----:B------:R-:W2:Y:S04]  /*2de00*/  LDL.LU R20, [R1+0xe0] ;  /* 0x0000e00001147983 */ /* 0x000ea80000300800 */
[----:B------:R-:W-:Y:S04]  /*2de10*/  STL [R1], R6 ;  /* 0x0000000601007387 */ /* 0x000fe80000100800 */
[----:B------:R-:W2:Y:S04]  /*2de20*/  LDL.LU R14, [R1+0xdc] ;  /* 0x0000dc00010e7983 */ /* 0x000ea80000300800 */
[----:B------:R-:W2:Y:S04]  /*2de30*/  LDL.LU R18, [R1+0x120] ;  /* 0x0001200001127983 */ /* 0x000ea80000300800 */
[----:B------:R-:W2:Y:S04]  /*2de40*/  LDL.LU R11, [R1+0xe8] ;  /* 0x0000e800010b7983 */ /* 0x000ea80000300800 */
[----:B------:R-:W2:Y:S04]  /*2de50*/  LDL.LU R15, [R1+0xf4] ;  /* 0x0000f400010f7983 */ /* 0x000ea80000300800 */
[----:B--2---:R0:W-:Y:S04]  /*2de60*/  STL [R1+0x1818], R15 ;  /* 0x0018180f01007387 */ /* 0x0041e80000100800 */
[----:B0-----:R-:W2:Y:S04]  /*2de70*/  LDL.LU R15, [R1+0x128] ;  /* 0x00012800010f7983 */ /* 0x001ea80000300800 */
[----:B------:R-:W2:Y:S01]  /*2de80*/  LDL.LU R6, [R1+0x1ac] ;  /* 0x0001ac0001067983 */ /* 0x000ea20000300800 */
[----:B------:R-:W-:Y:S01]  /*2de90*/  @P2 FMUL R21, R21, 0.25 ;  /* 0x3e80000015152820 */ /* 0x000fe20000400000 */
[----:B------:R-:W-:Y:S01]  /*2dea0*/  @P2 FMUL R28, R28, 0.25 ;  /* 0x3e8000001c1c2820 */ /* 0x000fe20000400000 */
[----:B------:R-:W-:Y:S01]  /*2deb0*/  @P2 FMUL R3, R3, 0.25 ;  /* 0x3e80000003032820 */ /* 0x000fe20000400000 */
[----:B------:R-:W-:Y:S01]  /*2dec0*/  @P2 FMUL R7, R7, 0.25 ;  /* 0x3e80000007072820 */ /* 0x000fe20000400000 */
[----:B--2---:R0:W-:Y:S04]  /*2ded0*/  STL [R1+0x1814], R6 ;  /* 0x0018140601007387 */ /* 0x0041e80000100800 */
[----:B0-----:R-:W2:Y:S01]  /*2dee0*/  LDL.LU R6, [R1+0xfc] ;  /* 0x0000fc0001067983 */ /* 0x001ea20000300800 */
[----:B------:R-:W-:Y:S01]  /*2def0*/  LOP3.LUT R2, R2, 0xff800000, RZ, 0xc0, !PT ;  /* 0xff80000002027812 */ /* 0x000fe200078ec0ff */
[----:B------:R-:W-:Y:S01]  /*2df00*/  @!P1 FMUL R21, R21, 16777216 ;  /* 0x4b80000015159820 */ /* 0x000fe20000400000 */
[----:B---3--:R-:W-:Y:S01]  /*2df10*/  @!P1 FMUL R29, R29, 16777216 ;  /* 0x4b8000001d1d9820 */ /* 0x008fe20000400000 */
[----:B------:R-:W-:Y:S01]  /*2df20*/  @!P1 FMUL R28, R28, 16777216 ;  /* 0x4b8000001c1c9820 */ /* 0x000fe20000400000 */
[----:B------:R-:W-:Y:S01]  /*2df30*/  @!P1 FMUL R3, R3, 16777216 ;  /* 0x4b80000003039820 */ /* 0x000fe20000400000 */
[----:B------:R-:W-:Y:S01]  /*2df40*/  @!P1 FMUL R7, R7, 16777216 ;  /* 0x4b80000007079820 */ /* 0x000fe20000400000 */
[----:B------:R-:W-:Y:S01]  /*2df50*/  I2FP.F32.S32 R2, R2 ;  /* 0x0000000200027245 */ /* 0x000fe20000201400 */
[C---:B------:R-:W-:Y:S01]  /*2df60*/  FMUL R22, R27.reuse, R21 ;  /* 0x000000151b167220 */ /* 0x040fe20000400000 */
[C---:B------:R-:W-:Y:S01]  /*2df70*/  FMUL R21, R27.reuse, R29 ;  /* 0x0000001d1b157220 */ /* 0x040fe20000400000 */
[C---:B------:R-:W-:Y:S01]  /*2df80*/  FMUL R28, R27.reuse, R28 ;  /* 0x0000001c1b1c7220 */ /* 0x040fe20000400000 */
[C---:B------:R-:W-:Y:S01]  /*2df90*/  FMUL R3, R27.reuse, R3 ;  /* 0x000000031b037220 */ /* 0x040fe20000400000 */
[C---:B------:R-:W-:Y:S01]  /*2dfa0*/  FMUL R4, R27.reuse, R4 ;  /* 0x000000041b047220 */ /* 0x040fe20000400000 */
[C---:B------:R-:W-:Y:S01]  /*2dfb0*/  FMUL R7, R27.reuse, R7 ;  /* 0x000000071b077220 */ /* 0x040fe20000400000 */
[----:B----4-:R-:W-:Y:S01]  /*2dfc0*/  FMUL R5, R27, R5 ;  /* 0x000000051b057220 */ /* 0x010fe20000400000 */
[----:B------:R-:W-:Y:S01]  /*2dfd0*/  FFMA.FTZ R10, R2, 1.1920928955078125e-07, R10 ;  /* 0x34000000020a7823 */ /* 0x000fe2000001000a */
[----:B------:R-:W-:-:S02]  /*2dfe0*/  F2FP.BF16.F32.PACK_AB R16, R17, R16 ;  /* 0x000000101110723e */ /* 0x000fc400000010ff */
[----:B------:R-:W-:Y:S02]  /*2dff0*/  F2FP.BF16.F32.PACK_AB R17, R24, R23 ;  /* 0x000000171811723e */ /* 0x000fe400000010ff */
[----:B------:R-:W0:Y:S01]  /*2e000*/  S2R R23, SR_TID.X ;  /* 0x0000000000177919 */ /* 0x000e220000002100 */
[----:B--2---:R1:W-:Y:S04]  /*2e010*/  STL [R1+0x181c], R6 ;  /* 0x00181c0601007387 */ /* 0x0043e80000100800 */
[----:B-1----:R-:W2:Y:S04]  /*2e020*/  LDL.LU R6, [R1+0xf0] ;  /* 0x0000f00001067983 */ /* 0x002ea80000300800 */
[----:B------:R-:W3:Y:S04]  /*2e030*/  LDL.LU R19, [R1+0x1a4] ;  /* 0x0001a40001137983 */ /* 0x000ee80000300800 */
[----:B------:R-:W4:Y:S04]  /*2e040*/  LDL.LU R29, [R1+0x1820] ;  /* 0x00182000011d7983 */ /* 0x000f280000300800 */
[----:B------:R-:W3:Y:S04]  /*2e050*/  LDL.LU R27, [R1+0xa4] ;  /* 0x0000a400011b7983 */ /* 0x000ee80000300800 */
[----:B------:R-:W3:Y:S01]  /*2e060*/  LDL.LU R2, [R1+0xa0] ;  /* 0x0000a00001027983 */ /* 0x000ee20000300800 */
[----:B------:R-:W-:-:S02]  /*2e070*/  F2FP.BF16.F32.PACK_AB R14, R20, R14 ;  /* 0x0000000e140e723e */ /* 0x000fc400000010ff */
[----:B0-----:R-:W-:Y:S01]  /*2e080*/  SHF.L.U32 R20, R23, 0x5, RZ ;  /* 0x0000000517147819 */ /* 0x001fe200000006ff */
[----:B------:R0:W-:Y:S01]  /*2e090*/  STL [R1+0x30], R10 ;  /* 0x0000300a01007387 */ /* 0x0001e20000100800 */
[----:B------:R-:W-:Y:S02]  /*2e0a0*/  F2FP.BF16.F32.PACK_AB R18, R15, R18 ;  /* 0x000000120f12723e */ /* 0x000fe400000010ff */
[----:B------:R-:W-:Y:S02]  /*2e0b0*/  LOP3.LUT R20, R20, 0xc60, RZ, 0xc0, !PT ;  /* 0x00000c6014147812 */ /* 0x000fe400078ec0ff */
[----:B------:R-:W-:Y:S02]  /*2e0c0*/  F2FP.BF16.F32.PACK_AB R9, R13, R9 ;  /* 0x000000090d09723e */ /* 0x000fe400000010ff */
[----:B------:R-:W-:Y:S01]  /*2e0d0*/  F2FP.BF16.F32.PACK_AB R13, R26, R25 ;  /* 0x000000191a0d723e */ /* 0x000fe200000010ff */
[----:B0-----:R-:W4:Y:S04]  /*2e0e0*/  LDL.LU R10, [R1+0xd8] ;  /* 0x0000d800010a7983 */ /* 0x001f280000300800 */
[----:B------:R-:W4:Y:S04]  /*2e0f0*/  LDL.LU R24, [R1+0x130] ;  /* 0x0001300001187983 */ /* 0x000f280000300800 */
[----:B------:R-:W4:Y:S04]  /*2e100*/  LDL.LU R25, [R1+0x140] ;  /* 0x0001400001197983 */ /* 0x000f280000300800 */
[----:B------:R-:W4:Y:S01]  /*2e110*/  LDL.LU R26, [R1+0x1a8] ;  /* 0x0001a800011a7983 */ /* 0x000f220000300800 */
[----:B--2---:R-:W-:-:S02]  /*2e120*/  F2FP.BF16.F32.PACK_AB R11, R6, R11 ;  /* 0x0000000b060b723e */ /* 0x004fc400000010ff */
[----:B---3--:R-:W-:Y:S02]  /*2e130*/  F2FP.BF16.F32.PACK_AB R8, R2, R8 ;  /* 0x000000080208723e */ /* 0x008fe400000010ff */
[C---:B------:R-:W-:Y:S02]  /*2e140*/  LOP3.LUT R2, R23.reuse, 0x1c, RZ, 0xc0, !PT ;  /* 0x0000001c17027812 */ /* 0x040fe400078ec0ff */
[----:B------:R-:W-:-:S03]  /*2e150*/  LOP3.LUT R23, R23, 0x18, RZ, 0xc0, !PT ;  /* 0x0000001817177812 */ /* 0x000fc600078ec0ff */
[----:B------:R-:W-:Y:S01]  /*2e160*/  IMAD.SHL.U32 R15, R2, 0x4, RZ ;  /* 0x00000004020f7824 */ /* 0x000fe200078e00ff */
[----:B------:R-:W-:Y:S02]  /*2e170*/  LEA R20, R23, R20, 0x9 ;  /* 0x0000001417147211 */ /* 0x000fe400078e48ff */
[----:B------:R-:W-:Y:S02]  /*2e180*/  F2FP.BF16.F32.PACK_AB R12, R27, R12 ;  /* 0x0000000c1b0c723e */ /* 0x000fe400000010ff */
[----:B------:R-:W2:Y:S01]  /*2e190*/  LDL.LU R27, [R1+0x1b4] ;  /* 0x0001b400011b7983 */ /* 0x000ea20000300800 */
[----:B------:R-:W-:-:S03]  /*2e1a0*/  LOP3.LUT R20, R20, R15, RZ, 0x3c, !PT ;  /* 0x0000000f14147212 */ /* 0x000fc600078e3cff */
[----:B------:R-:W3:Y:S04]  /*2e1b0*/  LDL.LU R6, [R1+0x181c] ;  /* 0x00181c0001067983 */ /* 0x000ee80000300800 */
[----:B------:R-:W3:Y:S01]  /*2e1c0*/  LDL.LU R15, [R1+0x1818] ;  /* 0x00181800010f7983 */ /* 0x000ee20000300800 */
[----:B----4-:R-:W-:Y:S02]  /*2e1d0*/  F2FP.BF16.F32.PACK_AB R10, R10, R0 ;  /* 0x000000000a0a723e */ /* 0x010fe400000010ff */
[----:B------:R-:W-:-:S04]  /*2e1e0*/  IADD3 R0, PT, PT, R29, -0x3f3504f3, RZ ;  /* 0xc0cafb0d1d007810 */ /* 0x000fc80007ffe0ff */
[----:B------:R-:W-:Y:S02]  /*2e1f0*/  LOP3.LUT R0, R0, 0xff800000, RZ, 0xc0, !PT ;  /* 0xff80000000007812 */ /* 0x000fe400078ec0ff */
[----:B---3--:R-:W-:Y:S02]  /*2e200*/  F2FP.BF16.F32.PACK_AB R15, R6, R15 ;  /* 0x0000000f060f723e */ /* 0x008fe400000010ff */
[----:B------:R-:W3:Y:S01]  /*2e210*/  LDL.LU R6, [R1+0x1814] ;  /* 0x0018140001067983 */ /* 0x000ee20000300800 */
[----:B------:R-:W-:Y:S02]  /*2e220*/  FSEL R2, RZ, -23, P4 ;  /* 0xc1b80000ff027808 */ /* 0x000fe40002000000 */
[----:B------:R-:W-:Y:S01]  /*2e230*/  I2FP.F32.S32 R23, R0 ;  /* 0x0000000000177245 */ /* 0x000fe20000201400 */
[----:B------:R0:W-:Y:S04]  /*2e240*/  STS.128 [R20+UR6], R8 ;  /* 0x0000000814007988 */ /* 0x0001e80008000c06 */
[----:B------:R-:W-:Y:S01]  /*2e250*/  FFMA.FTZ R23, R23, 1.1920928955078125e-07, R2 ;  /* 0x3400000017177823 */ /* 0x000fe20000010002 */
[----:B------:R1:W-:Y:S01]  /*2e260*/  STS.128 [R20+UR6+0x200], R12 ;  /* 0x0002000c14007988 */ /* 0x0003e20008000c06 */
[----:B---3--:R-:W-:-:S03]  /*2e270*/  F2FP.BF16.F32.PACK_AB R19, R6, R19 ;  /* 0x000000130613723e */ /* 0x008fc600000010ff */
[----:B------:R-:W3:Y:S04]  /*2e280*/  LDL.LU R6, [R1+0x1810] ;  /* 0x0018100001067983 */ /* 0x000ee80000300800 */
[----:B------:R-:W4:Y:S04]  /*2e290*/  LDL R2, [R1+0x7c] ;  /* 0x00007c0001027983 */ /* 0x000f280000100800 */
[----:B0-----:R-:W2:Y:S04]  /*2e2a0*/  LDL.LU R9, [R1+0x148] ;  /* 0x0001480001097983 */ /* 0x001ea80000300800 */
[----:B------:R-:W3:Y:S04]  /*2e2b0*/  LDL.LU R8, [R1+0x1b8] ;  /* 0x0001b80001087983 */ /* 0x000ee80000300800 */
[----:B------:R-:W4:Y:S04]  /*2e2c0*/  LDL.LU R10, [R1+0x4] ;  /* 0x00000400010a7983 */ /* 0x000f280000300800 */
[----:B------:R-:W4:Y:S04]  /*2e2d0*/  LDL.LU R11, [R1+0x14] ;  /* 0x00001400010b7983 */ /* 0x000f280000300800 */
[----:B-1----:R-:W4:Y:S04]  /*2e2e0*/  LDL.LU R12, [R1+0x1b0] ;  /* 0x0001b000010c7983 */ /* 0x002f280000300800 */
[----:B------:R-:W4:Y:S04]  /*2e2f0*/  LDL.LU R13, [R1] ;  /* 0x00000000010d7983 */ /* 0x000f280000300800 */
[----:B------:R-:W4:Y:S04]  /*2e300*/  LDL.LU R14, [R1+0x8] ;  /* 0x00000800010e7983 */ /* 0x000f280000300800 */
[----:B------:R-:W4:Y:S04]  /*2e310*/  LDL.LU R15, [R1+0x24] ;  /* 0x00002400010f7983 */ /* 0x000f280000300800 */
[----:B------:R0:W-:Y:S04]  /*2e320*/  STS.128 [R20+UR6+0x80], R16 ;  /* 0x0000801014007988 */ /* 0x0001e80008000c06 */
[----:B0-----:R-:W4:Y:S04]  /*2e330*/  LDL.LU R19, [R1+0x80] ;  /* 0x0000800001137983 */ /* 0x001f280000300800 */
[----:B------:R-:W4:Y:S04]  /*2e340*/  LDL.LU R17, [R1+0x138] ;  /* 0x0001380001117983 */ /* 0x000f280000300800 */
[----:B------:R-:W4:Y:S01]  /*2e350*/  LDL.LU R18, [R1+0x98] ;  /* 0x0000980001127983 */ /* 0x000f220000300800 */
[----:B------:R-:W-:Y:S01]  /*2e360*/  IMAD.MOV.U32 R16, RZ, RZ, 0x3dc6b27f ;  /* 0x3dc6b27fff107424 */ /* 0x000fe200078e00ff */
[----:B--2---:R-:W-:-:S02]  /*2e370*/  F2FP.BF16.F32.PACK_AB R25, R9, R25 ;  /* 0x000000190919723e */ /* 0x004fc400000010ff */
[----:B------:R-:W0:Y:S01]  /*2e380*/  S2R R9, SR_TID.X ;  /* 0x0000000000097919 */ /* 0x000e220000002100 */
[----:B---3--:R-:W-:Y:S02]  /*2e390*/  F2FP.BF16.F32.PACK_AB R27, R8, R27 ;  /* 0x0000001b081b723e */ /* 0x008fe400000010ff */
[----:B------:R-:W-:Y:S02]  /*2e3a0*/  F2FP.BF16.F32.PACK_AB R8, R7, R21 ;  /* 0x000000150708723e */ /* 0x000fe400000010ff */
[----:B----4-:R-:W-:Y:S02]  /*2e3b0*/  F2FP.BF16.F32.PACK_AB R10, R6, R10 ;  /* 0x0000000a060a723e */ /* 0x010fe400000010ff */
[----:B------:R-:W-:Y:S02]  /*2e3c0*/  F2FP.BF16.F32.PACK_AB R26, R12, R26 ;  /* 0x0000001a0c1a723e */ /* 0x000fe400000010ff */
[----:B------:R-:W-:Y:S02]  /*2e3d0*/  F2FP.BF16.F32.PACK_AB R12, R4, R5 ;  /* 0x00000005040c723e */ /* 0x000fe400000010ff */
[----:B------:R-:W2:Y:S01]  /*2e3e0*/  LDL.LU R5, [R1+0x20] ;  /* 0x0000200001057983 */ /* 0x000ea20000300800 */
[----:B------:R-:W-:-:S02]  /*2e3f0*/  F2FP.BF16.F32.PACK_AB R13, R13, R28 ;  /* 0x0000001c0d0d723e */ /* 0x000fc400000010ff */
[----:B0-----:R-:W-:Y:S02]  /*2e400*/  SHF.R.U32.HI R9, RZ, 0x5, R9 ;  /* 0x00000005ff097819 */ /* 0x001fe40000011609 */
[----:B------:R-:W-:Y:S02]  /*2e410*/  IADD3 R2, PT, PT, R2, -R18, RZ ;  /* 0x8000001202027210 */ /* 0x000fe40007ffe0ff */
[----:B------:R-:W0:Y:S03]  /*2e420*/  LDC R18, c[0x0][0x3e8] ;  /* 0x0000fa00ff127b82 */ /* 0x000e260000000800 */
[----:B------:R-:W-:Y:S01]  /*2e430*/  FADD R2, R2, -1 ;  /* 0xbf80000002027421 */ /* 0x000fe20000000000 */
[----:B------:R-:W-:Y:S02]  /*2e440*/  SGXT.U32 R7, R9, 0x2 ;  /* 0x000000020907781a */ /* 0x000fe40000000000 */
[----:B------:R-:W-:Y:S01]  /*2e450*/  F2FP.BF16.F32.PACK_AB R9, R22, R3 ;  /* 0x000000031609723e */ /* 0x000fe200000010ff */
[----:B------:R-:W-:-:S02]  /*2e460*/  FFMA.FTZ R4, R2, R16, -0.16845393180847167969 ;  /* 0xbe2c7f3002047423 */ /* 0x000fc40000010010 */
[----:B------:R-:W3:Y:S01]  /*2e470*/  LDL.LU R16, [R1+0x10] ;  /* 0x0000100001107983 */ /* 0x000ee20000300800 */
[----:B------:R-:W-:-:S03]  /*2e480*/  F2FP.BF16.F32.PACK_AB R24, R17, R24 ;  /* 0x000000181118723e */ /* 0x000fc600000010ff */
[----:B------:R-:W4:Y:S04]  /*2e490*/  LDL.LU R3, [R1+0x68] ;  /* 0x0000680001037983 */ /* 0x000f280000300800 */
[----:B------:R-:W4:Y:S04]  /*2e4a0*/  LDL.LU R22, [R1+0xf8] ;  /* 0x0000f80001167983 */ /* 0x000f280000300800 */
[----:B------:R-:W4:Y:S01]  /*2e4b0*/  LDL.LU R21, [R1+0xc0] ;  /* 0x0000c00001157983 */ /* 0x000f220000300800 */
[----:B0-----:R-:W-:-:S03]  /*2e4c0*/  IMAD R28, R7, R18, RZ ;  /* 0x00000012071c7224 */ /* 0x001fc600078e02ff */
[----:B------:R-:W4:Y:S04]  /*2e4d0*/  LDL.LU R17, [R1+0xd4] ;  /* 0x0000d40001117983 */ /* 0x000f280000300800 */
[----:B------:R-:W4:Y:S04]  /*2e4e0*/  LDL.LU R7, [R1+0xb4] ;  /* 0x0000b40001077983 */ /* 0x000f280000300800 */
[----:B------:R-:W4:Y:S04]  /*2e4f0*/  LDL.LU R6, [R1+0x180c] ;  /* 0x00180c0001067983 */ /* 0x000f280000300800 */
[----:B------:R0:W-:Y:S04]  /*2e500*/  STL [R1+0x17bc], R28 ;  /* 0x0017bc1c01007387 */ /* 0x0001e80000100800 */
[----:B------:R1:W-:Y:S01]  /*2e510*/  STS.128 [R20+UR6+0x280], R24 ;  /* 0x0002801814007988 */ /* 0x0003e20008000c06 */
[----:B--2---:R-:W-:-:S02]  /*2e520*/  F2FP.BF16.F32.PACK_AB R11, R5, R11 ;  /* 0x0000000b050b723e */ /* 0x004fc400000010ff */
[C---:B------:R-:W-:Y:S02]  /*2e530*/  LEA R5, R18.reuse, R28, 0x2 ;  /* 0x0000001c12057211 */ /* 0x040fe400078e10ff */
[----:B0-----:R-:W2:Y:S03]  /*2e540*/  LDL.LU R28, [R1+0xec] ;  /* 0x0000ec00011c7983 */ /* 0x001ea60000300800 */
[----:B------:R-:W-:Y:S01]  /*2e550*/  IMAD R5, R18, 0x4, R5 ;  /* 0x0000000412057824 */ /* 0x000fe200078e0205 */
[----:B------:R0:W-:Y:S01]  /*2e560*/  STS.128 [R20+UR6+0x100], R8 ;  /* 0x0001000814007988 */ /* 0x0001e20008000c06 */
[----:B---3--:R-:W-:Y:S02]  /*2e570*/  F2FP.BF16.F32.PACK_AB R14, R16, R14 ;  /* 0x0000000e100e723e */ /* 0x008fe400000010ff */
[----:B----4-:R-:W-:Y:S02]  /*2e580*/  F2FP.BF16.F32.PACK_AB R15, R15, R6 ;  /* 0x000000060f0f723e */ /* 0x010fe400000010ff */
[----:B------:R-:W3:Y:S04]  /*2e590*/  LDL.LU R6, [R1+0x1808] ;  /* 0x0018080001067983 */ /* 0x000ee80000300800 */
[----:B-1----:R-:W4:Y:S04]  /*2e5a0*/  LDL.LU R24, [R1+0x54] ;  /* 0x0000540001187983 */ /* 0x002f280000300800 */
[----:B------:R-:W2:Y:S04]  /*2e5b0*/  LDL.LU R25, [R1+0x6c] ;  /* 0x00006c0001197983 */ /* 0x000ea80000300800 */
[----:B------:R-:W2:Y:S04]  /*2e5c0*/  LDL.LU R26, [R1+0x64] ;  /* 0x00006400011a7983 */ /* 0x000ea80000300800 */
[----:B------:R-:W2:Y:S04]  /*2e5d0*/  LDL.LU R27, [R1+0xac] ;  /* 0x0000ac00011b7983 */ /* 0x000ea80000300800 */
[----:B0-----:R-:W2:Y:S04]  /*2e5e0*/  LDL.LU R8, [R1+0x28] ;  /* 0x0000280001087983 */ /* 0x001ea80000300800 */
[----:B------:R-:W2:Y:S04]  /*2e5f0*/  LDL.LU R9, [R1+0x58] ;  /* 0x0000580001097983 */ /* 0x000ea80000300800 */
[----:B------:R-:W-:Y:S04]  /*2e600*/  STL [R1+0x24], R5 ;  /* 0x0000240501007387 */ /* 0x000fe80000100800 */
[----:B------:R-:W2:Y:S04]  /*2e610*/  LDL.LU R10, [R1+0x48] ;  /* 0x00004800010a7983 */ /* 0x000ea80000300800 */
[----:B------:R-:W4:Y:S04]  /*2e620*/  LDL.LU R11, [R1+0x60] ;  /* 0x00006000010b7983 */ /* 0x000f280000300800 */
[----:B------:R0:W-:Y:S04]  /*2e630*/  STS.128 [R20+UR6+0x300], R12 ;  /* 0x0003000c14007988 */ /* 0x0001e80008000c06 */
[----:B0-----:R-:W2:Y:S04]  /*2e640*/  LDL.LU R13, [R1+0x38] ;  /* 0x00003800010d7983 */ /* 0x001ea80000300800 */
[----:B------:R-:W2:Y:S04]  /*2e650*/  LDL.LU R14, [R1+0x44] ;  /* 0x00004400010e7983 */ /* 0x000ea80000300800 */
[----:B------:R-:W2:Y:S01]  /*2e660*/  LDL.LU R15, [R1+0x34] ;  /* 0x00003400010f7983 */ /* 0x000ea20000300800 */
[----:B------:R-:W-:-:S04]  /*2e670*/  FFMA.FTZ R4, R2, R4, 0.1716887056827545166 ;  /* 0x3e2fcf2a02047423 */ /* 0x000fc80000010004 */
[----:B------:R-:W-:Y:S01]  /*2e680*/  FFMA.FTZ R4, R2, R4, -0.17900948226451873779 ;  /* 0xbe374e4302047423 */ /* 0x000fe20000010004 */
[----:B------:R-:W-:-:S03]  /*2e690*/  LEA R5, R18, R5, 0x2 ;  /* 0x0000000512057211 */ /* 0x000fc600078e10ff */
[C---:B------:R-:W-:Y:S02]  /*2e6a0*/  FFMA.FTZ R4, R2.reuse, R4, 0.20512372255325317383 ;  /* 0x3e520bf402047423 */ /* 0x040fe40000010004 */
[----:B------:R0:W-:Y:S02]  /*2e6b0*/  STL [R1+0x20], R5 ;  /* 0x0000200501007387 */ /* 0x0001e40000100800 */
[----:B------:R-:W-:-:S04]  /*2e6c0*/  FFMA.FTZ R4, R2, R4, -0.24046532809734344482 ;  /* 0xbe763c8b02047423 */ /* 0x000fc80000010004 */
[----:B------:R-:W-:Y:S01]  /*2e6d0*/  FFMA.FTZ R4, R2, R4, 0.28857114911079406738 ;  /* 0x3e93bf9902047423 */ /* 0x000fe20000010004 */
[----:B0-----:R-:W-:-:S03]  /*2e6e0*/  LEA R5, R18, R5, 0x2 ;  /* 0x0000000512057211 */ /* 0x001fc600078e10ff */
[----:B------:R-:W-:Y:S02]  /*2e6f0*/  FFMA.FTZ R4, R2, R4, -0.36067417263984680176 ;  /* 0xbeb8aa4902047423 */ /* 0x000fe40000010004 */
[----:B------:R0:W-:Y:S02]  /*2e700*/  STL [R1+0x28], R5 ;  /* 0x0000280501007387 */ /* 0x0001e40000100800 */
[----:B0-----:R-:W-:-:S05]  /*2e710*/  IMAD R5, R18, 0x4, R5 ;  /* 0x0000000412057824 */ /* 0x001fca00078e0205 */
[----:B------:R0:W-:Y:S02]  /*2e720*/  STL [R1], R5 ;  /* 0x0000000501007387 */ /* 0x0001e40000100800 */
[----:B0-----:R-:W-:-:S05]  /*2e730*/  LEA R5, R18, R5, 0x2 ;  /* 0x0000000512057211 */ /* 0x001fca00078e10ff */
[----:B------:R0:W-:Y:S02]  /*2e740*/  STL [R1+0x4], R5 ;  /* 0x0000040501007387 */ /* 0x0001e40000100800 */
[----:B0-----:R-:W-:-:S05]  /*2e750*/  LEA R5, R18, R5, 0x2 ;  /* 0x0000000512057211 */ /* 0x001fca00078e10ff */
[----:B------:R-:W-:Y:S01]  /*2e760*/  STL [R1+0x8], R5 ;  /* 0x0000080501007387 */ /* 0x000fe20000100800 */
[----:B--2---:R-:W-:Y:S02]  /*2e770*/  F2FP.BF16.F32.PACK_AB R12, R14, R15 ;  /* 0x0000000f0e0c723e */ /* 0x004fe400000010ff */
[----:B------:R-:W-:Y:S01]  /*2e780*/  F2FP.BF16.F32.PACK_AB R14, R27, R3 ;  /* 0x000000031b0e723e */ /* 0x000fe200000010ff */
[----:B------:R-:W-:-:S04]  /*2e790*/  FFMA.FTZ R3, R2, R4, 0.48089820146560668945 ;  /* 0x3ef6384a02037423 */ /* 0x000fc80000010004 */
[----:B------:R-:W-:Y:S01]  /*2e7a0*/  FFMA.FTZ R3, R2, R3, -0.72134751081466674805 ;  /* 0xbf38aa3b02037423 */ /* 0x000fe20000010003 */
[----:B------:R-:W-:-:S03]  /*2e7b0*/  F2FP.BF16.F32.PACK_AB R15, R22, R21 ;  /* 0x00000015160f723e */ /* 0x000fc600000010ff */
[----:B------:R-:W-:Y:S01]  /*2e7c0*/  FMUL R3, R2, R3 ;  /* 0x0000000302037220 */ /* 0x000fe20000400000 */
[----:B------:R-:W-:Y:S02]  /*2e7d0*/  F2FP.BF16.F32.PACK_AB R8, R13, R8 ;  /* 0x000000080d08723e */ /* 0x000fe400000010ff */
[----:B------:R-:W-:Y:S01]  /*2e7e0*/  LEA R21, R18, R5, 0x2 ;  /* 0x0000000512157211 */ /* 0x000fe200078e10ff */
[----:B------:R-:W-:Y:S01]  /*2e7f0*/  FMUL R3, R2, R3 ;  /* 0x0000000302037220 */ /* 0x000fe20000400000 */
[----:B----4-:R-:W-:Y:S02]  /*2e800*/  F2FP.BF16.F32.PACK_AB R13, R11, R24 ;  /* 0x000000180b0d723e */ /* 0x010fe400000010ff */
[----:B------:R-:W-:Y:S02]  /*2e810*/  F2FP.BF16.F32.PACK_AB R11, R28, R7 ;  /* 0x000000071c0b723e */ /* 0x000fe400000010ff */
[----:B------:R-:W-:Y:S01]  /*2e820*/  IADD3 R7, PT, PT, R29, -R0, RZ ;  /* 0x800000001d077210 */ /* 0x000fe20007ffe0ff */
[----:B------:R-:W-:Y:S01]  /*2e830*/  FFMA.FTZ R0, R2, 1.4426950216293334961, R3 ;  /* 0x3fb8aa3b02007823 */ /* 0x000fe20000010003 */
[----:B------:R-:W-:Y:S01]  /*2e840*/  LEA R2, R18, R21, 0x2 ;  /* 0x0000001512027211 */ /* 0x000fe200078e10ff */
[----:B------:R0:W-:Y:S02]  /*2e850*/  STL [R1+0x17b8], R21 ;  /* 0x0017b81501007387 */ /* 0x0001e40000100800 */
[----:B0-----:R-:W0:Y:S01]  /*2e860*/  LDC R21, c[0x0][0x3e8] ;  /* 0x0000fa00ff157b82 */ /* 0x001e220000000800 */
[----:B------:R-:W-:-:S02]  /*2e870*/  F2FP.BF16.F32.PACK_AB R9, R9, R10 ;  /* 0x0000000a0909723e */ /* 0x000fc400000010ff */
[----:B------:R-:W-:Y:S01]  /*2e880*/  F2FP.BF16.F32.PACK_AB R10, R25, R26 ;  /* 0x0000001a190a723e */ /* 0x000fe200000010ff */
[----:B------:R-:W-:Y:S04]  /*2e890*/  STL [R1+0x17c0], R2 ;  /* 0x0017c00201007387 */ /* 0x000fe80000100800 */
[----:B------:R1:W-:Y:S01]  /*2e8a0*/  STS.128 [R20+UR6+0x180], R8 ;  /* 0x0001800814007988 */ /* 0x0003e20008000c06 */
[----:B0-----:R-:W-:-:S05]  /*2e8b0*/  IMAD R3, R21, 0x4, R2 ;  /* 0x0000000415037824 */ /* 0x001fca00078e0202 */
[C---:B-1----:R-:W-:Y:S01]  /*2e8c0*/  LEA R11, R21.reuse, R3, 0x2 ;  /* 0x00000003150b7211 */ /* 0x042fe200078e10ff */
[----:B------:R-:W-:Y:S03]  /*2e8d0*/  STL [R1+0x17c4], R3 ;  /* 0x0017c40301007387 */ /* 0x000fe60000100800 */
[C---:B------:R-:W-:Y:S01]  /*2e8e0*/  LEA R2, R21.reuse, R11, 0x2 ;  /* 0x0000000b15027211 */ /* 0x040fe200078e10ff */
[----:B------:R-:W-:Y:S04]  /*2e8f0*/  STL [R1+0xc], R11 ;  /* 0x00000c0b01007387 */ /* 0x000fe80000100800 */
[----:B------:R0:W-:Y:S04]  /*2e900*/  STL [R1+0x10], R2 ;  /* 0x0000100201007387 */ /* 0x0001e80000100800 */
[----:B------:R1:W-:Y:S01]  /*2e910*/  STS.128 [R20+UR6+0x380], R12 ;  /* 0x0003800c14007988 */ /* 0x0003e20008000c06 */
[----:B0-----:R-:W-:-:S03]  /*2e920*/  IMAD R2, R21, 0x4, R2 ;  /* 0x0000000415027824 */ /* 0x001fc600078e0202 */
[----:B-1----:R-:W2:Y:S04]  /*2e930*/  LDL.LU R15, [R1+0x7c] ;  /* 0x00007c00010f7983 */ /* 0x002ea80000300800 */
[----:B------:R0:W-:Y:S02]  /*2e940*/  STL [R1+0x14], R2 ;  /* 0x0000140201007387 */ /* 0x0001e40000100800 */
[----:B0-----:R-:W-:-:S05]  /*2e950*/  LEA R2, R21, R2, 0x2 ;  /* 0x0000000215027211 */ /* 0x001fca00078e10ff */
[----:B------:R0:W-:Y:S02]  /*2e960*/  STL [R1+0x18], R2 ;  /* 0x0000180201007387 */ /* 0x0001e40000100800 */
[----:B0-----:R-:W-:-:S05]  /*2e970*/  LEA R2, R21, R2, 0x2 ;  /* 0x0000000215027211 */ /* 0x001fca00078e10ff */
[----:B------:R0:W-:Y:S02]  /*2e980*/  STL [R1+0x1c], R2 ;  /* 0x00001c0201007387 */ /* 0x0001e40000100800 */
[----:B0-----:R-:W-:-:S05]  /*2e990*/  LEA R2, R21, R2, 0x2 ;  /* 0x0000000215027211 */ /* 0x001fca00078e10ff */
[----:B------:R0:W-:Y:S04]  /*2e9a0*/  STL [R1+0x4c], R2 ;  /* 0x00004c0201007387 */ /* 0x0001e80000100800 */
[----:B------:R-:W4:Y:S04]  /*2e9b0*/  LDL.LU R12, [R1+0x10c] ;  /* 0x00010c00010c7983 */ /* 0x000f280000300800 */
[----:B------:R-:W4:Y:S01]  /*2e9c0*/  LDL.LU R13, [R1+0x104] ;  /* 0x00010400010d7983 */ /* 0x000f220000300800 */
[----:B0-----:R-:W-:-:S05]  /*2e9d0*/  LEA R2, R21, R2, 0x2 ;  /* 0x0000000215027211 */ /* 0x001fca00078e10ff */
[----:B------:R0:W-:Y:S04]  /*2e9e0*/  STL [R1+0x94], R2 ;  /* 0x0000940201007387 */ /* 0x0001e80000100800 */
[----:B------:R-:W4:Y:S01]  /*2e9f0*/  LDL.LU R14, [R1+0x30] ;  /* 0x00003000010e7983 */ /* 0x000f220000300800 */
[----:B0-----:R-:W-:-:S05]  /*2ea00*/  IMAD R2, R21, 0x4, R2 ;  /* 0x0000000415027824 */ /* 0x001fca00078e0202 */
[----:B------:R0:W-:Y:S02]  /*2ea10*/  STL [R1+0x90], R2 ;  /* 0x0000900201007387 */ /* 0x0001e40000100800 */
[----:B0-----:R-:W-:-:S05]  /*2ea20*/  LEA R2, R21, R2, 0x2 ;  /* 0x0000000215027211 */ /* 0x001fca00078e10ff */
[----:B------:R0:W-:Y:S01]  /*2ea30*/  STL [R1+0x8c], R2 ;  /* 0x00008c0201007387 */ /* 0x0001e20000100800 */
[----:B------:R-:W-:Y:S01]  /*2ea40*/  IMAD.IADD R4, R19, 0x1, -R17 ;  /* 0x0000000113047824 */ /* 0x000fe200078e0a11 */
[----:B---3--:R-:W-:Y:S02]  /*2ea50*/  IADD3 R17, PT, PT, R6, -0x3f3504f3, RZ ;  /* 0xc0cafb0d06117810 */ /* 0x008fe40007ffe0ff */
[----:B0-----:R-:W-:-:S05]  /*2ea60*/  LEA R2, R21, R2, 0x2 ;  /* 0x0000000215027211 */ /* 0x001fca00078e10ff */
[----:B------:R0:W-:Y:S01]  /*2ea70*/  STL [R1+0x84], R2 ;  /* 0x0000840201007387 */ /* 0x0001e20000100800 */
[----:B------:R-:W-:-:S03]  /*2ea80*/  LOP3.LUT R17, R17, 0xff800000, RZ, 0xc0, !PT ;  /* 0xff80000011117812 */ /* 0x000fc600078ec0ff */
[----:B------:R-:W3:Y:S04]  /*2ea90*/  LDL.LU R24, [R1+0x168] ;  /* 0x0001680001187983 */ /* 0x000ee80000300800 */
[----:B------:R-:W3:Y:S01]  /*2eaa0*/  LDL.LU R25, [R1+0x114] ;  /* 0x0001140001197983 */ /* 0x000ee20000300800 */
[----:B0-----:R-:W-:-:S03]  /*2eab0*/  IMAD R2, R21, 0x4, R2 ;  /* 0x0000000415027824 */ /* 0x001fc600078e0202 */
[----:B------:R-:W3:Y:S01]  /*2eac0*/  LDL.LU R26, [R1+0x178] ;  /* 0x00017800011a7983 */ /* 0x000ee20000300800 */
[----:B------:R-:W-:-:S03]  /*2ead0*/  IMAD.IADD R5, R6, 0x1, -R17 ;  /* 0x0000000106057824 */ /* 0x000fc600078e0a11 */
[----:B------:R0:W-:Y:S04]  /*2eae0*/  STL [R1+0x88], R2 ;  /* 0x0000880201007387 */ /* 0x0001e80000100800 */
[----:B------:R-:W3:Y:S01]  /*2eaf0*/  LDL.LU R27, [R1+0x170] ;  /* 0x00017000011b7983 */ /* 0x000ee20000300800 */
[----:B------:R-:W-:-:S03]  /*2eb00*/  IMAD.MOV.U32 R11, RZ, RZ, R19 ;  /* 0x000000ffff0b7224 */ /* 0x000fc600078e0013 */
[----:B------:R-:W3:Y:S04]  /*2eb10*/  LDL.LU R28, [R1+0x188] ;  /* 0x00018800011c7983 */ /* 0x000ee80000300800 */
[----:B------:R-:W3:Y:S04]  /*2eb20*/  LDL.LU R22, [R1+0x180] ;  /* 0x0001800001167983 */ /* 0x000ee80000300800 */
[----:B------:R-:W3:Y:S04]  /*2eb30*/  LDL.LU R17, [R1+0x1a0] ;  /* 0x0001a00001117983 */ /* 0x000ee80000300800 */
[----:B------:R-:W3:Y:S04]  /*2eb40*/  LDL.LU R18, [R1+0x190] ;  /* 0x0001900001127983 */ /* 0x000ee80000300800 */
[----:B------:R-:W3:Y:S01]  /*2eb50*/  LDL R19, [R1+0x420] ;  /* 0x0004200001137983 */ /* 0x000ee20000100800 */
[----:B------:R-:W-:Y:S01]  /*2eb60*/  MOV R16, 0x3dc6b27f ;  /* 0x3dc6b27f00107802 */ /* 0x000fe20000000f00 */
[----:B------:R-:W-:Y:S01]  /*2eb70*/  FADD R4, R4, -1 ;  /* 0xbf80000004047421 */ /* 0x000fe20000000000 */
[----:B------:R-:W-:Y:S01]  /*2eb80*/  FADD R5, R5, -1 ;  /* 0xbf80000005057421 */ /* 0x000fe20000000000 */
[----:B------:R-:W-:-:S02]  /*2eb90*/  FADD R7, R7, -1 ;  /* 0xbf80000007077421 */ /* 0x000fc40000000000 */
[CC--:B------:R-:W-:Y:S01]  /*2eba0*/  FFMA.FTZ R10, R4.reuse, R16.reuse, -0.16845393180847167969 ;  /* 0xbe2c7f30040a7423 */ /* 0x0c0fe20000010010 */
[-C--:B------:R-:W-:Y:S01]  /*2ebb0*/  FFMA.FTZ R8, R5, R16.reuse, -0.16845393180847167969 ;  /* 0xbe2c7f3005087423 */ /* 0x080fe20000010010 */
[----:B------:R-:W-:Y:S02]  /*2ebc0*/  FFMA.FTZ R9, R7, R16, -0.16845393180847167969 ;  /* 0xbe2c7f3007097423 */ /* 0x000fe40000010010 */
[C---:B------:R-:W-:Y:S01]  /*2ebd0*/  FFMA.FTZ R10, R4.reuse, R10, 0.1716887056827545166 ;  /* 0x3e2fcf2a040a7423 */ /* 0x040fe2000001000a */
[----:B------:R-:W-:Y:S01]  /*2ebe0*/  FFMA.FTZ R8, R5, R8, 0.1716887056827545166 ;  /* 0x3e2fcf2a05087423 */ /* 0x000fe20000010008 */
[----:B------:R-:W-:Y:S02]  /*2ebf0*/  FFMA.FTZ R9, R7, R9, 0.1716887056827545166 ;  /* 0x3e2fcf2a07097423 */ /* 0x000fe40000010009 */
[----:B------:R-:W-:Y:S01]  /*2ec00*/  FFMA.FTZ R10, R4, R10, -0.17900948226451873779 ;  /* 0xbe374e43040a7423 */ /* 0x000fe2000001000a */
[----:B------:R-:W-:Y:S01]  /*2ec10*/  FFMA.FTZ R8, R5, R8, -0.17900948226451873779 ;  /* 0xbe374e4305087423 */ /* 0x000fe20000010008 */
[----:B------:R-:W-:-:S02]  /*2ec20*/  FFMA.FTZ R9, R7, R9, -0.17900948226451873779 ;  /* 0xbe374e4307097423 */ /* 0x000fc40000010009 */
[C---:B------:R-:W-:Y:S01]  /*2ec30*/  FFMA.FTZ R10, R4.reuse, R10, 0.20512372255325317383 ;  /* 0x3e520bf4040a7423 */ /* 0x040fe2000001000a */
[----:B------:R-:W-:Y:S01]  /*2ec40*/  FFMA.FTZ R8, R5, R8, 0.20512372255325317383 ;  /* 0x3e520bf405087423 */ /* 0x000fe20000010008 */
[----:B------:R-:W-:Y:S02]  /*2ec50*/  FFMA.FTZ R9, R7, R9, 0.20512372255325317383 ;  /* 0x3e520bf407097423 */ /* 0x000fe40000010009 */
[C---:B------:R-:W-:Y:S01]  /*2ec60*/  FFMA.FTZ R10, R4.reuse, R10, -0.24046532809734344482 ;  /* 0xbe763c8b040a7423 */ /* 0x040fe2000001000a */
[----:B------:R-:W-:Y:S01]  /*2ec70*/  FFMA.FTZ R8, R5, R8, -0.24046532809734344482 ;  /* 0xbe763c8b05087423 */ /* 0x000fe20000010008 */
[----:B------:R-:W-:Y:S02]  /*2ec80*/  FFMA.FTZ R9, R7, R9, -0.24046532809734344482 ;  /* 0xbe763c8b07097423 */ /* 0x000fe40000010009 */
[----:B------:R-:W-:Y:S01]  /*2ec90*/  FFMA.FTZ R10, R4, R10, 0.28857114911079406738 ;  /* 0x3e93bf99040a7423 */ /* 0x000fe2000001000a */
[----:B------:R-:W-:Y:S01]  /*2eca0*/  FFMA.FTZ R8, R5, R8, 0.28857114911079406738 ;  /* 0x3e93bf9905087423 */ /* 0x000fe20000010008 */
[----:B------:R-:W-:-:S02]  /*2ecb0*/  FFMA.FTZ R9, R7, R9, 0.28857114911079406738 ;  /* 0x3e93bf9907097423 */ /* 0x000fc40000010009 */
[C---:B------:R-:W-:Y:S01]  /*2ecc0*/  FFMA.FTZ R10, R4.reuse, R10, -0.36067417263984680176 ;  /* 0xbeb8aa49040a7423 */ /* 0x040fe2000001000a */
[----:B------:R-:W-:Y:S01]  /*2ecd0*/  FFMA.FTZ R8, R5, R8, -0.36067417263984680176 ;  /* 0xbeb8aa4905087423 */ /* 0x000fe20000010008 */
[----:B------:R-:W-:Y:S02]  /*2ece0*/  FFMA.FTZ R9, R7, R9, -0.36067417263984680176 ;  /* 0xbeb8aa4907097423 */ /* 0x000fe40000010009 */
[C---:B------:R-:W-:Y:S01]  /*2ecf0*/  FFMA.FTZ R10, R4.reuse, R10, 0.48089820146560668945 ;  /* 0x3ef6384a040a7423 */ /* 0x040fe2000001000a */
[----:B------:R-:W-:Y:S01]  /*2ed00*/  FFMA.FTZ R8, R5, R8, 0.48089820146560668945 ;  /* 0x3ef6384a05087423 */ /* 0x000fe20000010008 */
[----:B------:R-:W-:Y:S02]  /*2ed10*/  FFMA.FTZ R9, R7, R9, 0.48089820146560668945 ;  /* 0x3ef6384a07097423 */ /* 0x000fe40000010009 */
[C---:B------:R-:W-:Y:S01]  /*2ed20*/  FFMA.FTZ R10, R4.reuse, R10, -0.72134751081466674805 ;  /* 0xbf38aa3b040a7423 */ /* 0x040fe2000001000a */
[----:B------:R-:W-:Y:S01]  /*2ed30*/  FFMA.FTZ R8, R5, R8, -0.72134751081466674805 ;  /* 0xbf38aa3b05087423 */ /* 0x000fe20000010008 */
[----:B------:R-:W-:Y:S01]  /*2ed40*/  FFMA.FTZ R9, R7, R9, -0.72134751081466674805 ;  /* 0xbf38aa3b07097423 */ /* 0x000fe20000010009 */
[----:B------:R-:W-:Y:S01]  /*2ed50*/  ISETP.GE.U32.AND P6, PT, R11, 0x7f800000, PT ;  /* 0x7f8000000b00780c */ /* 0x000fe20003fc6070 */
[C---:B------:R-:W-:Y:S01]  /*2ed60*/  FMUL R10, R4.reuse, R10 ;  /* 0x0000000a040a7220 */ /* 0x040fe20000400000 */
[----:B0-----:R-:W-:Y:S01]  /*2ed70*/  LEA R2, R21, R2, 0x2 ;  /* 0x0000000215027211 */ /* 0x001fe200078e10ff */
[----:B------:R-:W-:Y:S01]  /*2ed80*/  FMUL R8, R5, R8 ;  /* 0x0000000805087220 */ /* 0x000fe20000400000 */
[----:B------:R-:W-:Y:S01]  /*2ed90*/  FMUL R9, R7, R9 ;  /* 0x0000000907097220 */ /* 0x000fe20000400000 */
[----:B------:R-:W-:-:S02]  /*2eda0*/  FMUL R10, R4, R10 ;  /* 0x0000000a040a7220 */ /* 0x000fc40000400000 */
[----:B------:R0:W-:Y:S01]  /*2edb0*/  STL [R1+0x70], R2 ;  /* 0x0000700201007387 */ /* 0x0001e20000100800 */
[----:B------:R-:W-:Y:S01]  /*2edc0*/  FMUL R8, R5, R8 ;  /* 0x0000000805087220 */ /* 0x000fe20000400000 */
[----:B------:R-:W-:Y:S01]  /*2edd0*/  FFMA.FTZ R4, R4, 1.4426950216293334961, R10 ;  /* 0x3fb8aa3b04047823 */ /* 0x000fe2000001000a */
[----:B------:R-:W-:Y:S02]  /*2ede0*/  FMUL R9, R7, R9 ;  /* 0x0000000907097220 */ /* 0x000fe40000400000 */
[----:B------:R-:W-:Y:S01]  /*2edf0*/  FFMA.FTZ R8, R5, 1.4426950216293334961, R8 ;  /* 0x3fb8aa3b05087823 */ /* 0x000fe20000010008 */
[----:B0-----:R-:W-:Y:S01]  /*2ee00*/  LEA R2, R21, R2, 0x2 ;  /* 0x0000000215027211 */ /* 0x001fe200078e10ff */
[----:B------:R-:W-:-:S04]  /*2ee10*/  FFMA.FTZ R9, R7, 1.4426950216293334961, R9 ;  /* 0x3fb8aa3b07097823 */ /* 0x000fc80000010009 */
[----:B------:R0:W-:Y:S01]  /*2ee20*/  STL [R1+0x74], R2 ;  /* 0x0000740201007387 */ /* 0x0001e20000100800 */
[----:B------:R-:W-:Y:S01]  /*2ee30*/  FADD R3, R23, R9 ;  /* 0x0000000917037221 */ /* 0x000fe20000000000 */
[----:B------:R-:W-:Y:S02]  /*2ee40*/  FSETP.NEU.AND P3, PT, R11, RZ, PT ;  /* 0x000000ff0b00720b */ /* 0x000fe40003f6d000 */
[----:B0-----:R-:W-:-:S05]  /*2ee50*/  LEA R2, R21, R2, 0x2 ;  /* 0x0000000215027211 */ /* 0x001fca00078e10ff */
[----:B------:R0:W-:Y:S01]  /*2ee60*/  STL [R1+0x98], R2 ;  /* 0x0000980201007387 */ /* 0x0001e20000100800 */
[----:B------:R-:W-:Y:S02]  /*2ee70*/  ISETP.GE.U32.AND P1, PT, R6, 0x7f800000, PT ;  /* 0x7f8000000600780c */ /* 0x000fe40003f26070 */
[----:B------:R-:W-:Y:S01]  /*2ee80*/  ISETP.GE.U32.AND P5, PT, R29, 0x7f800000, PT ;  /* 0x7f8000001d00780c */ /* 0x000fe20003fa6070 */
[----:B0-----:R-:W-:Y:S01]  /*2ee90*/  IMAD R2, R21, 0x4, R2 ;  /* 0x0000000415027824 */ /* 0x001fe200078e0202 */
[----:B------:R-:W-:Y:S01]  /*2eea0*/  BAR.SYNC.DEFER_BLOCKING 0x0 ;  /* 0x0000000000007b1d */ /* 0x000fe20000010000 */
[C---:B--2---:R-:W-:Y:S02]  /*2eeb0*/  ISETP.GE.U32.AND P2, PT, R15.reuse, 0x7f800000, PT ;  /* 0x7f8000000f00780c */ /* 0x044fe40003f46070 */
[----:B------:R-:W-:Y:S01]  /*2eec0*/  FSETP.NEU.AND P4, PT, R15, RZ, PT ;  /* 0x000000ff0f00720b */ /* 0x000fe20003f8d000 */
[----:B----4-:R-:W-:-:S10]  /*2eed0*/  FADD R10, R12, R0 ;  /* 0x000000000c0a7221 */ /* 0x010fd40000000000 */
[----:B------:R-:W-:Y:S02]  /*2eee0*/  @P2 IMAD.MOV.U32 R0, RZ, RZ, 0x7f800000 ;  /* 0x7f800000ff002424 */ /* 0x000fe400078e00ff */
[----:B------:R-:W-:Y:S01]  /*2eef0*/  FADD R7, R13, R4 ;  /* 0x000000040d077221 */ /* 0x000fe20000000000 */
[----:B------:R-:W-:Y:S01]  /*2ef00*/  @P6 MOV R4, 0x7f800000 ;  /* 0x7f80000000046802 */ /* 0x000fe20000000f00 */
[----:B------:R-:W-:-:S04]  /*2ef10*/  @P2 FFMA.FTZ R10, R15, R0, +INF ;  /* 0x7f8000000f0a2423 */ /* 0x000fc80000010000 */
[----:B------:R-:W-:Y:S01]  /*2ef20*/  @P6 FFMA.FTZ R7, R11, R4, +INF ;  /* 0x7f8000000b076423 */ /* 0x000fe20000010004 */
[----:B------:R-:W-:Y:S01]  /*2ef30*/  STL [R1+0x3a0], R10 ;  /* 0x0003a00a01007387 */ /* 0x000fe20000100800 */
[----:B------:R-:W-:-:S03]  /*2ef40*/  FADD R5, R14, R8 ;  /* 0x000000080e057221 */ /* 0x000fc60000000000 */
[----:B------:R0:W-:Y:S01]  /*2ef50*/  STL [R1+0x7c], R2 ;  /* 0x00007c0201007387 */ /* 0x0001e20000100800 */
[----:B------:R-:W-:Y:S01]  /*2ef60*/  @P1 MOV R0, 0x7f800000 ;  /* 0x7f80000000001802 */ /* 0x000fe20000000f00 */
[----:B------:R-:W-:Y:S02]  /*2ef70*/  @P5 IMAD.MOV.U32 R4, RZ, RZ, 0x7f800000 ;  /* 0x7f800000ff045424 */ /* 0x000fe400078e00ff */
[----:B------:R-:W-:Y:S01]  /*2ef80*/  STL [R1+0x39c], R7 ;  /* 0x00039c0701007387 */ /* 0x000fe20000100800 */
[----:B0-----:R-:W-:Y:S01]  /*2ef90*/  LEA R2, R21, R2, 0x2 ;  /* 0x0000000215027211 */ /* 0x001fe200078e10ff */
[C---:B------:R-:W-:Y:S01]  /*2efa0*/  @P1 FFMA.FTZ R5, R6.reuse, R0, +INF ;  /* 0x7f80000006051423 */ /* 0x040fe20000010000 */
[----:B------:R-:W-:-:S03]  /*2efb0*/  FSETP.NEU.AND P2, PT, R6, RZ, PT ;  /* 0x000000ff0600720b */ /* 0x000fc60003f4d000 */
[----:B------:R0:W-:Y:S01]  /*2efc0*/  STL [R1+0xcc], R2 ;  /* 0x0000cc0201007387 */ /* 0x0001e20000100800 */
[----:B------:R-:W-:-:S03]  /*2efd0*/  @P5 FFMA.FTZ R3, R29, R4, +INF ;  /* 0x7f8000001d035423 */ /* 0x000fc60000010004 */
[----:B------:R1:W-:Y:S01]  /*2efe0*/  STL [R1+0x398], R5 ;  /* 0x0003980501007387 */ /* 0x0003e20000100800 */
[----:B0-----:R-:W-:-:S04]  /*2eff0*/  LEA R2, R21, R2, 0x2 ;  /* 0x0000000215027211 */ /* 0x001fc800078e10ff */
[----:B------:R-:W-:Y:S01]  /*2f000*/  LEA R0, R21, R2, 0x2 ;  /* 0x0000000215007211 */ /* 0x000fe200078e10ff */
[----:B------:R-:W-:Y:S04]  /*2f010*/  STL [R1+0xc8], R2 ;  /* 0x0000c80201007387 */ /* 0x000fe80000100800 */
[----:B------:R-:W-:Y:S01]  /*2f020*/  STL [R1+0x394], R3 ;  /* 0x0003940301007387 */ /* 0x000fe20000100800 */
[----:B---3--:R-:W-:-:S03]  /*2f030*/  F2FP.BF16.F32.PACK_AB R4, R24, R25 ;  /* 0x000000191804723e */ /* 0x008fc600000010ff */
[----:B------:R-:W0:Y:S04]  /*2f040*/  LDS.128 R12, [R19+UR6] ;  /* 0x00000006130c7984 */ /* 0x000e280008000c00 */
[----:B------:R-:W2:Y:S01]  /*2f050*/  LDS.128 R8, [R19+UR6+0x400] ;  /* 0x0004000613087984 */ /* 0x000ea20008000c00 */
[----:B------:R-:W-:Y:S02]  /*2f060*/  F2FP.BF16.F32.PACK_AB R6, R28, R22 ;  /* 0x000000161c06723e */ /* 0x000fe400000010ff */
[----:B------:R-:W-:Y:S02]  /*2f070*/  F2FP.BF16.F32.PACK_AB R7, R17, R18 ;  /* 0x000000121107723e */ /* 0x000fe400000010ff */
[----:B-1----:R-:W-:-:S03]  /*2f080*/  F2FP.BF16.F32.PACK_AB R5, R26, R27 ;  /* 0x0000001b1a05723e */ /* 0x002fc600000010ff */
[----:B------:R1:W-:Y:S04]  /*2f090*/  STL.64 [R1+0x17f0], R6 ;  /* 0x0017f00601007387 */ /* 0x0003e80000100a00 */
[----:B------:R3:W-:Y:S04]  /*2f0a0*/  STL [R1+0xc4], R0 ;  /* 0x0000c40001007387 */ /* 0x0007e80000100800 */
[----:B------:R-:W-:Y:S01]  /*2f0b0*/  STL.64 [R1+0x17e8], R4 ;  /* 0x0017e80401007387 */ /* 0x000fe20000100a00 */
[----:B-1----:R-:W-:Y:S01]  /*2f0c0*/  LOP3.LUT R7, R19, 0x40, RZ, 0x3c, !PT ;  /* 0x0000004013077812 */ /* 0x002fe200078e3cff */
[----:B---3--:R-:W-:-:S02]  /*2f0d0*/  IMAD R0, R21, 0x4, R0 ;  /* 0x0000000415007824 */ /* 0x008fc400078e0200 */
[----:B------:R-:W-:Y:S04]  /*2f0e0*/  STL [R1+0x17dc], R21 ;  /* 0x0017dc1501007387 */ /* 0x000fe80000100800 */
[----:B------:R-:W-:Y:S04]  /*2f0f0*/  STL [R1+0x3a4], R7 ;  /* 0x0003a40701007387 */ /* 0x000fe80000100800 */
[----:B------:R-:W-:Y:S04]  /*2f100*/  STL [R1+0xc0], R0 ;  /* 0x0000c00001007387 */ /* 0x000fe80000100800 */
[----:B0-----:R-:W-:Y:S04]  /*2f110*/  STL.64 [R1+0xe0], R12 ;  /* 0x0000e00c01007387 */ /* 0x001fe80000100a00 */
[----:B------:R-:W-:Y:S04]  /*2f120*/  STL.64 [R1+0xe8], R14 ;  /* 0x0000e80e01007387 */ /* 0x000fe80000100a00 */
[----:B------:R-:W-:Y:S04]  /*2f130*/  STL [R1+0x17e0], R0 ;  /* 0x0017e00001007387 */ /* 0x000fe80000100800 */
[----:B--2---:R-:W-:Y:S04]  /*2f140*/  STL.64 [R1+0xd0], R8 ;  /* 0x0000d00801007387 */ /* 0x004fe80000100a00 */
[----:B------:R-:W-:Y:S04]  /*2f150*/  STL.64 [R1+0xd8], R10 ;  /* 0x0000d80a01007387 */ /* 0x000fe80000100a00 */
[----:B------:R-:W0:Y:S01]  /*2f160*/  LDS.128 R8, [R19+UR6+0x800] ;  /* 0x0008000613087984 */ /* 0x000e220008000c00 */
[----:B------:R-:W-:-:S03]  /*2f170*/  FSETP.NEU.AND P1, PT, R29, RZ, PT ;  /* 0x000000ff1d00720b */ /* 0x000fc60003f2d000 */
[----:B------:R-:W1:Y:S04]  /*2f180*/  LDS.128 R16, [R19+UR6+0xc00] ;  /* 0x000c000613107984 */ /* 0x000e680008000c00 */
[----:B------:R-:W-:Y:S04]  /*2f190*/  LDS.128 R12, [R7+UR6] ;  /* 0x00000006070c7984 */ /* 0x000fe80008000c00 */
[----:B0-----:R-:W-:Y:S01]  /*2f1a0*/  STL [R1+0x100], R8 ;  /* 0x0001000801007387 */ /* 0x001fe20000100800 */
[----:B------:R-:W-:-:S03]  /*2f1b0*/  MOV R29, R9 ;  /* 0x00000009001d7202 */ /* 0x000fc60000000f00 */
[----:B------:R-:W-:Y:S04]  /*2f1c0*/  STL.64 [R1+0x108], R10 ;  /* 0x0001080a01007387 */ /* 0x000fe80000100a00 */
[----:B------:R-:W0:Y:S04]  /*2f1d0*/  LDS.128 R8, [R7+UR6+0x400] ;  /* 0x0004000607087984 */ /* 0x000e280008000c00 */
[----:B------:R2:W-:Y:S04]  /*2f1e0*/  STL [R1+0x17b4], R29 ;  /* 0x0017b41d01007387 */ /* 0x0005e80000100800 */
[----:B-1----:R-:W-:Y:S04]  /*2f1f0*/  STL.64 [R1+0x130], R16 ;  /* 0x0001301001007387 */ /* 0x002fe80000100a00 */
[----:B------:R-:W-:Y:S04]  /*2f200*/  STL.64 [R1+0x138], R18 ;  /* 0x0001381201007387 */ /* 0x000fe80000100a00 */
[----:B0-----:R-:W-:Y:S04]  /*2f210*/  STL [R1+0xf4], R9 ;  /* 0x0000f40901007387 */ /* 0x001fe80000100800 */
[----:B------:R0:W-:Y:S01]  /*2f220*/  STL.64 [R1+0xb0], R12 ;  /* 0x0000b00c01007387 */ /* 0x0001e20000100a00 */
[----:B--2---:R-:W-:-:S03]  /*2f230*/  MOV R29, R8 ;  /* 0x00000008001d7202 */ /* 0x004fc60000000f00 */
[----:B------:R-:W-:Y:S04]  /*2f240*/  STL.64 [R1+0xb8], R14 ;  /* 0x0000b80e01007387 */ /* 0x000fe80000100a00 */
[----:B------:R1:W-:Y:S04]  /*2f250*/  STL.64 [R1+0xf8], R10 ;  /* 0x0000f80a01007387 */ /* 0x0003e80000100a00 */
[----:B------:R-:W2:Y:S04]  /*2f260*/  LDL.LU R0, [R1+0x1c4] ;  /* 0x0001c40001007983 */ /* 0x000ea80000300800 */
[----:B------:R-:W3:Y:S04]  /*2f270*/  LDL.LU R21, [R1+0x210] ;  /* 0x0002100001157983 */ /* 0x000ee80000300800 */
[----:B------:R-:W4:Y:S04]  /*2f280*/  LDL.LU R8, [R1+0x20c] ;  /* 0x00020c0001087983 */ /* 0x000f280000300800 */
[----:B0-----:R-:W2:Y:S04]  /*2f290*/  LDL.LU R12, [R1+0x214] ;  /* 0x00021400010c7983 */ /* 0x001ea80000300800 */
[----:B------:R-:W4:Y:S04]  /*2f2a0*/  LDL.LU R9, [R1+0x1d8] ;  /* 0x0001d80001097983 */ /* 0x000f280000300800 */
[----:B------:R-:W2:Y:S04]  /*2f2b0*/  LDL.LU R24, [R1+0x1d0] ;  /* 0x0001d00001187983 */ /* 0x000ea80000300800 */
[----:B------:R-:W2:Y:S04]  /*2f2c0*/  LDL.LU R25, [R1+0x220] ;  /* 0x0002200001197983 */ /* 0x000ea80000300800 */
[----:B------:R-:W2:Y:S04]  /*2f2d0*/  LDL.LU R26, [R1+0x21c] ;  /* 0x00021c00011a7983 */ /* 0x000ea80000300800 */
[----:B------:R-:W2:Y:S04]  /*2f2e0*/  LDL.LU R13, [R1+0x224] ;  /* 0x00022400010d7983 */ /* 0x000ea80000300800 */
[----:B-1----:R-:W2:Y:S04]  /*2f2f0*/  LDL.LU R10, [R1+0x22c] ;  /* 0x00022c00010a7983 */ /* 0x002ea80000300800 */
[----:B--2---:R0:W-:Y:S04]  /*2f300*/  STL [R1+0x17d4], R10 ;  /* 0x0017d40a01007387 */ /* 0x0041e80000100800 */
[----:B0-----:R-:W2:Y:S04]  /*2f310*/  LDL.LU R10, [R1+0x1f4] ;  /* 0x0001f400010a7983 */ /* 0x001ea80000300800 */
[----:B--2---:R0:W-:Y:S04]  /*2f320*/  STL [R1+0x17d8], R10 ;  /* 0x0017d80a01007387 */ /* 0x0041e80000100800 */
[----:B0-----:R-:W2:Y:S04]  /*2f330*/  LDL.LU R10, [R1+0x228] ;  /* 0x00022800010a7983 */ /* 0x001ea80000300800 */
[----:B------:R-:W2:Y:S04]  /*2f340*/  LDL.LU R14, [R1+0x234] ;  /* 0x00023400010e7983 */ /* 0x000ea80000300800 */
[----:B--2---:R0:W-:Y:S04]  /*2f350*/  STL [R1+0x17d0], R14 ;  /* 0x0017d00e01007387 */ /* 0x0041e80000100800 */
[----:B0-----:R-:W2:Y:S04]  /*2f360*/  LDL.LU R14, [R1+0x230] ;  /* 0x00023000010e7983 */ /* 0x001ea80000300800 */
[----:B------:R0:W-:Y:S04]  /*2f370*/  STL [R1+0x17c8], R29 ;  /* 0x0017c81d01007387 */ /* 0x0001e80000100800 */
[----:B0-----:R-:W2:Y:S04]  /*2f380*/  LDL.LU R29, [R1+0x208] ;  /* 0x00020800011d7983 */ /* 0x001ea80000300800 */
[----:B--2---:R0:W-:Y:S04]  /*2f390*/  STL [R1+0x17cc], R29 ;  /* 0x0017cc1d01007387 */ /* 0x0041e80000100800 */
[----:B0-----:R-:W2:Y:S04]  /*2f3a0*/  LDL.LU R29, [R1+0x238] ;  /* 0x00023800011d7983 */ /* 0x001ea80000300800 */
[----:B------:R-:W2:Y:S04]  /*2f3b0*/  LDL.LU R23, [R1+0x240] ;  /* 0x0002400001177983 */ /* 0x000ea80000300800 */
[----:B------:R-:W2:Y:S04]  /*2f3c0*/  LDL.LU R11, [R1+0x23c] ;  /* 0x00023c00010b7983 */ /* 0x000ea80000300800 */
[----:B--2---:R-:W-:Y:S04]  /*2f3d0*/  STL.64 [R1+0x1800], R10 ;  /* 0x0018000a01007387 */ /* 0x004fe80000100a00 */
[----:B----4-:R-:W-:Y:S04]  /*2f3e0*/  STL.64 [R1+0x17f8], R8 ;  /* 0x0017f80801007387 */ /* 0x010fe80000100a00 */
[----:B------:R-:W0:Y:S04]  /*2f3f0*/  LDS.128 R8, [R7+UR6+0x800] ;  /* 0x0008000607087984 */ /* 0x000e280008000c00 */
[----:B------:R-:W1:Y:S04]  /*2f400*/  LDS.128 R4, [R7+UR6+0xc00] ;  /* 0x000c000607047984 */ /* 0x000e680008000c00 */
[----:B------:R-:W2:Y:S04]  /*2f410*/  LDL.LU R16, [R1+0x248] ;  /* 0x0002480001107983 */ /* 0x000ea80000300800 */
[----:B------:R-:W2:Y:S04]  /*2f420*/  LDL.LU R15, [R1+0x244] ;  /* 0x00024400010f7983 */ /* 0x000ea80000300800 */
[----:B------:R-:W4:Y:S04]  /*2f430*/  LDL.LU R27, [R1+0x40] ;  /* 0x00004000011b7983 */ /* 0x000f280000300800 */
[----:B------:R-:W4:Y:S04]  /*2f440*/  LDL.LU R22, [R1+0x3c] ;  /* 0x00003c0001167983 */ /* 0x000f280000300800 */
[----:B0-----:R-:W-:Y:S04]  /*2f450*/  STL.64 [R1+0x120], R8 ;  /* 0x0001200801007387 */ /* 0x001fe80000100a00 */
[----:B------:R0:W-:Y:S04]  /*2f460*/  STL.64 [R1+0x128], R10 ;  /* 0x0001280a01007387 */ /* 0x0001e80000100a00 */
[----:B0-----:R-:W2:Y:S04]  /*2f470*/  LDL.LU.64 R10, [R1+0x1800] ;  /* 0x00180000010a7983 */ /* 0x001ea80000300a00 */
[----:B------:R-:W3:Y:S04]  /*2f480*/  LDL.LU.64 R8, [R1+0x17f8] ;  /* 0x0017f80001087983 */ /* 0x000ee80000300a00 */
[----:B------:R-:W2:Y:S04]  /*2f490*/  LDL.LU R3, [R1+0x5c] ;  /* 0x00005c0001037983 */ /* 0x000ea80000300800 */
[----:B------:R-:W2:Y:S04]  /*2f4a0*/  LDL.LU R17, [R1+0x50] ;  /* 0x0000500001117983 */ /* 0x000ea80000300800 */
[----:B------:R-:W2:Y:S04]  /*2f4b0*/  LDL.LU R2, [R1+0x150] ;  /* 0x0001500001027983 */ /* 0x000ea80000300800 */
[----:B------:R-:W2:Y:S04]  /*2f4c0*/  LDL.LU R18, [R1+0x78] ;  /* 0x0000780001127983 */ /* 0x000ea80000300800 */
[----:B------:R-:W2:Y:S04]  /*2f4d0*/  LDL.LU R28, [R1+0x160] ;  /* 0x00016000011c7983 */ /* 0x000ea80000300800 */
[----:B------:R-:W2:Y:S04]  /*2f4e0*/  LDL.LU R19, [R1+0x158] ;  /* 0x0001580001137983 */ /* 0x000ea80000300800 */
[----:B-1----:R-:W-:Y:S04]  /*2f4f0*/  STL.64 [R1+0x110], R4 ;  /* 0x0001100401007387 */ /* 0x002fe80000100a00 */
[----:B------:R0:W-:Y:S04]  /*2f500*/  STL.64 [R1+0x118], R6 ;  /* 0x0001180601007387 */ /* 0x0001e80000100a00 */
[----:B0-----:R-:W2:Y:S04]  /*2f510*/  LDL.LU.64 R6, [R1+0x17f0] ;  /* 0x0017f00001067983 */ /* 0x001ea80000300a00 */
[----:B------:R-:W2:Y:S01]  /*2f520*/  LDL.LU.64 R4, [R1+0x17e8] ;  /* 0x0017e80001047983 */ /* 0x000ea20000300a00 */
[----:B------:R-:W-:Y:S06]  /*2f530*/  BAR.SYNC.DEFER_BLOCKING 0x0 ;  /* 0x0000000000007b1d */ /* 0x000fec0000010000 */
[----:B--2---:R0:W-:Y:S04]  /*2f540*/  STS.128 [R20+UR6], R4 ;  /* 0x0000000414007988 */ /* 0x0041e80008000c06 */
[----:B0-----:R-:W2:Y:S01]  /*2f550*/  LDL.LU R4, [R1+0x1c0] ;  /* 0x0001c00001047983 */ /* 0x001ea20000300800 */
[----:B---3--:R-:W-:-:S03]  /*2f560*/  F2FP.BF16.F32.PACK_AB R8, R21, R8 ;  /* 0x000000081508723e */ /* 0x008fc600000010ff */
[----:B------:R-:W3:Y:S04]  /*2f570*/  LDL.LU R5, [R1+0x218] ;  /* 0x0002180001057983 */ /* 0x000ee80000300800 */
[----:B------:R-:W3:Y:S04]  /*2f580*/  LDL.LU R6, [R1+0x1e8] ;  /* 0x0001e80001067983 */ /* 0x000ee80000300800 */
[----:B------:R-:W4:Y:S01]  /*2f590*/  LDL.LU R7, [R1+0x204] ;  /* 0x0002040001077983 */ /* 0x000f220000300800 */
[----:B--2---:R-:W-:-:S03]  /*2f5a0*/  F2FP.BF16.F32.PACK_AB R4, R0, R4 ;  /* 0x000000040004723e */ /* 0x004fc600000010ff */
[----:B------:R-:W2:Y:S04]  /*2f5b0*/  LDL.LU R0, [R1+0x17e0] ;  /* 0x0017e00001007983 */ /* 0x000ea80000300800 */
[----:B------:R-:W2:Y:S01]  /*2f5c0*/  LDL.LU R21, [R1+0x17dc] ;  /* 0x0017dc0001157983 */ /* 0x000ea20000300800 */
[----:B---3--:R-:W-:Y:S02]  /*2f5d0*/  F2FP.BF16.F32.PACK_AB R12, R5, R12 ;  /* 0x0000000c050c723e */ /* 0x008fe400000010ff */
[----:B------:R-:W-:Y:S02]  /*2f5e0*/  F2FP.BF16.F32.PACK_AB R5, R9, R24 ;  /* 0x000000180905723e */ /* 0x000fe400000010ff */
[----:B------:R-:W-:Y:S02]  /*2f5f0*/  F2FP.BF16.F32.PACK_AB R9, R25, R26 ;  /* 0x0000001a1909723e */ /* 0x000fe400000010ff */
[----:B------:R-:W-:Y:S01]  /*2f600*/  F2FP.BF16.F32.PACK_AB R13, R10, R13 ;  /* 0x0000000d0a0d723e */ /* 0x000fe200000010ff */
[----:B--2---:R-:W-:-:S05]  /*2f610*/  IMAD R0, R21, 0x4, R0 ;  /* 0x0000000415007824 */ /* 0x004fca00078e0200 */
[----:B------:R0:W-:Y:S04]  /*2f620*/  STL [R1+0x9c], R0 ;  /* 0x00009c0001007387 */ /* 0x0001e80000100800 */
[----:B------:R-:W2:Y:S04]  /*2f630*/  LDL.LU R24, [R1+0x144] ;  /* 0x0001440001187983 */ /* 0x000ea80000300800 */
[----:B------:R-:W3:Y:S04]  /*2f640*/  LDL.LU R25, [R1+0x154] ;  /* 0x0001540001197983 */ /* 0x000ee80000300800 */
[----:B------:R-:W2:Y:S04]  /*2f650*/  LDL.LU R26, [R1+0x164] ;  /* 0x00016400011a7983 */ /* 0x000ea80000300800 */
[----:B------:R-:W2:Y:S02]  /*2f660*/  LDL.LU R10, [R1+0x17d8] ;  /* 0x0017d800010a7983 */ /* 0x000ea40000300800 */
[----:B--2---:R-:W-:-:S02]  /*2f670*/  F2FP.BF16.F32.PACK_AB R6, R10, R6 ;  /* 0x000000060a06723e */ /* 0x004fc400000010ff */
[----:B------:R-:W2:Y:S01]  /*2f680*/  LDL.LU R10, [R1+0x17d4] ;  /* 0x0017d400010a7983 */ /* 0x000ea20000300800 */
[----:B0-----:R-:W-:Y:S02]  /*2f690*/  LEA R0, R21, R0, 0x2 ;  /* 0x0000000015007211 */ /* 0x001fe400078e10ff */
[----:B--2---:R-:W-:Y:S02]  /*2f6a0*/  F2FP.BF16.F32.PACK_AB R10, R14, R10 ;  /* 0x0000000a0e0a723e */ /* 0x004fe400000010ff */
[----:B------:R-:W2:Y:S04]  /*2f6b0*/  LDL.LU R14, [R1+0x17d0] ;  /* 0x0017d000010e7983 */ /* 0x000ea80000300800 */
[----:B------:R0:W-:Y:S01]  /*2f6c0*/  STL [R1+0x80], R0 ;  /* 0x0000800001007387 */ /* 0x0001e20000100800 */
[----:B--2---:R-:W-:-:S03]  /*2f6d0*/  F2FP.BF16.F32.PACK_AB R14, R29, R14 ;  /* 0x0000000e1d0e723e */ /* 0x004fc600000010ff */
[----:B------:R-:W2:Y:S01]  /*2f6e0*/  LDL.LU R29, [R1+0x17cc] ;  /* 0x0017cc00011d7983 */ /* 0x000ea20000300800 */
[----:B0-----:R-:W-:Y:S02]  /*2f6f0*/  LEA R0, R21, R0, 0x2 ;  /* 0x0000000015007211 */ /* 0x001fe400078e10ff */
[----:B------:R-:W-:Y:S02]  /*2f700*/  F2FP.BF16.F32.PACK_AB R15, R16, R15 ;  /* 0x0000000f100f723e */ /* 0x000fe400000010ff */
[----:B----4-:R-:W-:Y:S02]  /*2f710*/  F2FP.BF16.F32.PACK_AB R16, R27, R22 ;  /* 0x000000161b10723e */ /* 0x010fe400000010ff */
[----:B------:R-:W-:Y:S02]  /*2f720*/  F2FP.BF16.F32.PACK_AB R17, R3, R17 ;  /* 0x000000110311723e */ /* 0x000fe400000010ff */
[----:B------:R-:W-:Y:S02]  /*2f730*/  F2FP.BF16.F32.PACK_AB R18, R2, R18 ;  /* 0x000000120212723e */ /* 0x000fe400000010ff */
[----:B------:R-:W-:-:S02]  /*2f740*/  F2FP.BF16.F32.PACK_AB R19, R28, R19 ;  /* 0x000000131c13723e */ /* 0x000fc400000010ff */
[----:B------:R-:W-:Y:S02]  /*2f750*/  F2FP.BF16.F32.PACK_AB R11, R23, R11 ;  /* 0x0000000b170b723e */ /* 0x000fe400000010ff */
[----:B------:R-:W0:Y:S03]  /*2f760*/  LDC.64 R22, c[0x0][0x398] ;  /* 0x0000e600ff167b82 */ /* 0x000e260000000a00 */
[----:B------:R-:W-:Y:S01]  /*2f770*/  STS.128 [R20+UR6+0x80], R8 ;  /* 0x0000800814007988 */ /* 0x000fe20008000c06 */
[----:B--2---:R-:W-:-:S03]  /*2f780*/  F2FP.BF16.F32.PACK_AB R7, R29, R7 ;  /* 0x000000071d07723e */ /* 0x004fc600000010ff */
[----:B------:R-:W2:Y:S04]  /*2f790*/  LDL.LU R29, [R1+0x17c8] ;  /* 0x0017c800011d7983 */ /* 0x000ea80000300800 */
[----:B------:R1:W-:Y:S02]  /*2f7a0*/  STL [R1+0xa4], R0 ;  /* 0x0000a40001007387 */ /* 0x0003e40000100800 */
[----:B-1----:R-:W-:-:S05]  /*2f7b0*/  IMAD R0, R21, 0x4, R0 ;  /* 0x0000000415007824 */ /* 0x002fca00078e0200 */
[----:B------:R1:W-:Y:S04]  /*2f7c0*/  STL [R1+0xa0], R0 ;  /* 0x0000a00001007387 */ /* 0x0003e80000100800 */
[----:B------:R-:W4:Y:S04]  /*2f7d0*/  LDL.LU R27, [R1+0x174] ;  /* 0x00017400011b7983 */ /* 0x000f280000300800 */
[----:B------:R-:W2:Y:S01]  /*2f7e0*/  LDL.LU R3, [R1+0x17c4] ;  /* 0x0017c40001037983 */ /* 0x000ea20000300800 */
[----:B-1----:R-:W-:-:S03]  /*2f7f0*/  LEA R0, R21, R0, 0x2 ;  /* 0x0000000015007211 */ /* 0x002fc600078e10ff */
[----:B------:R-:W2:Y:S01]  /*2f800*/  LDL.LU R2, [R1+0x17c0] ;  /* 0x0017c00001027983 */ /* 0x000ea20000300800 */
[----:B------:R-:W-:-:S03]  /*2f810*/  LEA R28, R21, R0, 0x2 ;  /* 0x00000000151c7211 */ /* 0x000fc600078e10ff */
[----:B------:R-:W-:Y:S04]  /*2f820*/  STL [R1+0xac], R0 ;  /* 0x0000ac0001007387 */ /* 0x000fe80000100800 */
[----:B------:R1:W-:Y:S04]  /*2f830*/  STS.128 [R20+UR6+0x200], R4 ;  /* 0x0002000414007988 */ /* 0x0003e80008000c06 */
[----:B-1----:R-:W3:Y:S04]  /*2f840*/  LDL.LU R6, [R1+0x15c] ;  /* 0x00015c0001067983 */ /* 0x002ee80000300800 */
[----:B------:R-:W2:Y:S04]  /*2f850*/  LDL.LU R7, [R1+0x16c] ;  /* 0x00016c0001077983 */ /* 0x000ea80000300800 */
[----:B------:R1:W-:Y:S04]  /*2f860*/  STL [R1+0xa8], R28 ;  /* 0x0000a81c01007387 */ /* 0x0003e80000100800 */
[----:B------:R-:W4:Y:S04]  /*2f870*/  LDL.LU R4, [R1+0x17c] ;  /* 0x00017c0001047983 */ /* 0x000f280000300800 */
[----:B------:R-:W4:Y:S01]  /*2f880*/  LDL.LU R11, [R1+0x14c] ;  /* 0x00014c00010b7983 */ /* 0x000f220000300800 */
[----:B------:R-:W0:Y:S01]  /*2f890*/  S2R R0, SR_CTAID.X ;  /* 0x0000000000007919 */ /* 0x000e220000002500 */
[----:B------:R-:W1:Y:S02]  /*2f8a0*/  S2R R5, SR_TID.X ;  /* 0x0000000000057919 */ /* 0x000e640000002100 */
[----:B------:R-:W-:Y:S04]  /*2f8b0*/  STS.128 [R20+UR6+0x280], R12 ;  /* 0x0002800c14007988 */ /* 0x000fe80008000c06 */
[----:B------:R-:W-:Y:S01]  /*2f8c0*/  STS.128 [R20+UR6+0x100], R16 ;  /* 0x0001001014007988 */ /* 0x000fe20008000c06 */
[----:B0-----:R-:W-:-:S05]  /*2f8d0*/  IMAD.SHL.U32 R0, R0, 0x20, RZ ;  /* 0x0000002000007824 */ /* 0x001fca00078e00ff */
[----:B-1----:R-:W-:Y:S02]  /*2f8e0*/  LOP3.LUT R0, R0, 0x1f, R5, 0xf8, !PT ;  /* 0x0000001f00007812 */ /* 0x002fe400078ef805 */
[C---:B------:R-:W-:Y:S02]  /*2f8f0*/  LEA R5, R21.reuse, R28, 0x2 ;  /* 0x0000001c15057211 */ /* 0x040fe400078e10ff */
[----:B------:R-:W4:Y:S04]  /*2f900*/  LDL.LU R28, [R1+0x17bc] ;  /* 0x0017bc00011c7983 */ /* 0x000f280000300800 */
[----:B------:R0:W-:Y:S02]  /*2f910*/  STL [R1+0x78], R5 ;  /* 0x0000780501007387 */ /* 0x0001e40000100800 */
[----:B0-----:R-:W-:-:S05]  /*2f920*/  LEA R5, R21, R5, 0x2 ;  /* 0x0000000515057211 */ /* 0x001fca00078e10ff */
[----:B------:R-:W-:Y:S01]  /*2f930*/  IMAD R12, R21, 0x4, R5 ;  /* 0x00000004150c7824 */ /* 0x000fe200078e0205 */
[----:B------:R0:W-:Y:S04]  /*2f940*/  STL [R1+0x64], R5 ;  /* 0x0000640501007387 */ /* 0x0001e80000100800 */
[----:B------:R-:W4:Y:S04]  /*2f950*/  LDL.LU R8, [R1+0x194] ;  /* 0x0001940001087983 */ /* 0x000f280000300800 */
[----:B------:R-:W4:Y:S04]  /*2f960*/  LDL.LU R18, [R1+0x1cc] ;  /* 0x0001cc0001127983 */ /* 0x000f280000300800 */
[----:B0-----:R-:W4:Y:S01]  /*2f970*/  LDL.LU R5, [R1+0x19c] ;  /* 0x00019c0001057983 */ /* 0x001f220000300800 */
[----:B------:R-:W-:-:S03]  /*2f980*/  UIMAD UR4, UR7, UR4, URZ ;  /* 0x00000004070472a4 */ /* 0x000fc6000f8e02ff */
[----:B------:R0:W-:Y:S01]  /*2f990*/  STL [R1+0x6c], R12 ;  /* 0x00006c0c01007387 */ /* 0x0001e20000100800 */
[----:B------:R-:W-:-:S03]  /*2f9a0*/  IMAD R0, R0, UR5, RZ ;  /* 0x0000000500007c24 */ /* 0x000fc6000f8e02ff */
[----:B------:R-:W4:Y:S04]  /*2f9b0*/  LDL.LU R9, [R1+0x1c8] ;  /* 0x0001c80001097983 */ /* 0x000f280000300800 */
[----:B------:R-:W4:Y:S01]  /*2f9c0*/  LDL.LU R16, [R1+0x1e0] ;  /* 0x0001e00001107983 */ /* 0x000f220000300800 */
[----:B------:R-:W-:Y:S01]  /*2f9d0*/  USHF.L.U32 UR8, UR4, 0x1, URZ ;  /* 0x0000000104087899 */ /* 0x000fe200080006ff */
[----:B0-----:R-:W-:Y:S01]  /*2f9e0*/  LEA R12, R21, R12, 0x2 ;  /* 0x0000000c150c7211 */ /* 0x001fe200078e10ff */
[----:B------:R-:W-:-:S11]  /*2f9f0*/  UIMAD.WIDE UR4, UR4, 0x2, URZ ;  /* 0x00000002040478a5 */ /* 0x000fd6000f8e02ff */
[----:B------:R-:W0:Y:S01]  /*2fa00*/  LDCU UR4, c[0x0][0x3ec] ;  /* 0x00007d80ff0477ac */ /* 0x000e220008000800 */
[----:B---3--:R-:W-:Y:S02]  /*2fa10*/  F2FP.BF16.F32.PACK_AB R25, R6, R25 ;  /* 0x000000190619723e */ /* 0x008fe400000010ff */
[----:B------:R-:W3:Y:S01]  /*2fa20*/  LDL.LU R6, [R1+0x1dc] ;  /* 0x0001dc0001067983 */ /* 0x000ee20000300800 */
[----:B--2---:R-:W-:-:S03]  /*2fa30*/  F2FP.BF16.F32.PACK_AB R26, R7, R26 ;  /* 0x0000001a071a723e */ /* 0x004fc600000010ff */
[----:B------:R-:W2:Y:S04]  /*2fa40*/  LDL.LU R13, [R1+0x1f8] ;  /* 0x0001f800010d7983 */ /* 0x000ea80000300800 */
[----:B------:R-:W2:Y:S01]  /*2fa50*/  LDL.LU R7, [R1+0x1f0] ;  /* 0x0001f00001077983 */ /* 0x000ea20000300800 */
[----:B----4-:R-:W-:-:S03]  /*2fa60*/  F2FP.BF16.F32.PACK_AB R27, R4, R27 ;  /* 0x0000001b041b723e */ /* 0x010fc600000010ff */
[----:B------:R-:W4:Y:S01]  /*2fa70*/  LDL.LU R19, [R1+0x1ec] ;  /* 0x0001ec0001137983 */ /* 0x000f220000300800 */
[C---:B------:R-:W-:Y:S02]  /*2fa80*/  SHF.L.U32 R4, R0.reuse, 0x1, RZ ;  /* 0x0000000100047819 */ /* 0x040fe400000006ff */
[----:B------:R-:W-:Y:S01]  /*2fa90*/  F2FP.BF16.F32.PACK_AB R24, R11, R24 ;  /* 0x000000180b18723e */ /* 0x000fe200000010ff */
[----:B------:R-:W4:Y:S04]  /*2faa0*/  LDL.LU R10, [R1+0x1e4] ;  /* 0x0001e400010a7983 */ /* 0x000f280000300800 */
[----:B------:R-:W3:Y:S04]  /*2fab0*/  LDL.LU R15, [R1+0x200] ;  /* 0x00020000010f7983 */ /* 0x000ee80000300800 */
[----:B------:R-:W3:Y:S04]  /*2fac0*/  LDL.LU R11, [R1+0x1fc] ;  /* 0x0001fc00010b7983 */ /* 0x000ee80000300800 */
[----:B------:R-:W3:Y:S04]  /*2fad0*/  LDL.LU R21, [R1+0x24] ;  /* 0x0000240001157983 */ /* 0x000ee80000300800 */
[----:B------:R-:W3:Y:S04]  /*2fae0*/  LDL.LU R17, [R1+0xb0] ;  /* 0x0000b00001117983 */ /* 0x000ee80000300800 */
[----:B------:R1:W-:Y:S01]  /*2faf0*/  STL [R1+0x68], R12 ;  /* 0x0000680c01007387 */ /* 0x0003e20000100800 */
[----:B------:R-:W-:Y:S01]  /*2fb00*/  IMAD.HI R0, R0, 0x2, RZ ;  /* 0x0000000200007827 */ /* 0x000fe200078e02ff */
[----:B-1----:R-:W-:-:S02]  /*2fb10*/  IADD3 R12, P5, P6, R4, UR8, R22 ;  /* 0x00000008040c7c10 */ /* 0x002fc4000febe016 */
[----:B------:R-:W3:Y:S04]  /*2fb20*/  LDL.LU R4, [R1+0x184] ;  /* 0x0001840001047983 */ /* 0x000ee80000300800 */
[----:B------:R-:W3:Y:S01]  /*2fb30*/  LDL.LU R22, [R1+0x68] ;  /* 0x0000680001167983 */ /* 0x000ee20000300800 */
[----:B------:R-:W-:-:S03]  /*2fb40*/  IADD3.X R0, PT, PT, R0, UR5, R23, P5, P6 ;  /* 0x0000000500007c10 */ /* 0x000fc6000afec417 */
[----:B------:R1:W-:Y:S04]  /*2fb50*/  STS.128 [R20+UR6+0x300], R24 ;  /* 0x0003001814007988 */ /* 0x0003e80008000c06 */
[----:B-1----:R-:W4:Y:S01]  /*2fb60*/  LDL.LU R24, [R1+0x198] ;  /* 0x0001980001187983 */ /* 0x002f220000300800 */
[----:B------:R-:W3:Y:S03]  /*2fb70*/  LDC R25, c[0x0][0x3e8] ;  /* 0x0000fa00ff197b82 */ /* 0x000ee60000000800 */
[----:B------:R-:W4:Y:S04]  /*2fb80*/  LDL.LU R27, [R1+0x1d4] ;  /* 0x0001d400011b7983 */ /* 0x000f280000300800 */
[----:B------:R-:W4:Y:S04]  /*2fb90*/  LDL.LU R26, [R1+0xe0] ;  /* 0x0000e000011a7983 */ /* 0x000f280000300800 */
[----:B------:R-:W4:Y:S01]  /*2fba0*/  LDL.LU R23, [R1+0x18c] ;  /* 0x00018c0001177983 */ /* 0x000f220000300800 */
[----:B------:R-:W-:-:S02]  /*2fbb0*/  F2FP.BF16.F32.PACK_AB R5, R18, R5 ;  /* 0x000000051205723e */ /* 0x000fc400000010ff */
[----:B--2---:R-:W-:Y:S01]  /*2fbc0*/  F2FP.BF16.F32.PACK_AB R7, R13, R7 ;  /* 0x000000070d07723e */ /* 0x004fe200000010ff */
[----:B---3--:R-:W-:-:S05]  /*2fbd0*/  IMAD R14, R25, 0x4, R22 ;  /* 0x00000004190e7824 */ /* 0x008fca00078e0216 */
[----:B------:R1:W-:Y:S02]  /*2fbe0*/  STL [R1+0x60], R14 ;  /* 0x0000600e01007387 */ /* 0x0003e40000100800 */
[----:B-1----:R-:W-:Y:S02]  /*2fbf0*/  LEA R14, R25, R14, 0x2 ;  /* 0x0000000e190e7211 */ /* 0x002fe400078e10ff */
[----:B----4-:R-:W-:Y:S02]  /*2fc00*/  F2FP.BF16.F32.PACK_AB R9, R27, R9 ;  /* 0x000000091b09723e */ /* 0x010fe400000010ff */
[----:B------:R-:W-:Y:S02]  /*2fc10*/  F2FP.BF16.F32.PACK_AB R4, R23, R4 ;  /* 0x000000041704723e */ /* 0x000fe400000010ff */
[----:B------:R-:W2:Y:S04]  /*2fc20*/  LDL.LU R23, [R1+0x20] ;  /* 0x0000200001177983 */ /* 0x000ea80000300800 */
[----:B------:R-:W-:Y:S04]  /*2fc30*/  STL [R1+0x54], R14 ;  /* 0x0000540e01007387 */ /* 0x000fe80000100800 */
[----:B------:R-:W3:Y:S04]  /*2fc40*/  LDL.LU R18, [R1+0xd0] ;  /* 0x0000d00001127983 */ /* 0x000ee80000300800 */
[----:B------:R-:W4:Y:S04]  /*2fc50*/  LDL.LU R27, [R1+0x28] ;  /* 0x00002800011b7983 */ /* 0x000f280000300800 */
[----:B------:R-:W4:Y:S01]  /*2fc60*/  LDL.LU R13, [R1] ;  /* 0x00000000010d7983 */ /* 0x000f220000300800 */
[----:B------:R-:W-:-:S05]  /*2fc70*/  F2FP.BF16.F32.PACK_AB R6, R16, R6 ;  /* 0x000000061006723e */ /* 0x000fca00000010ff */
[----:B------:R1:W-:Y:S01]  /*2fc80*/  STS.128 [R20+UR6+0x180], R4 ;  /* 0x0001800414007988 */ /* 0x0003e20008000c06 */
[----:B------:R-:W-:Y:S02]  /*2fc90*/  F2FP.BF16.F32.PACK_AB R11, R15, R11 ;  /* 0x0000000b0f0b723e */ /* 0x000fe400000010ff */
[----:B------:R-:W0:Y:S01]  /*2fca0*/  LDC R15, c[0x0][0x3e8] ;  /* 0x0000fa00ff0f7b82 */ /* 0x000e220000000800 */
[----:B-1----:R-:W1:Y:S07]  /*2fcb0*/  S2R R5, SR_TID.X ;  /* 0x0000000000057919 */ /* 0x002e6e0000002100 */
[----:B------:R-:W1:Y:S01]  /*2fcc0*/  LDC R6, c[0x0][0x3e8] ;  /* 0x0000fa00ff067b82 */ /* 0x000e620000000800 */
[----:B------:R-:W-:-:S02]  /*2fcd0*/  F2FP.BF16.F32.PACK_AB R8, R24, R8 ;  /* 0x000000081808723e */ /* 0x000fc400000010ff */
[----:B------:R-:W-:-:S05]  /*2fce0*/  F2FP.BF16.F32.PACK_AB R10, R19, R10 ;  /* 0x0000000a130a723e */ /* 0x000fca00000010ff */
[----:B------:R-:W-:Y:S01]  /*2fcf0*/  STS.128 [R20+UR6+0x380], R8 ;  /* 0x0003800814007988 */ /* 0x000fe20008000c06 */
[----:B------:R-:W-:-:S05]  /*2fd00*/  LEA R14, R25, R14, 0x2 ;  /* 0x0000000e190e7211 */ /* 0x000fca00078e10ff */
[----:B------:R-:W-:Y:S01]  /*2fd10*/  IMAD R24, R25, 0x4, R14 ;  /* 0x0000000419187824 */ /* 0x000fe200078e020e */
[----:B------:R0:W-:Y:S02]  /*2fd20*/  STL [R1+0x5c], R14 ;  /* 0x00005c0e01007387 */ /* 0x0001e40000100800 */
[----:B0-----:R-:W-:Y:S02]  /*2fd30*/  LEA R15, R15, R28, 0x2 ;  /* 0x0000001c0f0f7211 */ /* 0x001fe400078e10ff */
[----:B------:R-:W4:Y:S01]  /*2fd40*/  LDL.LU R19, [R1+0x4] ;  /* 0x0000040001137983 */ /* 0x000f220000300800 */
[----:B------:R-:W-:Y:S02]  /*2fd50*/  LEA R7, R25, R24, 0x2 ;  /* 0x0000001819077211 */ /* 0x000fe400078e10ff */
[----:B-1----:R-:W-:Y:S01]  /*2fd60*/  SHF.R.U32.HI R5, RZ, 0x5, R5 ;  /* 0x00000005ff057819 */ /* 0x002fe20000011605 */
[----:B------:R-:W4:Y:S03]  /*2fd70*/  LDL.LU R16, [R1+0x100] ;  /* 0x0001000001107983 */ /* 0x000f260000300800 */
[----:B------:R-:W-:Y:S01]  /*2fd80*/  SGXT.U32 R5, R5, 0x2 ;  /* 0x000000020505781a */ /* 0x000fe20000000000 */
[----:B------:R-:W-:Y:S01]  /*2fd90*/  BAR.SYNC.DEFER_BLOCKING 0x0 ;  /* 0x0000000000007b1d */ /* 0x000fe20000010000 */
[----:B------:R-:W-:-:S03]  /*2fda0*/  LEA R14, P5, R28, R12, 0x1 ;  /* 0x0000000c1c0e7211 */ /* 0x000fc600078a08ff */
[----:B------:R-:W-:Y:S01]  /*2fdb0*/  IMAD R5, R5, R6, RZ ;  /* 0x0000000605057224 */ /* 0x000fe200078e02ff */
[----:B------:R-:W-:Y:S02]  /*2fdc0*/  LEA R4, P6, R15, R12, 0x1 ;  /* 0x0000000c0f047211 */ /* 0x000fe400078c08ff */
[----:B------:R-:W-:Y:S01]  /*2fdd0*/  LEA.HI.X.SX32 R15, R28, R0, 0x1, P5 ;  /* 0x000000001c0f7211 */ /* 0x000fe200028f0eff */
[----:B------:R0:W-:Y:S01]  /*2fde0*/  STL [R1+0x58], R24 ;  /* 0x0000581801007387 */ /* 0x0001e20000100800 */
[----:B------:R-:W-:Y:S01]  /*2fdf0*/  LEA R20, R25, R7, 0x2 ;  /* 0x0000000719147211 */ /* 0x000fe200078e10ff */
[----:B------:R-:W-:Y:S01]  /*2fe00*/  IMAD R5, R6, 0x4, R5 ;  /* 0x0000000406057824 */ /* 0x000fe200078e0205 */
[C---:B------:R-:W-:Y:S01]  /*2fe10*/  LEA R6, P5, R21.reuse, R12, 0x1 ;  /* 0x0000000c15067211 */ /* 0x040fe200078a08ff */
[----:B0-----:R-:W4:Y:S04]  /*2fe20*/  LDL.LU R24, [R1+0x8] ;  /* 0x0000080001187983 */ /* 0x001f280000300800 */
[----:B------:R0:W-:Y:S04]  /*2fe30*/  STL [R1+0x50], R7 ;  /* 0x0000500701007387 */ /* 0x0001e80000100800 */
[----:B------:R-:W4:Y:S04]  /*2fe40*/  LDL.LU R10, [R1+0x130] ;  /* 0x00013000010a7983 */ /* 0x000f280000300800 */
[----:B------:R-:W4:Y:S01]  /*2fe50*/  LDL.LU R28, [R1+0x110] ;  /* 0x00011000011c7983 */ /* 0x000f220000300800 */
[----:B0-----:R-:W-:-:S03]  /*2fe60*/  LEA.HI.X.SX32 R7, R21, R0, 0x1, P5 ;  /* 0x0000000015077211 */ /* 0x001fc600028f0eff */
[----:B------:R-:W-:Y:S04]  /*2fe70*/  STL [R1+0x48], R20 ;  /* 0x0000481401007387 */ /* 0x000fe80000100800 */
[----:B------:R0:W-:Y:S04]  /*2fe80*/  STG.E.U16 desc[UR10][R14.64], R26 ;  /* 0x0000001a0e007986 */ /* 0x0001e8000c10150a */
[----:B0-----:R-:W4:Y:S04]  /*2fe90*/  LDL.LU R14, [R1+0x120] ;  /* 0x00012000010e7983 */ /* 0x001f280000300800 */
[----:B------:R-:W4:Y:S01]  /*2fea0*/  LDL.LU R21, [R1+0x17b8] ;  /* 0x0017b80001157983 */ /* 0x000f220000300800 */
[----:B------:R-:W-:-:S02]  /*2feb0*/  LEA.HI.X.SX32 R5, R5, R0, 0x1, P6 ;  /* 0x0000000005057211 */ /* 0x000fc400030f0eff */
[----:B------:R-:W-:-:S03]  /*2fec0*/  LEA R20, R25, R20, 0x2 ;  /* 0x0000001419147211 */ /* 0x000fc600078e10ff */
[----:B------:R4:W-:Y:S04]  /*2fed0*/  STG.E.U16 desc[UR10][R4.64], R17 ;  /* 0x0000001104007986 */ /* 0x0009e8000c10150a */
[----:B------:R-:W-:Y:S04]  /*2fee0*/  STL [R1+0x44], R20 ;  /* 0x0000441401007387 */ /* 0x000fe80000100800 */
[----:B------:R-:W-:Y:S01]  /*2fef0*/  STL [R1+0x17b0], R22 ;  /* 0x0017b01601007387 */ /* 0x000fe20000100800 */
[----:B--2---:R-:W-:-:S04]  /*2ff00*/  LEA R8, P6, R23, R12, 0x1 ;  /* 0x0000000c17087211 */ /* 0x004fc800078c08ff */
[----:B------:R-:W-:Y:S01]  /*2ff10*/  LEA.HI.X.SX32 R9, R23, R0, 0x1, P6 ;  /* 0x0000000017097211 */ /* 0x000fe200030f0eff */
[----:B---3--:R0:W-:Y:S01]  /*2ff20*/  STG.E.U16 desc[UR10][R6.64], R18 ;  /* 0x0000001206007986 */ /* 0x0081e2000c10150a */
[----:B----4-:R-:W-:-:S04]  /*2ff30*/  LEA R4, P5, R27, R12, 0x1 ;  /* 0x0000000c1b047211 */ /* 0x010fc800078a08ff */
[----:B------:R-:W-:Y:S02]  /*2ff40*/  LEA.HI.X.SX32 R5, R27, R0, 0x1, P5 ;  /* 0x000000001b057211 */ /* 0x000fe400028f0eff */
[----:B------:R-:W2:Y:S01]  /*2ff50*/  LDL.LU R27, [R1+0xc] ;  /* 0x00000c00011b7983 */ /* 0x000ea20000300800 */
[----:B0-----:R-:W-:-:S04]  /*2ff60*/  LEA R6, P6, R13, R12, 0x1 ;  /* 0x0000000c0d067211 */ /* 0x001fc800078c08ff */
[----:B------:R-:W-:Y:S02]  /*2ff70*/  LEA.HI.X.SX32 R7, R13, R0, 0x1, P6 ;  /* 0x000000000d077211 */ /* 0x000fe400030f0eff */
[----:B------:R-:W3:Y:S01]  /*2ff80*/  LDL.LU R13, [R1+0x10] ;  /* 0x00001000010d7983 */ /* 0x000ee20000300800 */
[----:B------:R-:W-:-:S05]  /*2ff90*/  IMAD R20, R25, 0x4, R20 ;  /* 0x0000000419147824 */ /* 0x000fca00078e0214 */
[----:B------:R-:W-:-:S04]  /*2ffa0*/  LEA R15, R25, R20, 0x2 ;  /* 0x00000014190f7211 */ /* 0x000fc800078e10ff */
[C---:B------:R-:W-:Y:S01]  /*2ffb0*/  LEA R15, R25.reuse, R15, 0x2 ;  /* 0x0000000f190f7211 */ /* 0x040fe200078e10ff */
[----:B------:R0:W-:Y:S04]  /*2ffc0*/  STG.E.U16 desc[UR10][R8.64], R29 ;  /* 0x0000001d08007986 */ /* 0x0001e8000c10150a */
[----:B------:R-:W-:-:S05]  /*2ffd0*/  IMAD R15, R25, 0x4, R15 ;  /* 0x00000004190f7824 */ /* 0x000fca00078e020f */
[----:B------:R1:W-:Y:S01]  /*2ffe0*/  STL [R1+0x38], R15 ;  /* 0x0000380f01007387 */ /* 0x0003e20000100800 */
[----:B0-----:R-:W-:-:S04]  /*2fff0*/  LEA R8, P5, R19, R12, 0x1 ;  /* 0x0000000c13087211 */ /* 0x001fc800078a08ff */
[----:B------:R-:W-:Y:S02]  /*30000*/  LEA.HI.X.SX32 R9, R19, R0, 0x1, P5 ;  /* 0x0000000013097211 */ /* 0x000fe400028f0eff */
[----:B------:R-:W-:-:S04]  /*30010*/  LEA R19, R25, R15, 0x2 ;  /* 0x0000000f19137211 */ /* 0x000fc800078e10ff */
[C---:B-1----:R-:W-:Y:S01]  /*30020*/  LEA R15, R25.reuse, R19, 0x2 ;  /* 0x00000013190f7211 */ /* 0x042fe200078e10ff */
[----:B------:R0:W-:Y:S04]  /*30030*/  STG.E.U16 desc[UR10][R4.64], R16 ;  /* 0x0000001004007986 */ /* 0x0001e8000c10150a */
[----:B------:R-:W-:-:S05]  /*30040*/  IMAD R15, R25, 0x4, R15 ;  /* 0x00000004190f7824 */ /* 0x000fca00078e020f */
[----:B------:R-:W-:Y:S02]  /*30050*/  LEA R15, R25, R15, 0x2 ;  /* 0x0000000f190f7211 */ /* 0x000fe400078e10ff */
[----:B0-----:R-:W-:-:S04]  /*30060*/  LEA R4, P6, R24, R12, 0x1 ;  /* 0x0000000c18047211 */ /* 0x001fc800078c08ff */
[----:B------:R-:W-:Y:S01]  /*30070*/  LEA.HI.X.SX32 R5, R24, R0, 0x1, P6 ;  /* 0x0000000018057211 */ /* 0x000fe200030f0eff */
[----:B------:R0:W-:Y:S04]  /*30080*/  STG.E.U16 desc[UR10][R6.64], R14 ;  /* 0x0000000e06007986 */ /* 0x0001e8000c10150a */
[----:B------:R1:W-:Y:S01]  /*30090*/  STG.E.U16 desc[UR10][R8.64], R10 ;  /* 0x0000000a08007986 */ /* 0x0003e2000c10150a */
[C---:B0-----:R-:W-:Y:S02]  /*300a0*/  LEA R6, P5, R21.reuse, R12, 0x1 ;  /* 0x0000000c15067211 */ /* 0x041fe400078a08ff */
[----:B-1----:R-:W-:Y:S02]  /*300b0*/  PRMT R8, R26, 0x7632, R8 ;  /* 0x000076321a087816 */ /* 0x002fe40000000008 */
[----:B------:R-:W-:Y:S01]  /*300c0*/  LEA.HI.X.SX32 R7, R21, R0, 0x1, P5 ;  /* 0x0000000015077211 */ /* 0x000fe200028f0eff */
[----:B------:R0:W-:Y:S04]  /*300d0*/  STG.E.U16 desc[UR10][R4.64], R28 ;  /* 0x0000001c04007986 */ /* 0x0001e8000c10150a */
[----:B------:R1:W-:Y:S04]  /*300e0*/  STG.E.U16 desc[UR10][R6.64], R8 ;  /* 0x0000000806007986 */ /* 0x0003e8000c10150a */
[----:B------:R-:W4:Y:S01]  /*300f0*/  LDL.LU R26, [R1+0x14] ;  /* 0x00001400011a7983 */ /* 0x000f220000300800 */
[----:B0-----:R-:W-:-:S03]  /*30100*/  LEA R4, P5, R2, R12, 0x1 ;  /* 0x0000000c02047211 */ /* 0x001fc600078a08ff */
[----:B------:R-:W4:Y:S01]  /*30110*/  LDL.LU R23, [R1+0x18] ;  /* 0x0000180001177983 */ /* 0x000f220000300800 */
[----:B-1----:R-:W-:Y:S02]  /*30120*/  PRMT R8, R18, 0x7632, R8 ;  /* 0x0000763212087816 */ /* 0x002fe40000000008 */
[----:B------:R-:W-:Y:S02]  /*30130*/  LEA R6, P6, R3, R12, 0x1 ;  /* 0x0000000c03067211 */ /* 0x000fe400078c08ff */
[----:B------:R-:W-:Y:S02]  /*30140*/  LEA R18, R25, R15, 0x2 ;  /* 0x0000000f19127211 */ /* 0x000fe400078e10ff */
[-C--:B------:R-:W-:Y:S02]  /*30150*/  LEA.HI.X.SX32 R5, R2, R0.reuse, 0x1, P5 ;  /* 0x0000000002057211 */ /* 0x080fe400028f0eff */
[----:B------:R-:W-:Y:S01]  /*30160*/  PRMT R2, R17, 0x7632, R2 ;  /* 0x0000763211027816 */ /* 0x000fe20000000002 */
[----:B------:R-:W-:Y:S01]  /*30170*/  IMAD R17, R25, 0x4, R18 ;  /* 0x0000000419117824 */ /* 0x000fe200078e0212 */
[----:B------:R-:W-:Y:S01]  /*30180*/  LEA.HI.X.SX32 R7, R3, R0, 0x1, P6 ;  /* 0x0000000003077211 */ /* 0x000fe200030f0eff */
[----:B------:R-:W-:Y:S04]  /*30190*/  STL [R1+0x2c], R15 ;  /* 0x00002c0f01007387 */ /* 0x000fe80000100800 */
[----:B------:R-:W-:Y:S04]  /*301a0*/  STG.E.U16 desc[UR10][R4.64], R2 ;  /* 0x0000000204007986 */ /* 0x000fe8000c10150a */
[----:B------:R0:W-:Y:S04]  /*301b0*/  STG.E.U16 desc[UR10][R6.64], R8 ;  /* 0x0000000806007986 */ /* 0x0001e8000c10150a */
[----:B------:R-:W-:Y:S01]  /*301c0*/  STL.64 [R1+0x1798], R18 ;  /* 0x0017981201007387 */ /* 0x000fe20000100a00 */
[----:B0-----:R-:W-:-:S02]  /*301d0*/  LEA R7, R25, R17, 0x2 ;  /* 0x0000001119077211 */ /* 0x001fc400078e10ff */
[----:B------:R-:W-:Y:S02]  /*301e0*/  PRMT R6, R29, 0x7632, R6 ;  /* 0x000076321d067816 */ /* 0x000fe40000000006 */
[----:B------:R-:W4:Y:S01]  /*301f0*/  LDL.LU R29, [R1+0x17b4] ;  /* 0x0017b400011d7983 */ /* 0x000f220000300800 */
[----:B------:R-:W-:Y:S02]  /*30200*/  LEA R15, R25, R7, 0x2 ;  /* 0x00000007190f7211 */ /* 0x000fe400078e10ff */
[----:B------:R-:W-:-:S03]  /*30210*/  PRMT R9, R16, 0x7632, R9 ;  /* 0x0000763210097816 */ /* 0x000fc60000000009 */
[----:B------:R-:W-:Y:S01]  /*30220*/  IMAD R16, R25, 0x4, R15 ;  /* 0x0000000419107824 */ /* 0x000fe200078e020f */
[----:B--2---:R-:W-:-:S04]  /*30230*/  LEA R4, P5, R27, R12, 0x1 ;  /* 0x0000000c1b047211 */ /* 0x004fc800078a08ff */
[----:B------:R-:W-:Y:S02]  /*30240*/  LEA.HI.X.SX32 R5, R27, R0, 0x1, P5 ;  /* 0x000000001b057211 */ /* 0x000fe400028f0eff */
[----:B------:R-:W2:Y:S01]  /*30250*/  LDL.LU R27, [R1+0x4c] ;  /* 0x00004c00011b7983 */ /* 0x000ea20000300800 */
[----:B---3--:R-:W-:-:S04]  /*30260*/  LEA R2, P6, R13, R12, 0x1 ;  /* 0x0000000c0d027211 */ /* 0x008fc800078c08ff */
[----:B------:R-:W-:Y:S02]  /*30270*/  LEA.HI.X.SX32 R3, R13, R0, 0x1, P6 ;  /* 0x000000000d037211 */ /* 0x000fe400030f0eff */
[----:B------:R-:W3:Y:S04]  /*30280*/  LDL.LU R13, [R1+0x94] ;  /* 0x00009400010d7983 */ /* 0x000ee80000300800 */
[----:B------:R-:W3:Y:S04]  /*30290*/  LDL.LU R24, [R1+0x90] ;  /* 0x0000900001187983 */ /* 0x000ee80000300800 */
[----:B------:R-:W3:Y:S04]  /*302a0*/  LDL.LU R21, [R1+0xb4] ;  /* 0x0000b40001157983 */ /* 0x000ee80000300800 */
[----:B------:R0:W-:Y:S04]  /*302b0*/  STG.E.U16 desc[UR10][R4.64], R6 ;  /* 0x0000000604007986 */ /* 0x0001e8000c10150a */
[----:B------:R1:W-:Y:S01]  /*302c0*/  STL.64 [R1+0x1790], R16 ;  /* 0x0017901001007387 */ /* 0x0003e20000100a00 */
[----:B0-----:R-:W-:-:S03]  /*302d0*/  LEA R4, R25, R16, 0x2 ;  /* 0x0000001019047211 */ /* 0x001fc600078e10ff */
[----:B-1----:R-:W3:Y:S04]  /*302e0*/  LDL.LU R16, [R1+0x1c] ;  /* 0x00001c0001107983 */ /* 0x002ee80000300800 */
[----:B------:R0:W-:Y:S04]  /*302f0*/  STG.E.U16 desc[UR10][R2.64], R9 ;  /* 0x0000000902007986 */ /* 0x0001e8000c10150a */
[----:B------:R-:W3:Y:S01]  /*30300*/  LDL.LU R17, [R1+0xe4] ;  /* 0x0000e40001117983 */ /* 0x000ee20000300800 */
[----:B------:R-:W-:Y:S02]  /*30310*/  LEA R6, R25, R4, 0x2 ;  /* 0x0000000419067211 */ /* 0x000fe400078e10ff */
[----:B------:R-:W-:-:S02]  /*30320*/  PRMT R5, R14, 0x7632, R5 ;  /* 0x000076320e057816 */ /* 0x000fc40000000005 */
[----:B------:R-:W-:-:S04]  /*30330*/  LEA R14, R25, R6, 0x2 ;  /* 0x00000006190e7211 */ /* 0x000fc800078e10ff */
[----:B------:R-:W-:Y:S02]  /*30340*/  LEA R14, R25, R14, 0x2 ;  /* 0x0000000e190e7211 */ /* 0x000fe400078e10ff */
[----:B------:R-:W-:Y:S02]  /*30350*/  PRMT R11, R10, 0x7632, R11 ;  /* 0x000076320a0b7816 */ /* 0x000fe4000000000b */
[----:B----4-:R-:W-:-:S04]  /*30360*/  LEA R8, P5, R26, R12, 0x1 ;  /* 0x0000000c1a087211 */ /* 0x010fc800078a08ff */
[----:B0-----:R-:W-:Y:S02]  /*30370*/  LEA.HI.X.SX32 R9, R26, R0, 0x1, P5 ;  /* 0x000000001a097211 */ /* 0x001fe400028f0eff */
[----:B------:R-:W4:Y:S01]  /*30380*/  LDL.LU R26, [R1+0xf4] ;  /* 0x0000f400011a7983 */ /* 0x000f220000300800 */
[----:B------:R-:W-:-:S03]  /*30390*/  LEA R2, P6, R23, R12, 0x1 ;  /* 0x0000000c17027211 */ /* 0x000fc600078c08ff */
[----:B------:R-:W4:Y:S01]  /*303a0*/  LDL.LU R22, [R1+0x8c] ;  /* 0x00008c0001167983 */ /* 0x000f220000300800 */
[----:B------:R-:W-:-:S03]  /*303b0*/  LEA.HI.X.SX32 R3, R23, R0, 0x1, P6 ;  /* 0x0000000017037211 */ /* 0x000fc600030f0eff */
[----:B------:R-:W-:Y:S04]  /*303c0*/  STG.E.U16 desc[UR10][R8.64], R5 ;  /* 0x0000000508007986 */ /* 0x000fe8000c10150a */
[----:B------:R-:W-:Y:S01]  /*303d0*/  STG.E.U16 desc[UR10][R2.64], R11 ;  /* 0x0000000b02007986 */ /* 0x000fe2000c10150a */
[----:B------:R-:W-:-:S03]  /*303e0*/  IMAD.MOV.U32 R19, RZ, RZ, R29 ;  /* 0x000000ffff137224 */ /* 0x000fc600078e001d */
[----:B------:R-:W4:Y:S04]  /*303f0*/  LDL.LU R29, [R1+0x84] ;  /* 0x00008400011d7983 */ /* 0x000f280000300800 */
[----:B------:R-:W4:Y:S04]  /*30400*/  LDL.LU R23, [R1+0x88] ;  /* 0x0000880001177983 */ /* 0x000f280000300800 */
[----:B------:R0:W-:Y:S04]  /*30410*/  STL.64 [R1+0x17a0], R6 ;  /* 0x0017a00601007387 */ /* 0x0001e80000100a00 */
[----:B0-----:R-:W4:Y:S01]  /*30420*/  LDL.LU R7, [R1+0xd4] ;  /* 0x0000d40001077983 */ /* 0x001f220000300800 */
[----:B------:R-:W-:-:S03]  /*30430*/  IMAD R6, R25, 0x4, R14 ;  /* 0x0000000419067824 */ /* 0x000fc600078e020e */
[----:B------:R-:W4:Y:S01]  /*30440*/  LDL.LU R18, [R1+0x70] ;  /* 0x0000700001127983 */ /* 0x000f220000300800 */
[----:B------:R-:W-:-:S03]  /*30450*/  PRMT R3, R28, 0x7632, R3 ;  /* 0x000076321c037816 */ /* 0x000fc60000000003 */
[----:B------:R-:W4:Y:S04]  /*30460*/  LDL.LU R14, [R1+0x74] ;  /* 0x00007400010e7983 */ /* 0x000f280000300800 */
[----:B------:R0:W-:Y:S04]  /*30470*/  STL [R1+0x28], R6 ;  /* 0x0000280601007387 */ /* 0x0001e80000100800 */
[----:B------:R-:W4:Y:S01]  /*30480*/  LDL R28, [R1+0x124] ;  /* 0x00012400011c7983 */ /* 0x000f220000100800 */
[----:B0-----:R-:W-:Y:S02]  /*30490*/  LEA R6, R25, R6, 0x2 ;  /* 0x0000000619067211 */ /* 0x001fe400078e10ff */
[----:B--2---:R-:W-:-:S04]  /*304a0*/  LEA R8, P6, R27, R12, 0x1 ;  /* 0x0000000c1b087211 */ /* 0x004fc800078c08ff */
[----:B------:R-:W-:Y:S02]  /*304b0*/  LEA.HI.X.SX32 R9, R27, R0, 0x1, P6 ;  /* 0x000000001b097211 */ /* 0x000fe400030f0eff */
[----:B------:R-:W2:Y:S04]  /*304c0*/  LDL R27, [R1+0x134] ;  /* 0x00013400011b7983 */ /* 0x000ea80000100800 */
[----:B------:R0:W-:Y:S02]  /*304d0*/  STL [R1+0x1c], R6 ;  /* 0x00001c0601007387 */ /* 0x0001e40000100800 */
[----:B0-----:R-:W-:Y:S02]  /*304e0*/  LEA R6, R25, R6, 0x2 ;  /* 0x0000000619067211 */ /* 0x001fe400078e10ff */
[----:B---3--:R-:W-:-:S04]  /*304f0*/  LEA R10, P5, R16, R12, 0x1 ;  /* 0x0000000c100a7211 */ /* 0x008fc800078a08ff */
[----:B------:R-:W-:Y:S02]  /*30500*/  LEA.HI.X.SX32 R11, R16, R0, 0x1, P5 ;  /* 0x00000000100b7211 */ /* 0x000fe400028f0eff */
[CC--:B------:R-:W-:Y:S01]  /*30510*/  LEA R2, P5, R13.reuse, R12.reuse, 0x1 ;  /* 0x0000000c0d027211 */ /* 0x0c0fe200078a08ff */
[----:B------:R-:W3:Y:S04]  /*30520*/  LDL.LU R16, [R1+0x98] ;  /* 0x0000980001107983 */ /* 0x000ee80000300800 */
[----:B------:R0:W-:Y:S02]  /*30530*/  STG.E.U16 desc[UR10][R10.64], R3 ;  /* 0x000000030a007986 */ /* 0x0001e4000c10150a */
[----:B0-----:R-:W-:Y:S02]  /*30540*/  LEA R10, P6, R24, R12, 0x1 ;  /* 0x0000000c180a7211 */ /* 0x001fe400078c08ff */
[----:B------:R-:W-:-:S02]  /*30550*/  LEA.HI.X.SX32 R3, R13, R0, 0x1, P5 ;  /* 0x000000000d037211 */ /* 0x000fc400028f0eff */
[----:B------:R-:W3:Y:S01]  /*30560*/  LDL R13, [R1+0x114] ;  /* 0x00011400010d7983 */ /* 0x000ee20000100800 */
[----:B------:R-:W-:-:S03]  /*30570*/  LEA.HI.X.SX32 R11, R24, R0, 0x1, P6 ;  /* 0x00000000180b7211 */ /* 0x000fc600030f0eff */
[----:B------:R0:W-:Y:S04]  /*30580*/  STL [R1+0x18], R6 ;  /* 0x0000180601007387 */ /* 0x0001e80000100800 */
[----:B------:R-:W3:Y:S04]  /*30590*/  LDL.LU R24, [R1+0x7c] ;  /* 0x00007c0001187983 */ /* 0x000ee80000300800 */
[----:B------:R4:W-:Y:S01]  /*305a0*/  STG.E.U16 desc[UR10][R8.64], R17 ;  /* 0x0000001108007986 */ /* 0x0009e2000c10150a */
[----:B0-----:R-:W-:-:S03]  /*305b0*/  IMAD R6, R25, 0x4, R6 ;  /* 0x0000000419067824 */ /* 0x001fc600078e0206 */
[----:B------:R-:W-:Y:S01]  /*305c0*/  STG.E.U16 desc[UR10][R2.64], R21 ;  /* 0x0000001502007986 */ /* 0x000fe2000c10150a */
[----:B------:R-:W-:Y:S02]  /*305d0*/  PRMT R5, R17, 0x7632, R5 ;  /* 0x0000763211057816 */ /* 0x000fe40000000005 */
[----:B----4-:R-:W-:-:S04]  /*305e0*/  LEA R8, P5, R22, R12, 0x1 ;  /* 0x0000000c16087211 */ /* 0x010fc800078a08ff */
[----:B------:R-:W-:Y:S02]  /*305f0*/  LEA.HI.X.SX32 R9, R22, R0, 0x1, P5 ;  /* 0x0000000016097211 */ /* 0x000fe400028f0eff */
[----:B------:R-:W4:Y:S04]  /*30600*/  LDL.LU R22, [R1+0x17b0] ;  /* 0x0017b00001167983 */ /* 0x000f280000300800 */
[----:B------:R0:W-:Y:S02]  /*30610*/  STL [R1+0x14], R6 ;  /* 0x0000140601007387 */ /* 0x0001e40000100800 */
[----:B0-----:R-:W-:-:S05]  /*30620*/  LEA R6, R25, R6, 0x2 ;  /* 0x0000000619067211 */ /* 0x001fca00078e10ff */
[----:B------:R0:W-:Y:S01]  /*30630*/  STL [R1+0x10], R6 ;  /* 0x0000100601007387 */ /* 0x0001e20000100800 */
[----:B------:R-:W-:-:S04]  /*30640*/  LEA R2, P6, R29, R12, 0x1 ;  /* 0x0000000c1d027211 */ /* 0x000fc800078c08ff */
[----:B------:R-:W-:Y:S02]  /*30650*/  LEA.HI.X.SX32 R3, R29, R0, 0x1, P6 ;  /* 0x000000001d037211 */ /* 0x000fe400030f0eff */
[----:B------:R-:W-:-:S05]  /*30660*/  LEA R29, R25, R6, 0x2 ;  /* 0x00000006191d7211 */ /* 0x000fca00078e10ff */
[----:B0-----:R-:W-:Y:S01]  /*30670*/  IMAD R6, R25, 0x4, R29 ;  /* 0x0000000419067824 */ /* 0x001fe200078e021d */
[----:B------:R0:W-:Y:S02]  /*30680*/  STG.E.U16 desc[UR10][R10.64], R7 ;  /* 0x000000070a007986 */ /* 0x0001e4000c10150a */
[----:B0-----:R-:W-:-:S04]  /*30690*/  LEA R10, P5, R23, R12, 0x1 ;  /* 0x0000000c170a7211 */ /* 0x001fc800078a08ff */
[----:B------:R-:W-:Y:S02]  /*306a0*/  LEA.HI.X.SX32 R11, R23, R0, 0x1, P5 ;  /* 0x00000000170b7211 */ /* 0x000fe400028f0eff */
[----:B------:R-:W4:Y:S04]  /*306b0*/  LDL.LU R23, [R1+0xc8] ;  /* 0x0000c80001177983 */ /* 0x000f280000300800 */
[----:B------:R0:W-:Y:S04]  /*306c0*/  STL [R1+0x1780], R29 ;  /* 0x0017801d01007387 */ /* 0x0001e80000100800 */
[----:B------:R1:W-:Y:S04]  /*306d0*/  STG.E.U16 desc[UR10][R8.64], R26 ;  /* 0x0000001a08007986 */ /* 0x0003e8000c10150a */
[----:B0-----:R-:W4:Y:S04]  /*306e0*/  LDL.LU R29, [R1+0xcc] ;  /* 0x0000cc00011d7983 */ /* 0x001f280000300800 */
[----:B------:R0:W-:Y:S01]  /*306f0*/  STG.E.U16 desc[UR10][R2.64], R19 ;  /* 0x0000001302007986 */ /* 0x0001e2000c10150a */
[----:B-1----:R-:W-:-:S03]  /*30700*/  LEA R8, P6, R18, R12, 0x1 ;  /* 0x0000000c12087211 */ /* 0x002fc600078c08ff */
[----:B------:R1:W-:Y:S01]  /*30710*/  STG.E.U16 desc[UR10][R10.64], R28 ;  /* 0x0000001c0a007986 */ /* 0x0003e2000c10150a */
[----:B------:R-:W-:-:S03]  /*30720*/  LEA.HI.X.SX32 R9, R18, R0, 0x1, P6 ;  /* 0x0000000012097211 */ /* 0x000fc600030f0eff */
[----:B------:R-:W4:Y:S01]  /*30730*/  LDL.LU R18, [R1+0xc4] ;  /* 0x0000c40001127983 */ /* 0x000f220000300800 */
[C---:B0-----:R-:W-:Y:S02]  /*30740*/  LEA R2, P5, R14.reuse, R12, 0x1 ;  /* 0x0000000c0e027211 */ /* 0x041fe400078a08ff */
[C---:B-1----:R-:W-:Y:S02]  /*30750*/  LEA R28, R25.reuse, R6, 0x2 ;  /* 0x00000006191c7211 */ /* 0x042fe400078e10ff */
[----:B------:R-:W-:Y:S02]  /*30760*/  LEA.HI.X.SX32 R3, R14, R0, 0x1, P5 ;  /* 0x000000000e037211 */ /* 0x000fe400028f0eff */
[----:B------:R-:W-:Y:S01]  /*30770*/  LEA R14, R25, R28, 0x2 ;  /* 0x0000001c190e7211 */ /* 0x000fe200078e10ff */
[----:B------:R-:W-:Y:S01]  /*30780*/  STL [R1+0x1770], R28 ;  /* 0x0017701c01007387 */ /* 0x000fe20000100800 */
[----:B------:R-:W-:-:S03]  /*30790*/  PRMT R10, R21, 0x7632, R10 ;  /* 0x00007632150a7816 */ /* 0x000fc6000000000a */
[----:B--2---:R0:W-:Y:S02]  /*307a0*/  STG.E.U16 desc[UR10][R8.64], R27 ;  /* 0x0000001b08007986 */ /* 0x0041e4000c10150a */
[----:B0-----:R-:W-:-:S05]  /*307b0*/  IMAD R27, R25, 0x4, R14 ;  /* 0x00000004191b7824 */ /* 0x001fca00078e020e */
[----:B------:R-:W-:-:S04]  /*307c0*/  LEA R6, R25, R27, 0x2 ;  /* 0x0000001b19067211 */ /* 0x000fc800078e10ff */
[----:B------:R-:W-:Y:S02]  /*307d0*/  LEA R6, R25, R6, 0x2 ;  /* 0x0000000619067211 */ /* 0x000fe400078e10ff */
[----:B---3--:R-:W-:-:S04]  /*307e0*/  LEA R8, P5, R16, R12, 0x1 ;  /* 0x0000000c10087211 */ /* 0x008fc800078a08ff */
[----:B------:R-:W-:Y:S01]  /*307f0*/  LEA.HI.X.SX32 R9, R16, R0, 0x1, P5 ;  /* 0x0000000010097211 */ /* 0x000fe200028f0eff */
[----:B------:R0:W-:Y:S04]  /*30800*/  STG.E.U16 desc[UR10][R2.64], R13 ;  /* 0x0000000d02007986 */ /* 0x0001e8000c10150a */
[----:B0-----:R-:W2:Y:S01]  /*30810*/  LDL.LU R13, [R1+0xc0] ;  /* 0x0000c000010d7983 */ /* 0x001ea20000300800 */
[----:B------:R-:W-:-:S03]  /*30820*/  LEA R2, P6, R24, R12, 0x1 ;  /* 0x0000000c18027211 */ /* 0x000fc600078c08ff */
[----:B------:R-:W-:Y:S01]  /*30830*/  STL.64 [R1+0x17a8], R14 ;  /* 0x0017a80e01007387 */ /* 0x000fe20000100a00 */
[----:B------:R-:W-:-:S03]  /*30840*/  LEA.HI.X.SX32 R3, R24, R0, 0x1, P6 ;  /* 0x0000000018037211 */ /* 0x000fc600030f0eff */
[----:B------:R-:W3:Y:S04]  /*30850*/  LDL.LU R16, [R1+0x9c] ;  /* 0x00009c0001107983 */ /* 0x000ee80000300800 */
[----:B------:R-:W3:Y:S04]  /*30860*/  LDL.LU R24, [R1+0x80] ;  /* 0x0000800001187983 */ /* 0x000ee80000300800 */
[----:B------:R-:W3:Y:S04]  /*30870*/  LDL.LU R21, [R1+0xa4] ;  /* 0x0000a40001157983 */ /* 0x000ee80000300800 */
[----:B------:R-:W-:Y:S04]  /*30880*/  STL [R1+0x8], R6 ;  /* 0x0000080601007387 */ /* 0x000fe80000100800 */
[----:B------:R-:W3:Y:S04]  /*30890*/  LDL.LU R17, [R1+0xa0] ;  /* 0x0000a00001117983 */ /* 0x000ee80000300800 */
[----:B------:R0:W-:Y:S02]  /*308a0*/  STG.E.U16 desc[UR10][R8.64], R5 ;  /* 0x0000000508007986 */ /* 0x0001e4000c10150a */
[----:B0-----:R-:W-:-:S02]  /*308b0*/  PRMT R5, R7, 0x7632, R5 ;  /* 0x0000763207057816 */ /* 0x001fc40000000005 */
[----:B------:R-:W3:Y:S01]  /*308c0*/  LDL.LU R7, [R1+0xac] ;  /* 0x0000ac0001077983 */ /* 0x000ee20000300800 */
[----:B------:R-:W-:-:S03]  /*308d0*/  IMAD R6, R25, 0x4, R6 ;  /* 0x0000000419067824 */ /* 0x000fc600078e0206 */
[----:B------:R0:W-:Y:S02]  /*308e0*/  STG.E.U16 desc[UR10][R2.64], R10 ;  /* 0x0000000a02007986 */ /* 0x0001e4000c10150a */
[----:B0-----:R-:W-:Y:S02]  /*308f0*/  PRMT R10, R26, 0x7632, R10 ;  /* 0x000076321a0a7816 */ /* 0x001fe4000000000a */
[----:B------:R-:W-:Y:S02]  /*30900*/  LEA R26, R25, R6, 0x2 ;  /* 0x00000006191a7211 */ /* 0x000fe400078e10ff */
[----:B----4-:R-:W-:-:S04]  /*30910*/  LEA R2, P6, R23, R12, 0x1 ;  /* 0x0000000c17027211 */ /* 0x010fc800078c08ff */
[----:B------:R-:W-:Y:S02]  /*30920*/  LEA.HI.X.SX32 R3, R23, R0, 0x1, P6 ;  /* 0x0000000017037211 */ /* 0x000fe400030f0eff */
[----:B------:R-:W4:Y:S01]  /*30930*/  LDL.LU R23, [R1+0xa8] ;  /* 0x0000a80001177983 */ /* 0x000f220000300800 */
[----:B------:R-:W-:-:S04]  /*30940*/  LEA R8, P5, R29, R12, 0x1 ;  /* 0x0000000c1d087211 */ /* 0x000fc800078a08ff */
[----:B------:R-:W-:Y:S01]  /*30950*/  LEA.HI.X.SX32 R9, R29, R0, 0x1, P5 ;  /* 0x000000001d097211 */ /* 0x000fe200028f0eff */
[----:B------:R-:W-:Y:S04]  /*30960*/  STL.64 [R1+0x1768], R26 ;  /* 0x0017681a01007387 */ /* 0x000fe80000100a00 */
[----:B------:R0:W-:Y:S04]  /*30970*/  STG.E.U16 desc[UR10][R8.64], R5 ;  /* 0x0000000508007986 */ /* 0x0001e8000c10150a */
[----:B------:R-:W-:Y:S01]  /*30980*/  STG.E.U16 desc[UR10][R2.64], R10 ;  /* 0x0000000a02007986 */ /* 0x000fe2000c10150a */
[----:B0-----:R-:W-:-:S03]  /*30990*/  LEA R5, R25, R26, 0x2 ;  /* 0x0000001a19057211 */ /* 0x001fc600078e10ff */
[----:B------:R-:W4:Y:S01]  /*309a0*/  LDL.LU R8, [R1+0x78] ;  /* 0x0000780001087983 */ /* 0x000f220000300800 */
[----:B------:R-:W-:-:S03]  /*309b0*/  LEA R26, P5, R18, R12, 0x1 ;  /* 0x0000000c121a7211 */ /* 0x000fc600078a08ff */
[----:B------:R-:W4:Y:S01]  /*309c0*/  LDL.LU R11, [R1+0x64] ;  /* 0x00006400010b7983 */ /* 0x000f220000300800 */
[----:B------:R-:W-:-:S03]  /*309d0*/  LEA.HI.X.SX32 R27, R18, R0, 0x1, P5 ;  /* 0x00000000121b7211 */ /* 0x000fc600028f0eff */
[----:B------:R0:W-:Y:S04]  /*309e0*/  STL [R1+0x1760], R5 ;  /* 0x0017600501007387 */ /* 0x0001e80000100800 */
[----:B------:R-:W4:Y:S04]  /*309f0*/  LDL.LU R18, [R1+0x6c] ;  /* 0x00006c0001127983 */ /* 0x000f280000300800 */
[----:B------:R1:W-:Y:S01]  /*30a00*/  STL.64 [R1+0x388], R26 ;  /* 0x0003881a01007387 */ /* 0x0003e20000100a00 */
[----:B------:R-:W-:Y:S02]  /*30a10*/  IMAD R25, R25, 0x4, R5 ;  /* 0x0000000419197824 */ /* 0x000fe400078e0205 */
[----:B0-----:R-:W0:Y:S01]  /*30a20*/  LDC R5, c[0x0][0x3e8] ;  /* 0x0000fa00ff057b82 */ /* 0x001e220000000800 */
[----:B--2---:R-:W-:-:S04]  /*30a30*/  LEA R28, P6, R13, R12, 0x1 ;  /* 0x0000000c0d1c7211 */ /* 0x004fc800078c08ff */
[----:B------:R-:W-:Y:S02]  /*30a40*/  LEA.HI.X.SX32 R29, R13, R0, 0x1, P6 ;  /* 0x000000000d1d7211 */ /* 0x000fe400030f0eff */
[-C--:B---3--:R-:W-:Y:S02]  /*30a50*/  LEA R2, P5, R16, R12.reuse, 0x1 ;  /* 0x0000000c10027211 */ /* 0x088fe400078a08ff */
[----:B-1----:R-:W-:Y:S02]  /*30a60*/  LEA R26, P6, R24, R12, 0x1 ;  /* 0x0000000c181a7211 */ /* 0x002fe400078c08ff */
[-C--:B------:R-:W-:Y:S01]  /*30a70*/  LEA.HI.X.SX32 R3, R16, R0.reuse, 0x1, P5 ;  /* 0x0000000010037211 */ /* 0x080fe200028f0eff */
[----:B------:R1:W-:Y:S01]  /*30a80*/  STL.64 [R1+0x380], R28 ;  /* 0x0003801c01007387 */ /* 0x0003e20000100a00 */
[----:B------:R-:W-:-:S03]  /*30a90*/  LEA.HI.X.SX32 R27, R24, R0, 0x1, P6 ;  /* 0x00000000181b7211 */ /* 0x000fc600030f0eff */
[----:B------:R-:W2:Y:S04]  /*30aa0*/  LDL.LU R9, [R1+0x60] ;  /* 0x0000600001097983 */ /* 0x000ea80000300800 */
[----:B------:R3:W-:Y:S04]  /*30ab0*/  STL.64 [R1+0x378], R2 ;  /* 0x0003780201007387 */ /* 0x0007e80000100a00 */
[----:B-1----:R-:W2:Y:S04]  /*30ac0*/  LDL.LU R28, [R1+0x54] ;  /* 0x00005400011c7983 */ /* 0x002ea80000300800 */
[----:B------:R1:W-:Y:S01]  /*30ad0*/  STL.64 [R1+0x370], R26 ;  /* 0x0003701a01007387 */ /* 0x0003e20000100a00 */
[----:B---3--:R-:W-:-:S04]  /*30ae0*/  LEA R2, P5, R21, R12, 0x1 ;  /* 0x0000000c15027211 */ /* 0x008fc800078a08ff */
[----:B------:R-:W-:Y:S02]  /*30af0*/  LEA.HI.X.SX32 R3, R21, R0, 0x1, P5 ;  /* 0x0000000015037211 */ /* 0x000fe400028f0eff */
[----:B------:R-:W3:Y:S01]  /*30b00*/  LDL.LU R21, [R1+0x58] ;  /* 0x0000580001157983 */ /* 0x000ee20000300800 */
[----:B-1----:R-:W-:-:S03]  /*30b10*/  LEA R26, P6, R17, R12, 0x1 ;  /* 0x0000000c111a7211 */ /* 0x002fc600078c08ff */
[----:B------:R1:W-:Y:S01]  /*30b20*/  STL.64 [R1+0x368], R2 ;  /* 0x0003680201007387 */ /* 0x0003e20000100a00 */
[----:B------:R-:W-:-:S03]  /*30b30*/  LEA.HI.X.SX32 R27, R17, R0, 0x1, P6 ;  /* 0x00000000111b7211 */ /* 0x000fc600030f0eff */
[----:B------:R-:W3:Y:S04]  /*30b40*/  LDL.LU R10, [R1+0x50] ;  /* 0x00005000010a7983 */ /* 0x000ee80000300800 */
[----:B-1----:R-:W3:Y:S04]  /*30b50*/  LDL.LU R2, [R1+0x48] ;  /* 0x0000480001027983 */ /* 0x002ee80000300800 */
[----:B------:R1:W-:Y:S04]  /*30b60*/  STL.64 [R1+0x1788], R26 ;  /* 0x0017881a01007387 */ /* 0x0003e80000100a00 */
[----:B-1----:R-:W3:Y:S01]  /*30b70*/  LDL.LU R27, [R1+0x5c] ;  /* 0x00005c00011b7983 */ /* 0x002ee20000300800 */
[----:B0-----:R-:W-:-:S02]  /*30b80*/  LEA R13, R5, R25, 0x2 ;  /* 0x00000019050d7211 */ /* 0x001fc400078e10ff */
[----:B------:R-:W-:Y:S02]  /*30b90*/  LEA R14, P5, R7, R12, 0x1 ;  /* 0x0000000c070e7211 */ /* 0x000fe400078a08ff */
[----:B------:R-:W-:-:S05]  /*30ba0*/  LEA R24, R5, R13, 0x2 ;  /* 0x0000000d05187211 */ /* 0x000fca00078e10ff */
[----:B------:R-:W-:Y:S01]  /*30bb0*/  IMAD R3, R5, 0x4, R24 ;  /* 0x0000000405037824 */ /* 0x000fe200078e0218 */
[----:B------:R0:W-:Y:S02]  /*30bc0*/  STL.64 [R1+0x1778], R24 ;  /* 0x0017781801007387 */ /* 0x0001e40000100a00 */
[----:B0-----:R-:W-:Y:S02]  /*30bd0*/  MOV R24, R14 ;  /* 0x0000000e00187202 */ /* 0x001fe40000000f00 */
[----:B------:R-:W-:Y:S02]  /*30be0*/  MOV R25, R15 ;  /* 0x0000000f00197202 */ /* 0x000fe40000000f00 */
[----:B------:R-:W3:Y:S04]  /*30bf0*/  LDL.LU.64 R14, [R1+0x17a8] ;  /* 0x0017a800010e7983 */ /* 0x000ee80000300a00 */
[----:B------:R-:W3:Y:S01]  /*30c00*/  LDL.LU R29, [R1+0x44] ;  /* 0x00004400011d7983 */ /* 0x000ee20000300800 */
[----:B------:R-:W-:-:S02]  /*30c10*/  LEA.HI.X.SX32 R25, R7, R0, 0x1, P5 ;  /* 0x0000000007197211 */ /* 0x000fc400028f0eff */
[----:B----4-:R-:W-:-:S04]  /*30c20*/  LEA R16, P6, R23, R12, 0x1 ;  /* 0x0000000c17107211 */ /* 0x010fc800078c08ff */
[----:B------:R-:W-:-:S05]  /*30c30*/  LEA.HI.X.SX32 R17, R23, R0, 0x1, P6 ;  /* 0x0000000017117211 */ /* 0x000fca00030f0eff */
[----:B------:R0:W-:Y:S01]  /*30c40*/  STL.64 [R1+0x350], R16 ;  /* 0x0003501001007387 */ /* 0x0001e20000100a00 */
[CC--:B------:R-:W-:Y:S02]  /*30c50*/  LEA R6, P5, R8.reuse, R12.reuse, 0x1 ;  /* 0x0000000c08067211 */ /* 0x0c0fe400078a08ff */
[C---:B0-----:R-:W-:Y:S02]  /*30c60*/  LEA R16, P6, R11.reuse, R12, 0x1 ;  /* 0x0000000c0b107211 */ /* 0x041fe400078c08ff */
[-C--:B------:R-:W-:Y:S02]  /*30c70*/  LEA.HI.X.SX32 R7, R8, R0.reuse, 0x1, P5 ;  /* 0x0000000008077211 */ /* 0x080fe400028f0eff */
[----:B------:R-:W-:-:S03]  /*30c80*/  LEA.HI.X.SX32 R17, R11, R0, 0x1, P6 ;  /* 0x000000000b117211 */ /* 0x000fc600030f0eff */
[----:B------:R0:W-:Y:S04]  /*30c90*/  STL.64 [R1+0x348], R6 ;  /* 0x0003480601007387 */ /* 0x0001e80000100a00 */
[----:B------:R1:W-:Y:S01]  /*30ca0*/  STL.64 [R1+0x340], R16 ;  /* 0x0003401001007387 */ /* 0x0003e20000100a00 */
[-C--:B0-----:R-:W-:Y:S02]  /*30cb0*/  LEA R6, P5, R18, R12.reuse, 0x1 ;  /* 0x0000000c12067211 */ /* 0x081fe400078a08ff */
[----:B-1----:R-:W-:Y:S02]  /*30cc0*/  LEA R16, P6, R22, R12, 0x1 ;  /* 0x0000000c16107211 */ /* 0x002fe400078c08ff */
[----:B------:R-:W-:Y:S02]  /*30cd0*/  LEA.HI.X.SX32 R7, R18, R0, 0x1, P5 ;  /* 0x0000000012077211 */ /* 0x000fe400028f0eff */
[----:B------:R-:W-:-:S02]  /*30ce0*/  MOV R8, R19 ;  /* 0x0000001300087202 */ /* 0x000fc40000000f00 */
[----:B------:R-:W-:Y:S01]  /*30cf0*/  LEA.HI.X.SX32 R17, R22, R0, 0x1, P6 ;  /* 0x0000000016117211 */ /* 0x000fe200030f0eff */
[----:B------:R0:W-:Y:S01]  /*30d00*/  STL.64 [R1+0x330], R6 ;  /* 0x0003300601007387 */ /* 0x0001e20000100a00 */
[----:B------:R-:W-:-:S03]  /*30d10*/  IMAD R23, R5, 0x4, R3 ;  /* 0x0000000405177824 */ /* 0x000fc600078e0203 */
[----:B0-----:R-:W4:Y:S04]  /*30d20*/  LDL.LU.64 R6, [R1+0x17a0] ;  /* 0x0017a00001067983 */ /* 0x001f280000300a00 */
[----:B------:R-:W4:Y:S04]  /*30d30*/  LDL.LU R26, [R1+0x38] ;  /* 0x00003800011a7983 */ /* 0x000f280000300800 */
[----:B------:R0:W-:Y:S01]  /*30d40*/  STL.64 [R1+0x320], R16 ;  /* 0x0003201001007387 */ /* 0x0001e20000100a00 */
[----:B------:R-:W-:-:S05]  /*30d50*/  LEA R11, R5, R23, 0x2 ;  /* 0x00000017050b7211 */ /* 0x000fca00078e10ff */
[----:B------:R-:W-:Y:S01]  /*30d60*/  IMAD R22, R5, 0x4, R11 ;  /* 0x0000000405167824 */ /* 0x000fe200078e020b */
[----:B--2---:R-:W-:-:S04]  /*30d70*/  LEA R18, P5, R9, R12, 0x1 ;  /* 0x0000000c09127211 */ /* 0x004fc800078a08ff */
[----:B------:R-:W-:Y:S02]  /*30d80*/  LEA.HI.X.SX32 R19, R9, R0, 0x1, P5 ;  /* 0x0000000009137211 */ /* 0x000fe400028f0eff */
[----:B0-----:R-:W-:-:S03]  /*30d90*/  LEA R16, P6, R28, R12, 0x1 ;  /* 0x0000000c1c107211 */ /* 0x001fc600078c08ff */
[----:B------:R-:W-:Y:S01]  /*30da0*/  STL.64 [R1+0x310], R18 ;  /* 0x0003101201007387 */ /* 0x000fe20000100a00 */
[----:B------:R-:W-:-:S03]  /*30db0*/  LEA.HI.X.SX32 R17, R28, R0, 0x1, P6 ;  /* 0x000000001c117211 */ /* 0x000fc600030f0eff */
[----:B------:R-:W2:Y:S04]  /*30dc0*/  LDL.LU R28, [R1+0x2c] ;  /* 0x00002c00011c7983 */ /* 0x000ea80000300800 */
[----:B------:R3:W-:Y:S01]  /*30dd0*/  STL.64 [R1+0x2f8], R16 ;  /* 0x0002f81001007387 */ /* 0x0007e20000100a00 */
[----:B------:R-:W-:-:S03]  /*30de0*/  LEA R9, R5, R22, 0x2 ;  /* 0x0000001605097211 */ /* 0x000fc600078e10ff */
[----:B------:R0:W-:Y:S01]  /*30df0*/  STL.64 [R1+0x1750], R22 ;  /* 0x0017501601007387 */ /* 0x0001e20000100a00 */
[----:B---3--:R-:W-:-:S04]  /*30e00*/  LEA R16, P6, R21, R12, 0x1 ;  /* 0x0000000c15107211 */ /* 0x008fc800078c08ff */
[----:B------:R-:W-:Y:S02]  /*30e10*/  LEA.HI.X.SX32 R17, R21, R0, 0x1, P6 ;  /* 0x0000000015117211 */ /* 0x000fe400030f0eff */
[----:B------:R-:W-:-:S04]  /*30e20*/  LEA R18, P5, R27, R12, 0x1 ;  /* 0x0000000c1b127211 */ /* 0x000fc800078a08ff */
[----:B------:R-:W-:Y:S02]  /*30e30*/  LEA.HI.X.SX32 R19, R27, R0, 0x1, P5 ;  /* 0x000000001b137211 */ /* 0x000fe400028f0eff */
[----:B------:R-:W1:Y:S01]  /*30e40*/  LDC R27, c[0x0][0x3e8] ;  /* 0x0000fa00ff1b7b82 */ /* 0x000e620000000800 */
[C---:B0-----:R-:W-:Y:S02]  /*30e50*/  LEA R22, P5, R10.reuse, R12, 0x1 ;  /* 0x0000000c0a167211 */ /* 0x041fe400078a08ff */
[----:B------:R0:W-:Y:S02]  /*30e60*/  STL.64 [R1+0x2e8], R18 ;  /* 0x0002e81201007387 */ /* 0x0001e40000100a00 */
[----:B------:R-:W-:Y:S02]  /*30e70*/  LEA.HI.X.SX32 R23, R10, R0, 0x1, P5 ;  /* 0x000000000a177211 */ /* 0x000fe400028f0eff */
[----:B0-----:R-:W3:Y:S04]  /*30e80*/  LDL.LU.64 R18, [R1+0x1798] ;  /* 0x0017980001127983 */ /* 0x001ee80000300a00 */
[----:B------:R0:W-:Y:S04]  /*30e90*/  STL.64 [R1+0x2d8], R16 ;  /* 0x0002d81001007387 */ /* 0x0001e80000100a00 */
[----:B------:R0:W-:Y:S02]  /*30ea0*/  STL.64 [R1+0x2c8], R22 ;  /* 0x0002c81601007387 */ /* 0x0001e40000100a00 */
[----:B0-----:R-:W-:-:S04]  /*30eb0*/  LEA R16, P6, R2, R12, 0x1 ;  /* 0x0000000c02107211 */ /* 0x001fc800078c08ff */
[----:B------:R-:W-:Y:S02]  /*30ec0*/  LEA.HI.X.SX32 R17, R2, R0, 0x1, P6 ;  /* 0x0000000002117211 */ /* 0x000fe400030f0eff */
[----:B------:R-:W-:-:S03]  /*30ed0*/  LEA R22, P5, R29, R12, 0x1 ;  /* 0x0000000c1d167211 */ /* 0x000fc600078a08ff */
[----:B------:R0:W-:Y:S01]  /*30ee0*/  STL.64 [R1+0x2b8], R16 ;  /* 0x0002b81001007387 */ /* 0x0001e20000100a00 */
[----:B------:R-:W-:Y:S02]  /*30ef0*/  LEA.HI.X.SX32 R23, R29, R0, 0x1, P5 ;  /* 0x000000001d177211 */ /* 0x000fe400028f0eff */
[CC--:B-1----:R-:W-:Y:S02]  /*30f00*/  LEA R29, R27.reuse, R20.reuse, 0x2 ;  /* 0x000000141b1d7211 */ /* 0x0c2fe400078e10ff */
[C---:B------:R-:W-:Y:S02]  /*30f10*/  LEA R2, R27.reuse, R20, 0x2 ;  /* 0x000000141b027211 */ /* 0x040fe400078e10ff */
[----:B0-----:R-:W-:Y:S01]  /*30f20*/  LEA R16, P6, R20, R12, 0x1 ;  /* 0x0000000c14107211 */ /* 0x001fe200078c08ff */
[----:B------:R-:W-:-:S03]  /*30f30*/  IMAD R29, R27, 0x4, R29 ;  /* 0x000000041b1d7824 */ /* 0x000fc600078e021d */
[----:B------:R-:W-:Y:S01]  /*30f40*/  LEA.HI.X.SX32 R17, R20, R0, 0x1, P6 ;  /* 0x0000000014117211 */ /* 0x000fe200030f0eff */
[----:B------:R0:W-:Y:S01]  /*30f50*/  STL.64 [R1+0x2a0], R22 ;  /* 0x0002a01601007387 */ /* 0x0001e20000100a00 */
[----:B------:R-:W-:-:S03]  /*30f60*/  LEA R21, R5, R9, 0x2 ;  /* 0x0000000905157211 */ /* 0x000fc600078e10ff */
[----:B------:R1:W-:Y:S02]  /*30f70*/  STL.64 [R1+0x290], R16 ;  /* 0x0002901001007387 */ /* 0x0003e40000100a00 */
[----:B------:R-:W-:Y:S01]  /*30f80*/  IMAD R10, R5, 0x4, R21 ;  /* 0x00000004050a7824 */ /* 0x000fe200078e0215 */
[----:B0-----:R-:W-:Y:S02]  /*30f90*/  MOV R22, R24 ;  /* 0x0000001800167202 */ /* 0x001fe40000000f00 */
[CC--:B------:R-:W-:Y:S02]  /*30fa0*/  LEA R24, P5, R2.reuse, R12.reuse, 0x1 ;  /* 0x0000000c02187211 */ /* 0x0c0fe400078a08ff */
[----:B-1----:R-:W-:Y:S02]  /*30fb0*/  LEA R16, P6, R29, R12, 0x1 ;  /* 0x0000000c1d107211 */ /* 0x002fe400078c08ff */
[----:B------:R-:W-:Y:S02]  /*30fc0*/  MOV R23, R25 ;  /* 0x0000001900177202 */ /* 0x000fe40000000f00 */
[----:B------:R-:W-:-:S02]  /*30fd0*/  LEA.HI.X.SX32 R25, R2, R0, 0x1, P5 ;  /* 0x0000000002197211 */ /* 0x000fc400028f0eff */
[----:B------:R-:W-:Y:S01]  /*30fe0*/  LEA.HI.X.SX32 R17, R29, R0, 0x1, P6 ;  /* 0x000000001d117211 */ /* 0x000fe200030f0eff */
[----:B------:R-:W-:Y:S04]  /*30ff0*/  STL.64 [R1+0x1758], R10 ;  /* 0x0017580a01007387 */ /* 0x000fe80000100a00 */
[----:B------:R0:W-:Y:S04]  /*31000*/  STL.64 [R1+0x280], R24 ;  /* 0x0002801801007387 */ /* 0x0001e80000100a00 */
[----:B------:R1:W-:Y:S01]  /*31010*/  STL.64 [R1+0x270], R16 ;  /* 0x0002701001007387 */ /* 0x0003e20000100a00 */
[----:B0-----:R-:W3:Y:S03]  /*31020*/  LDC R25, c[0x0][0x3e8] ;  /* 0x0000fa00ff197b82 */ /* 0x001ee60000000800 */
[----:B-1----:R-:W2:Y:S01]  /*31030*/  LDL.LU.64 R16, [R1+0x1790] ;  /* 0x0017900001107983 */ /* 0x002ea20000300a00 */
[----:B------:R-:W-:Y:S01]  /*31040*/  IMAD R20, R5, 0x4, R10 ;  /* 0x0000000405147824 */ /* 0x000fe200078e020a */
[----:B------:R-:W-:-:S04]  /*31050*/  MOV R27, R8 ;  /* 0x00000008001b7202 */ /* 0x000fc80000000f00 */
[----:B------:R-:W-:Y:S02]  /*31060*/  LEA R2, R5, R20, 0x2 ;  /* 0x0000001405027211 */ /* 0x000fe400078e10ff */
[CC--:B----4-:R-:W-:Y:S02]  /*31070*/  LEA R24, P5, R26.reuse, R12.reuse, 0x1 ;  /* 0x0000000c1a187211 */ /* 0x0d0fe400078a08ff */
[C---:B---3--:R-:W-:Y:S01]  /*31080*/  LEA R29, R25.reuse, R19, 0x2 ;  /* 0x00000013191d7211 */ /* 0x048fe200078e10ff */
[----:B------:R-:W-:Y:S01]  /*31090*/  IMAD R8, R25, 0x4, R19 ;  /* 0x0000000419087824 */ /* 0x000fe200078e0213 */
[----:B------:R-:W-:Y:S02]  /*310a0*/  LEA R10, P6, R19, R12, 0x1 ;  /* 0x0000000c130a7211 */ /* 0x000fe400078c08ff */
[----:B------:R-:W-:Y:S02]  /*310b0*/  LEA R29, R25, R29, 0x2 ;  /* 0x0000001d191d7211 */ /* 0x000fe400078e10ff */
[----:B------:R-:W-:-:S02]  /*310c0*/  LEA.HI.X.SX32 R25, R26, R0, 0x1, P5 ;  /* 0x000000001a197211 */ /* 0x000fc400028f0eff */
[----:B------:R-:W-:-:S03]  /*310d0*/  LEA.HI.X.SX32 R11, R19, R0, 0x1, P6 ;  /* 0x00000000130b7211 */ /* 0x000fc600030f0eff */
[----:B------:R0:W-:Y:S04]  /*310e0*/  STL.64 [R1+0x260], R24 ;  /* 0x0002601801007387 */ /* 0x0001e80000100a00 */
[----:B------:R1:W-:Y:S01]  /*310f0*/  STL.64 [R1+0x2b0], R10 ;  /* 0x0002b00a01007387 */ /* 0x0003e20000100a00 */
[CC--:B0-----:R-:W-:Y:S02]  /*31100*/  LEA R24, P5, R8.reuse, R12.reuse, 0x1 ;  /* 0x0000000c08187211 */ /* 0x0c1fe400078a08ff */
[C---:B-1----:R-:W-:Y:S02]  /*31110*/  LEA R10, P6, R29.reuse, R12, 0x1 ;  /* 0x0000000c1d0a7211 */ /* 0x042fe400078c08ff */
[-C--:B------:R-:W-:Y:S02]  /*31120*/  LEA.HI.X.SX32 R25, R8, R0.reuse, 0x1, P5 ;  /* 0x0000000008197211 */ /* 0x080fe400028f0eff */
[----:B------:R-:W-:-:S03]  /*31130*/  LEA.HI.X.SX32 R11, R29, R0, 0x1, P6 ;  /* 0x000000001d0b7211 */ /* 0x000fc600030f0eff */
[----:B------:R2:W-:Y:S04]  /*31140*/  STL.64 [R1+0x308], R24 ;  /* 0x0003081801007387 */ /* 0x0005e80000100a00 */
[----:B------:R-:W3:Y:S04]  /*31150*/  LDL.LU R29, [R1+0x28] ;  /* 0x00002800011d7983 */ /* 0x000ee80000300800 */
[----:B------:R0:W-:Y:S01]  /*31160*/  STL.64 [R1+0x338], R10 ;  /* 0x0003380a01007387 */ /* 0x0001e20000100a00 */
[----:B--2---:R-:W-:-:S04]  /*31170*/  LEA R24, P5, R28, R12, 0x1 ;  /* 0x0000000c1c187211 */ /* 0x004fc800078a08ff */
[----:B------:R-:W-:Y:S02]  /*31180*/  LEA.HI.X.SX32 R25, R28, R0, 0x1, P5 ;  /* 0x000000001c197211 */ /* 0x000fe400028f0eff */
[----:B------:R-:W2:Y:S01]  /*31190*/  LDL.LU R28, [R1+0x18] ;  /* 0x00001800011c7983 */ /* 0x000ea20000300800 */
[----:B0-----:R-:W-:-:S03]  /*311a0*/  LEA R10, P6, R18, R12, 0x1 ;  /* 0x0000000c120a7211 */ /* 0x001fc600078c08ff */
[----:B------:R-:W-:Y:S01]  /*311b0*/  STL.64 [R1+0x328], R24 ;  /* 0x0003281801007387 */ /* 0x000fe20000100a00 */
[----:B------:R-:W-:Y:S01]  /*311c0*/  LEA.HI.X.SX32 R11, R18, R0, 0x1, P6 ;  /* 0x00000000120b7211 */ /* 0x000fe200030f0eff */
[----:B------:R-:W-:-:S04]  /*311d0*/  IMAD R19, R5, 0x4, R2 ;  /* 0x0000000405137824 */ /* 0x000fc800078e0202 */
[----:B------:R0:W-:Y:S01]  /*311e0*/  STL.64 [R1+0x318], R10 ;  /* 0x0003180a01007387 */ /* 0x0001e20000100a00 */
[----:B------:R-:W-:Y:S02]  /*311f0*/  LEA R8, R5, R19, 0x2 ;  /* 0x0000001305087211 */ /* 0x000fe400078e10ff */
[-C--:B0-----:R-:W-:Y:S02]  /*31200*/  LEA R10, P6, R7, R12.reuse, 0x1 ;  /* 0x0000000c070a7211 */ /* 0x081fe400078c08ff */
[----:B------:R-:W-:-:S04]  /*31210*/  LEA R24, P5, R17, R12, 0x1 ;  /* 0x0000000c11187211 */ /* 0x000fc800078a08ff */
[-C--:B------:R-:W-:Y:S02]  /*31220*/  LEA.HI.X.SX32 R25, R17, R0.reuse, 0x1, P5 ;  /* 0x0000000011197211 */ /* 0x080fe400028f0eff */
[----:B------:R-:W-:-:S03]  /*31230*/  LEA.HI.X.SX32 R11, R7, R0, 0x1, P6 ;  /* 0x00000000070b7211 */ /* 0x000fc600030f0eff */
[----:B------:R0:W-:Y:S01]  /*31240*/  STL.64 [R1+0x300], R24 ;  /* 0x0003001801007387 */ /* 0x0001e20000100a00 */
[----:B------:R-:W-:-:S03]  /*31250*/  LEA R18, R5, R8, 0x2 ;  /* 0x0000000805127211 */ /* 0x000fc600078e10ff */
[----:B------:R1:W-:Y:S01]  /*31260*/  STL.64 [R1+0x2f0], R10 ;  /* 0x0002f00a01007387 */ /* 0x0003e20000100a00 */
[CC--:B0-----:R-:W-:Y:S01]  /*31270*/  LEA R24, P5, R15.reuse, R12.reuse, 0x1 ;  /* 0x0000000c0f187211 */ /* 0x0c1fe200078a08ff */
[----:B-1----:R-:W-:Y:S01]  /*31280*/  IMAD.MOV.U32 R10, RZ, RZ, R22 ;  /* 0x000000ffff0a7224 */ /* 0x002fe200078e0016 */
[----:B------:R-:W-:Y:S02]  /*31290*/  LEA R22, P6, R16, R12, 0x1 ;  /* 0x0000000c10167211 */ /* 0x000fe400078c08ff */
[----:B------:R-:W-:Y:S02]  /*312a0*/  LEA.HI.X.SX32 R25, R15, R0, 0x1, P5 ;  /* 0x000000000f197211 */ /* 0x000fe400028f0eff */
[----:B------:R-:W-:Y:S01]  /*312b0*/  LEA R26, P5, R4, R12, 0x1 ;  /* 0x0000000c041a7211 */ /* 0x000fe200078a08ff */
[----:B------:R0:W-:Y:S01]  /*312c0*/  STL.64 [R1+0x1740], R18 ;  /* 0x0017401201007387 */ /* 0x0001e20000100a00 */
[----:B------:R-:W-:Y:S02]  /*312d0*/  MOV R11, R23 ;  /* 0x00000017000b7202 */ /* 0x000fe40000000f00 */
[-C--:B------:R-:W-:Y:S01]  /*312e0*/  LEA.HI.X.SX32 R23, R16, R0.reuse, 0x1, P6 ;  /* 0x0000000010177211 */ /* 0x080fe200030f0eff */
[----:B------:R-:W4:Y:S04]  /*312f0*/  LDL.LU R15, [R1+0x14] ;  /* 0x00001400010f7983 */ /* 0x000f280000300800 */
[----:B------:R1:W-:Y:S01]  /*31300*/  STL.64 [R1+0x2e0], R24 ;  /* 0x0002e01801007387 */ /* 0x0003e20000100a00 */
[----:B0-----:R-:W-:Y:S01]  /*31310*/  IMAD.MOV.U32 R19, RZ, RZ, R27 ;  /* 0x000000ffff137224 */ /* 0x001fe200078e001b */
[----:B------:R-:W-:-:S02]  /*31320*/  LEA.HI.X.SX32 R27, R4, R0, 0x1, P5 ;  /* 0x00000000041b7211 */ /* 0x000fc400028f0eff */
[----:B------:R0:W-:Y:S04]  /*31330*/  STL.64 [R1+0x2d0], R22 ;  /* 0x0002d01601007387 */ /* 0x0001e80000100a00 */
[----:B------:R0:W-:Y:S01]  /*31340*/  STL.64 [R1+0x2c0], R26 ;  /* 0x0002c01a01007387 */ /* 0x0001e20000100a00 */
[----:B-1----:R-:W1:Y:S08]  /*31350*/  LDC R25, c[0x0][0x3e8] ;  /* 0x0000fa00ff197b82 */ /* 0x002e700000000800 */
[----:B0-----:R-:W0:Y:S01]  /*31360*/  LDC R23, c[0x0][0x3e8] ;  /* 0x0000fa00ff177b82 */ /* 0x001e220000000800 */
[----:B------:R-:W2:Y:S04]  /*31370*/  LDL.LU.64 R26, [R1+0x1788] ;  /* 0x00178800011a7983 */ /* 0x000ea80000300a00 */
[----:B------:R-:W2:Y:S01]  /*31380*/  LDL.LU R4, [R1+0x1c] ;  /* 0x00001c0001047983 */ /* 0x000ea20000300800 */
[----:B------:R-:W-:-:S02]  /*31390*/  LEA R7, R5, R18, 0x2 ;  /* 0x0000001205077211 */ /* 0x000fc400078e10ff */
[----:B------:R-:W0:Y:S01]  /*313a0*/  LDC R18, c[0x0][0x3e8] ;  /* 0x0000fa00ff127b82 */ /* 0x000e220000000800 */
[----:B------:R-:W-:Y:S01]  /*313b0*/  LEA R24, P6, R6, R12, 0x1 ;  /* 0x0000000c06187211 */ /* 0x000fe200078c08ff */
[----:B-1----:R-:W-:Y:S01]  /*313c0*/  IMAD R16, R25, 0x4, R6 ;  /* 0x0000000419107824 */ /* 0x002fe200078e0206 */
[----:B0-----:R-:W-:-:S04]  /*313d0*/  LEA R23, R23, R6, 0x2 ;  /* 0x0000000617177211 */ /* 0x001fc800078e10ff */
[----:B------:R-:W-:Y:S02]  /*313e0*/  LEA R16, R25, R16, 0x2 ;  /* 0x0000001019107211 */ /* 0x000fe400078e10ff */
[----:B------:R-:W-:Y:S02]  /*313f0*/  LEA R22, P5, R23, R12, 0x1 ;  /* 0x0000000c17167211 */ /* 0x000fe400078a08ff */
[----:B------:R-:W-:Y:S02]  /*31400*/  LEA R23, R25, R6, 0x2 ;  /* 0x0000000619177211 */ /* 0x000fe400078e10ff */
[----:B------:R-:W-:-:S05]  /*31410*/  LEA.HI.X.SX32 R25, R6, R0, 0x1, P6 ;  /* 0x0000000006197211 */ /* 0x000fca00030f0eff */
[----:B------:R0:W-:Y:S01]  /*31420*/  STL.64 [R1+0x2a8], R24 ;  /* 0x0002a81801007387 */ /* 0x0001e20000100a00 */
[----:B------:R-:W-:Y:S02]  /*31430*/  LEA.HI.X.SX32 R23, R23, R0, 0x1, P5 ;  /* 0x0000000017177211 */ /* 0x000fe400028f0eff */
[----:B------:R-:W-:Y:S02]  /*31440*/  LEA R17, R18, R7, 0x2 ;  /* 0x0000000712117211 */ /* 0x000fe400078e10ff */
[----:B0-----:R-:W-:-:S04]  /*31450*/  LEA R24, P6, R16, R12, 0x1 ;  /* 0x0000000c10187211 */ /* 0x001fc800078c08ff */
[----:B------:R-:W-:Y:S01]  /*31460*/  LEA.HI.X.SX32 R25, R16, R0, 0x1, P6 ;  /* 0x0000000010197211 */ /* 0x000fe200030f0eff */
[----:B------:R3:W-:Y:S01]  /*31470*/  STL.64 [R1+0x298], R22 ;  /* 0x0002981601007387 */ /* 0x0007e20000100a00 */
[----:B------:R-:W-:-:S03]  /*31480*/  IMAD R6, R18, 0x4, R17 ;  /* 0x0000000412067824 */ /* 0x000fc600078e0211 */
[----:B------:R2:W-:Y:S02]  /*31490*/  STL.64 [R1+0x288], R24 ;  /* 0x0002881801007387 */ /* 0x0005e40000100a00 */
[----:B------:R-:W-:Y:S02]  /*314a0*/  LEA R16, R18, R6, 0x2 ;  /* 0x0000000612107211 */ /* 0x000fe400078e10ff */
[----:B------:R-:W-:Y:S01]  /*314b0*/  STL.64 [R1+0x1748], R6 ;  /* 0x0017480601007387 */ /* 0x000fe20000100a00 */
[----:B---3--:R-:W-:-:S04]  /*314c0*/  LEA R22, P5, R29, R12, 0x1 ;  /* 0x0000000c1d167211 */ /* 0x008fc800078a08ff */
[----:B------:R-:W-:Y:S02]  /*314d0*/  LEA.HI.X.SX32 R23, R29, R0, 0x1, P5 ;  /* 0x000000001d177211 */ /* 0x000fe400028f0eff */
[----:B------:R-:W3:Y:S04]  /*314e0*/  LDL.LU R29, [R1+0x1780] ;  /* 0x00178000011d7983 */ /* 0x000ee80000300800 */
[----:B------:R-:W-:Y:S01]  /*314f0*/  STL.64 [R1+0x278], R22 ;  /* 0x0002781601007387 */ /* 0x000fe20000100a00 */
[----:B--2---:R-:W-:-:S04]  /*31500*/  LEA R24, P6, R4, R12, 0x1 ;  /* 0x0000000c04187211 */ /* 0x004fc800078c08ff */
[----:B------:R-:W-:Y:S02]  /*31510*/  LEA.HI.X.SX32 R25, R4, R0, 0x1, P6 ;  /* 0x0000000004197211 */ /* 0x000fe400030f0eff */
[----:B------:R-:W-:-:S03]  /*31520*/  LEA R4, R18, R16, 0x2 ;  /* 0x0000001012047211 */ /* 0x000fc600078e10ff */
[----:B------:R0:W-:Y:S04]  /*31530*/  STL.64 [R1+0x268], R24 ;  /* 0x0002681801007387 */ /* 0x0001e80000100a00 */
[----:B0-----:R-:W2:Y:S04]  /*31540*/  LDL.LU.64 R24, [R1+0x1778] ;  /* 0x0017780001187983 */ /* 0x001ea80000300a00 */
[----:B------:R0:W-:Y:S04]  /*31550*/  STL.64 [R1+0x1738], R16 ;  /* 0x0017381001007387 */ /* 0x0001e80000100a00 */
[----:B0-----:R-:W2:Y:S01]  /*31560*/  LDL.LU R16, [R1+0x10] ;  /* 0x0000100001107983 */ /* 0x001ea20000300800 */
[C---:B------:R-:W-:Y:S01]  /*31570*/  LEA R22, P5, R28.reuse, R12, 0x1 ;  /* 0x0000000c1c167211 */ /* 0x040fe200078a08ff */
[----:B------:R-:W3:Y:S03]  /*31580*/  LDC R17, c[0x0][0x3e8] ;  /* 0x0000fa00ff117b82 */ /* 0x000ee60000000800 */
[----:B------:R-:W-:-:S02]  /*31590*/  LEA.HI.X.SX32 R23, R28, R0, 0x1, P5 ;  /* 0x000000001c177211 */ /* 0x000fc400028f0eff */
[----:B------:R-:W3:Y:S01]  /*315a0*/  LDL.LU R28, [R1+0x1770] ;  /* 0x00177000011c7983 */ /* 0x000ee20000300800 */
[----:B----4-:R-:W-:-:S03]  /*315b0*/  LEA R6, P6, R15, R12, 0x1 ;  /* 0x0000000c0f067211 */ /* 0x010fc600078c08ff */
[----:B------:R0:W-:Y:S01]  /*315c0*/  STL.64 [R1+0x258], R22 ;  /* 0x0002581601007387 */ /* 0x0001e20000100a00 */
[----:B------:R-:W-:Y:S01]  /*315d0*/  LEA.HI.X.SX32 R7, R15, R0, 0x1, P6 ;  /* 0x000000000f077211 */ /* 0x000fe200030f0eff */
[----:B0-----:R-:W-:Y:S01]  /*315e0*/  IMAD.MOV.U32 R22, RZ, RZ, R26 ;  /* 0x000000ffff167224 */ /* 0x001fe200078e001a */
[----:B------:R-:W-:-:S03]  /*315f0*/  MOV R23, R27 ;  /* 0x0000001b00177202 */ /* 0x000fc60000000f00 */
[----:B------:R0:W-:Y:S02]  /*31600*/  STL.64 [R1+0x250], R6 ;  /* 0x0002500601007387 */ /* 0x0001e40000100a00 */
[----:B0-----:R-:W-:Y:S02]  /*31610*/  IMAD.MOV.U32 R7, RZ, RZ, R11 ;  /* 0x000000ffff077224 */ /* 0x001fe400078e000b */
[----:B------:R-:W0:Y:S01]  /*31620*/  LDC R11, c[0x0][0x3e8] ;  /* 0x0000fa00ff0b7b82 */ /* 0x000e220000000800 */
[----:B--2---:R-:W-:-:S04]  /*31630*/  LEA R26, P5, R16, R12, 0x1 ;  /* 0x0000000c101a7211 */ /* 0x004fc800078a08ff */
[----:B------:R-:W-:-:S05]  /*31640*/  LEA.HI.X.SX32 R27, R16, R0, 0x1, P5 ;  /* 0x00000000101b7211 */ /* 0x000fca00028f0eff */
[----:B------:R1:W-:Y:S04]  /*31650*/  STL.64 [R1+0x248], R26 ;  /* 0x0002481a01007387 */ /* 0x0003e80000100a00 */
[----:B-1----:R-:W2:Y:S01]  /*31660*/  LDL.LU.64 R26, [R1+0x1768] ;  /* 0x00176800011a7983 */ /* 0x002ea20000300a00 */
[----:B---3--:R-:W-:Y:S02]  /*31670*/  LEA R17, R17, R29, 0x2 ;  /* 0x0000001d11117211 */ /* 0x008fe400078e10ff */
[----:B------:R-:W-:Y:S02]  /*31680*/  MOV R6, R10 ;  /* 0x0000000a00067202 */ /* 0x000fe40000000f00 */
[-C--:B------:R-:W-:Y:S02]  /*31690*/  LEA R10, P6, R29, R12.reuse, 0x1 ;  /* 0x0000000c1d0a7211 */ /* 0x080fe400078c08ff */
[----:B------:R-:W-:Y:S01]  /*316a0*/  LEA R16, P5, R17, R12, 0x1 ;  /* 0x0000000c11107211 */ /* 0x000fe200078a08ff */
[----:B0-----:R-:W-:Y:S01]  /*316b0*/  IMAD R17, R11, 0x4, R29 ;  /* 0x000000040b117824 */ /* 0x001fe200078e021d */
[----:B------:R-:W-:-:S05]  /*316c0*/  LEA.HI.X.SX32 R11, R29, R0, 0x1, P6 ;  /* 0x000000001d0b7211 */ /* 0x000fca00030f0eff */
[----:B------:R0:W-:Y:S01]  /*316d0*/  STL.64 [R1+0x240], R10 ;  /* 0x0002400a01007387 */ /* 0x0001e20000100a00 */
[----:B------:R-:W-:Y:S02]  /*316e0*/  LEA.HI.X.SX32 R17, R17, R0, 0x1, P5 ;  /* 0x0000000011117211 */ /* 0x000fe400028f0eff */
[----:B0-----:R-:W-:-:S04]  /*316f0*/  LEA R10, P6, R28, R12, 0x1 ;  /* 0x0000000c1c0a7211 */ /* 0x001fc800078c08ff */
[----:B------:R-:W-:Y:S01]  /*31700*/  LEA.HI.X.SX32 R11, R28, R0, 0x1, P6 ;  /* 0x000000001c0b7211 */ /* 0x000fe200030f0eff */
[----:B------:R-:W-:Y:S04]  /*31710*/  STL.64 [R1+0x238], R16 ;  /* 0x0002381001007387 */ /* 0x000fe80000100a00 */
[----:B------:R0:W-:Y:S02]  /*31720*/  STL.64 [R1+0x230], R10 ;  /* 0x0002300a01007387 */ /* 0x0001e40000100a00 */
[----:B0-----:R-:W2:Y:S01]  /*31730*/  LDC R11, c[0x0][0x3e8] ;  /* 0x0000fa00ff0b7b82 */ /* 0x001ea20000000800 */
[----:B------:R-:W-:-:S04]  /*31740*/  LEA R16, P5, R14, R12, 0x1 ;  /* 0x0000000c0e107211 */ /* 0x000fc800078a08ff */
[----:B------:R-:W-:Y:S02]  /*31750*/  LEA.HI.X.SX32 R17, R14, R0, 0x1, P5 ;  /* 0x000000000e117211 */ /* 0x000fe400028f0eff */
[----:B------:R-:W-:-:S03]  /*31760*/  LEA R15, R18, R4, 0x2 ;  /* 0x00000004120f7211 */ /* 0x000fc600078e10ff */
[----:B------:R0:W-:Y:S01]  /*31770*/  STL.64 [R1+0x228], R16 ;  /* 0x0002281001007387 */ /* 0x0001e20000100a00 */
[----:B------:R-:W-:-:S05]  /*31780*/  LEA R29, R18, R15, 0x2 ;  /* 0x0000000f121d7211 */ /* 0x000fca00078e10ff */
[----:B------:R-:W-:Y:S01]  /*31790*/  IMAD R28, R18, 0x4, R29 ;  /* 0x00000004121c7824 */ /* 0x000fe200078e021d */
[-C--:B--2---:R-:W-:Y:S02]  /*317a0*/  LEA R14, R11, R27.reuse, 0x2 ;  /* 0x0000001b0b0e7211 */ /* 0x084fe400078e10ff */
[----:B------:R-:W-:Y:S02]  /*317b0*/  LEA R10, P6, R27, R12, 0x1 ;  /* 0x0000000c1b0a7211 */ /* 0x000fe400078c08ff */
[----:B------:R-:W-:Y:S02]  /*317c0*/  LEA R14, R11, R14, 0x2 ;  /* 0x0000000e0b0e7211 */ /* 0x000fe400078e10ff */
[----:B------:R-:W-:-:S03]  /*317d0*/  LEA R5, R5, R27, 0x2 ;  /* 0x0000001b05057211 */ /* 0x000fc600078e10ff */
[----:B------:R-:W-:Y:S01]  /*317e0*/  IMAD R14, R11, 0x4, R14 ;  /* 0x000000040b0e7824 */ /* 0x000fe200078e020e */
[----:B------:R-:W-:Y:S02]  /*317f0*/  LEA.HI.X.SX32 R11, R27, R0, 0x1, P6 ;  /* 0x000000001b0b7211 */ /* 0x000fe400030f0eff */
[----:B------:R-:W2:Y:S01]  /*31800*/  LDL.LU R27, [R1+0x8] ;  /* 0x00000800011b7983 */ /* 0x000ea20000300800 */
[----:B0-----:R-:W-:-:S03]  /*31810*/  LEA R16, P5, R5, R12, 0x1 ;  /* 0x0000000c05107211 */ /* 0x001fc600078a08ff */
[----:B------:R0:W-:Y:S01]  /*31820*/  STL.64 [R1+0x220], R10 ;  /* 0x0002200a01007387 */ /* 0x0001e20000100a00 */
[----:B------:R-:W-:-:S03]  /*31830*/  LEA.HI.X.SX32 R17, R5, R0, 0x1, P5 ;  /* 0x0000000005117211 */ /* 0x000fc600028f0eff */
[----:B------:R-:W-:Y:S04]  /*31840*/  STL.64 [R1+0x1730], R28 ;  /* 0x0017301c01007387 */ /* 0x000fe80000100a00 */
[----:B------:R-:W3:Y:S01]  /*31850*/  LDL.LU R5, [R1+0x1760] ;  /* 0x0017600001057983 */ /* 0x000ee20000300800 */
[----:B0-----:R-:W-:-:S03]  /*31860*/  MOV R11, R14 ;  /* 0x0000000e000b7202 */ /* 0x001fc60000000f00 */
[----:B------:R0:W-:Y:S01]  /*31870*/  STL.64 [R1+0x218], R16 ;  /* 0x0002181001007387 */ /* 0x0001e20000100a00 */
[----:B------:R-:W-:Y:S02]  /*31880*/  LEA R14, R18, R28, 0x2 ;  /* 0x0000001c120e7211 */ /* 0x000fe400078e10ff */
[----:B0-----:R-:W-:Y:S01]  /*31890*/  LEA R16, P5, R11, R12, 0x1 ;  /* 0x0000000c0b107211 */ /* 0x001fe200078a08ff */
[----:B------:R-:W-:-:S05]  /*318a0*/  IMAD.MOV.U32 R17, RZ, RZ, R11 ;  /* 0x000000ffff117224 */ /* 0x000fca00078e000b */
[----:B------:R-:W-:Y:S02]  /*318b0*/  LEA.HI.X.SX32 R17, R17, R0, 0x1, P5 ;  /* 0x0000000011117211 */ /* 0x000fe400028f0eff */
[----:B--2---:R-:W-:-:S04]  /*318c0*/  LEA R10, P6, R27, R12, 0x1 ;  /* 0x0000000c1b0a7211 */ /* 0x004fc800078c08ff */
[----:B------:R-:W-:Y:S02]  /*318d0*/  LEA.HI.X.SX32 R11, R27, R0, 0x1, P6 ;  /* 0x000000001b0b7211 */ /* 0x000fe400030f0eff */
[----:B------:R-:W-:-:S04]  /*318e0*/  LEA R28, P6, R26, R12, 0x1 ;  /* 0x0000000c1a1c7211 */ /* 0x000fc800078c08ff */
[----:B------:R-:W-:Y:S01]  /*318f0*/  LEA.HI.X.SX32 R29, R26, R0, 0x1, P6 ;  /* 0x000000001a1d7211 */ /* 0x000fe200030f0eff */
[----:B------:R0:W-:Y:S04]  /*31900*/  STL.64 [R1+0x210], R10 ;  /* 0x0002100a01007387 */ /* 0x0001e80000100a00 */
[----:B0-----:R-:W2:Y:S04]  /*31910*/  LDL.LU.64 R10, [R1+0x1758] ;  /* 0x00175800010a7983 */ /* 0x001ea80000300a00 */
[----:B------:R3:W-:Y:S04]  /*31920*/  STL.64 [R1+0x208], R16 ;  /* 0x0002081001007387 */ /* 0x0007e80000100a00 */
[----:B------:R0:W-:Y:S01]  /*31930*/  STL.64 [R1+0x200], R28 ;  /* 0x0002001c01007387 */ /* 0x0001e20000100a00 */
[----:B---3--:R-:W-:-:S02]  /*31940*/  LEA R16, P5, R5, R12, 0x1 ;  /* 0x0000000c05107211 */ /* 0x008fc400078a08ff */
[----:B0-----:R-:W-:Y:S02]  /*31950*/  MOV R28, R22 ;  /* 0x00000016001c7202 */ /* 0x001fe40000000f00 */
[----:B------:R-:W-:Y:S01]  /*31960*/  LEA R22, P6, R25, R12, 0x1 ;  /* 0x0000000c19167211 */ /* 0x000fe200078c08ff */
[----:B------:R-:W-:Y:S01]  /*31970*/  IMAD.MOV.U32 R29, RZ, RZ, R23 ;  /* 0x000000ffff1d7224 */ /* 0x000fe200078e0017 */
[-C--:B------:R-:W-:Y:S02]  /*31980*/  LEA.HI.X.SX32 R17, R5, R0.reuse, 0x1, P5 ;  /* 0x0000000005117211 */ /* 0x080fe400028f0eff */
[----:B------:R-:W-:Y:S01]  /*31990*/  LEA.HI.X.SX32 R23, R25, R0, 0x1, P6 ;  /* 0x0000000019177211 */ /* 0x000fe200030f0eff */
[----:B------:R-:W0:Y:S02]  /*319a0*/  LDC R5, c[0x0][0x3e8] ;  /* 0x0000fa00ff057b82 */ /* 0x000e240000000800 */
[----:B------:R-:W-:Y:S04]  /*319b0*/  STL.64 [R1+0x1f8], R16 ;  /* 0x0001f81001007387 */ /* 0x000fe80000100a00 */
[----:B------:R1:W-:Y:S04]  /*319c0*/  STL.64 [R1+0x1f0], R22 ;  /* 0x0001f01601007387 */ /* 0x0003e80000100a00 */
[----:B-1----:R-:W3:Y:S01]  /*319d0*/  LDL.LU.64 R22, [R1+0x1750] ;  /* 0x0017500001167983 */ /* 0x002ee20000300a00 */
[----:B------:R-:W-:-:S02]  /*319e0*/  LEA R27, R18, R14, 0x2 ;  /* 0x0000000e121b7211 */ /* 0x000fc400078e10ff */
[----:B------:R-:W-:Y:S02]  /*319f0*/  MOV R16, R6 ;  /* 0x0000000600107202 */ /* 0x000fe40000000f00 */
[CC--:B------:R-:W-:Y:S02]  /*31a00*/  LEA R6, P5, R13.reuse, R12.reuse, 0x1 ;  /* 0x0000000c0d067211 */ /* 0x0c0fe400078a08ff */
[----:B------:R-:W-:Y:S01]  /*31a10*/  LEA R26, R18, R27, 0x2 ;  /* 0x0000001b121a7211 */ /* 0x000fe200078e10ff */
[----:B------:R-:W-:Y:S01]  /*31a20*/  IMAD.MOV.U32 R17, RZ, RZ, R7 ;  /* 0x000000ffff117224 */ /* 0x000fe200078e0007 */
[----:B------:R-:W-:Y:S02]  /*31a30*/  LEA R18, P6, R24, R12, 0x1 ;  /* 0x0000000c18127211 */ /* 0x000fe400078c08ff */
[----:B------:R-:W-:Y:S02]  /*31a40*/  LEA.HI.X.SX32 R7, R13, R0, 0x1, P5 ;  /* 0x000000000d077211 */ /* 0x000fe400028f0eff */
[----:B------:R-:W-:-:S02]  /*31a50*/  MOV R25, R19 ;  /* 0x0000001300197202 */ /* 0x000fc40000000f00 */
[----:B------:R-:W-:Y:S01]  /*31a60*/  LEA.HI.X.SX32 R19, R24, R0, 0x1, P6 ;  /* 0x0000000018137211 */ /* 0x000fe200030f0eff */
[----:B------:R1:W-:Y:S01]  /*31a70*/  STL.64 [R1+0x1e8], R6 ;  /* 0x0001e80601007387 */ /* 0x0003e20000100a00 */
[----:B------:R-:W4:Y:S03]  /*31a80*/  LDC R24, c[0x0][0x3e8] ;  /* 0x0000fa00ff187b82 */ /* 0x000f260000000800 */
[----:B------:R-:W-:Y:S01]  /*31a90*/  STL.64 [R1+0x1e0], R18 ;  /* 0x0001e01201007387 */ /* 0x000fe20000100a00 */
[----:B-1----:R-:W-:-:S04]  /*31aa0*/  LEA R6, P5, R3, R12, 0x1 ;  /* 0x0000000c03067211 */ /* 0x002fc800078a08ff */
[----:B------:R-:W-:-:S05]  /*31ab0*/  LEA.HI.X.SX32 R7, R3, R0, 0x1, P5 ;  /* 0x0000000003077211 */ /* 0x000fca00028f0eff */
[----:B------:R2:W-:Y:S02]  /*31ac0*/  STL.64 [R1+0x1d8], R6 ;  /* 0x0001d80601007387 */ /* 0x0005e40000100a00 */
[----:B--2---:R-:W-:-:S04]  /*31ad0*/  LEA R6, P5, R11, R12, 0x1 ;  /* 0x0000000c0b067211 */ /* 0x004fc800078a08ff */
[----:B------:R-:W-:Y:S02]  /*31ae0*/  LEA.HI.X.SX32 R7, R11, R0, 0x1, P5 ;  /* 0x000000000b077211 */ /* 0x000fe400028f0eff */
[----:B---3--:R-:W-:-:S04]  /*31af0*/  LEA R18, P6, R23, R12, 0x1 ;  /* 0x0000000c17127211 */ /* 0x008fc800078c08ff */
[----:B------:R-:W-:-:S05]  /*31b00*/  LEA.HI.X.SX32 R19, R23, R0, 0x1, P6 ;  /* 0x0000000017137211 */ /* 0x000fca00030f0eff */
[----:B------:R1:W-:Y:S04]  /*31b10*/  STL.64 [R1+0x1d0], R18 ;  /* 0x0001d01201007387 */ /* 0x0003e80000100a00 */
[----:B------:R2:W-:Y:S01]  /*31b20*/  STL.64 [R1+0x1c8], R6 ;  /* 0x0001c80601007387 */ /* 0x0005e20000100a00 */
[----:B-1----:R-:W-:-:S04]  /*31b30*/  LEA R18, P6, R22, R12, 0x1 ;  /* 0x0000000c16127211 */ /* 0x002fc800078c08ff */
[----:B------:R-:W-:Y:S02]  /*31b40*/  LEA.HI.X.SX32 R19, R22, R0, 0x1, P6 ;  /* 0x0000000016137211 */ /* 0x000fe400030f0eff */
[C---:B--2---:R-:W-:Y:S01]  /*31b50*/  LEA R6, P5, R9.reuse, R12, 0x1 ;  /* 0x0000000c09067211 */ /* 0x044fe200078a08ff */
[----:B------:R-:W1:Y:S02]  /*31b60*/  LDC R22, c[0x0][0x3e8] ;  /* 0x0000fa00ff167b82 */ /* 0x000e640000000800 */
[----:B------:R2:W-:Y:S01]  /*31b70*/  STL.64 [R1+0x1c0], R18 ;  /* 0x0001c01201007387 */ /* 0x0005e20000100a00 */
[----:B------:R-:W-:Y:S02]  /*31b80*/  LEA.HI.X.SX32 R7, R9, R0, 0x1, P5 ;  /* 0x0000000009077211 */ /* 0x000fe400028f0eff */
[----:B--2---:R-:W-:-:S03]  /*31b90*/  LEA R18, P6, R21, R12, 0x1 ;  /* 0x0000000c15127211 */ /* 0x004fc600078c08ff */
[----:B------:R2:W-:Y:S01]  /*31ba0*/  STL.64 [R1+0x1b8], R6 ;  /* 0x0001b80601007387 */ /* 0x0005e20000100a00 */
[----:B------:R-:W-:-:S05]  /*31bb0*/  LEA.HI.X.SX32 R19, R21, R0, 0x1, P6 ;  /* 0x0000000015137211 */ /* 0x000fca00030f0eff */
[----:B------:R3:W-:Y:S01]  /*31bc0*/  STL.64 [R1+0x1b0], R18 ;  /* 0x0001b01201007387 */ /* 0x0007e20000100a00 */
[----:B--2---:R-:W-:-:S04]  /*31bd0*/  LEA R6, P5, R10, R12, 0x1 ;  /* 0x0000000c0a067211 */ /* 0x004fc800078a08ff */
[----:B------:R-:W-:Y:S02]  /*31be0*/  LEA.HI.X.SX32 R7, R10, R0, 0x1, P5 ;  /* 0x000000000a077211 */ /* 0x000fe400028f0eff */
[----:B---3--:R-:W-:-:S03]  /*31bf0*/  LEA R18, P6, R20, R12, 0x1 ;  /* 0x0000000c14127211 */ /* 0x008fc600078c08ff */
[----:B------:R2:W-:Y:S01]  /*31c00*/  STL.64 [R1+0x1a8], R6 ;  /* 0x0001a80601007387 */ /* 0x0005e20000100a00 */
[----:B------:R-:W-:-:S03]  /*31c10*/  LEA.HI.X.SX32 R19, R20, R0, 0x1, P6 ;  /* 0x0000000014137211 */ /* 0x000fc600030f0eff */
[----:B--2---:R-:W2:Y:S04]  /*31c20*/  LDL.LU.64 R6, [R1+0x1748] ;  /* 0x0017480001067983 */ /* 0x004ea80000300a00 */
[----:B------:R3:W-:Y:S04]  /*31c30*/  STL.64 [R1+0x1a0], R18 ;  /* 0x0001a01201007387 */ /* 0x0007e80000100a00 */
[----:B---3--:R-:W3:Y:S01]  /*31c40*/  LDL.LU.64 R18, [R1+0x1740] ;  /* 0x0017400001127983 */ /* 0x008ee20000300a00 */
[----:B0-----:R-:W-:-:S05]  /*31c50*/  LEA R5, R5, R26, 0x2 ;  /* 0x0000001a05057211 */ /* 0x001fca00078e10ff */
[----:B----4-:R-:W-:Y:S01]  /*31c60*/  IMAD R13, R24, 0x4, R5 ;  /* 0x00000004180d7824 */ /* 0x010fe200078e0205 */
[----:B------:R-:W-:-:S04]  /*31c70*/  MOV R20, R16 ;  /* 0x0000001000147202 */ /* 0x000fc80000000f00 */
[----:B------:R-:W-:Y:S02]  /*31c80*/  LEA R3, R24, R13, 0x2 ;  /* 0x0000000d18037211 */ /* 0x000fe400078e10ff */
[----:B------:R-:W-:Y:S02]  /*31c90*/  MOV R24, R28 ;  /* 0x0000001c00187202 */ /* 0x000fe40000000f00 */
[----:B------:R-:W-:Y:S02]  /*31ca0*/  LEA R28, P5, R2, R12, 0x1 ;  /* 0x0000000c021c7211 */ /* 0x000fe400078a08ff */
[----:B------:R-:W-:Y:S01]  /*31cb0*/  MOV R23, R25 ;  /* 0x0000001900177202 */ /* 0x000fe20000000f00 */
[----:B------:R-:W-:Y:S01]  /*31cc0*/  IMAD.MOV.U32 R25, RZ, RZ, R29 ;  /* 0x000000ffff197224 */ /* 0x000fe200078e001d */
[----:B-1----:R-:W-:Y:S02]  /*31cd0*/  LEA R11, R22, R3, 0x2 ;  /* 0x00000003160b7211 */ /* 0x002fe400078e10ff */
[----:B------:R-:W-:-:S02]  /*31ce0*/  MOV R21, R17 ;  /* 0x0000001100157202 */ /* 0x000fc40000000f00 */
[----:B------:R-:W-:Y:S01]  /*31cf0*/  LEA.HI.X.SX32 R29, R2, R0, 0x1, P5 ;  /* 0x00000000021d7211 */ /* 0x000fe200028f0eff */
[----:B------:R-:W-:-:S04]  /*31d00*/  IMAD R9, R22, 0x4, R11 ;  /* 0x0000000416097824 */ /* 0x000fc800078e020b */
[----:B------:R0:W-:Y:S01]  /*31d10*/  STL.64 [R1+0x198], R28 ;  /* 0x0001981c01007387 */ /* 0x0001e20000100a00 */
[----:B------:R-:W-:Y:S01]  /*31d20*/  IMAD R10, R22, 0x4, R9 ;  /* 0x00000004160a7824 */ /* 0x000fe200078e0209 */
[----:B0-----:R-:W-:-:S04]  /*31d30*/  LEA R28, P5, R8, R12, 0x1 ;  /* 0x0000000c081c7211 */ /* 0x001fc800078a08ff */
[----:B------:R-:W-:Y:S02]  /*31d40*/  LEA.HI.X.SX32 R29, R8, R0, 0x1, P5 ;  /* 0x00000000081d7211 */ /* 0x000fe400028f0eff */
[----:B------:R-:W-:Y:S02]  /*31d50*/  LEA R2, R22, R10, 0x2 ;  /* 0x0000000a16027211 */ /* 0x000fe400078e10ff */
[----:B---3--:R-:W-:-:S04]  /*31d60*/  LEA R16, P6, R19, R12, 0x1 ;  /* 0x0000000c13107211 */ /* 0x008fc800078c08ff */
[----:B------:R-:W-:-:S05]  /*31d70*/  LEA.HI.X.SX32 R17, R19, R0, 0x1, P6 ;  /* 0x0000000013117211 */ /* 0x000fca00030f0eff */
[----:B------:R0:W-:Y:S04]  /*31d80*/  STL.64 [R1+0x190], R16 ;  /* 0x0001901001007387 */ /* 0x0001e80000100a00 */
[----:B------:R1:W-:Y:S01]  /*31d90*/  STL.64 [R1+0x1718], R10 ;  /* 0x0017180a01007387 */ /* 0x0003e20000100a00 */
[----:B0-----:R-:W-:-:S04]  /*31da0*/  LEA R16, P6, R18, R12, 0x1 ;  /* 0x0000000c12107211 */ /* 0x001fc800078c08ff */
[----:B------:R-:W-:Y:S01]  /*31db0*/  LEA.HI.X.SX32 R17, R18, R0, 0x1, P6 ;  /* 0x0000000012117211 */ /* 0x000fe200030f0eff */
[----:B-1----:R-:W3:Y:S04]  /*31dc0*/  LDL.LU.64 R10, [R1+0x350] ;  /* 0x00035000010a7983 */ /* 0x002ee80000300a00 */
[----:B------:R-:W-:Y:S04]  /*31dd0*/  STL.64 [R1+0x188], R28 ;  /* 0x0001881c01007387 */ /* 0x000fe80000100a00 */
[----:B------:R0:W-:Y:S04]  /*31de0*/  STL.64 [R1+0x180], R16 ;  /* 0x0001801001007387 */ /* 0x0001e80000100a00 */
[----:B0-----:R-:W4:Y:S01]  /*31df0*/  LDL.LU.64 R16, [R1+0x1738] ;  /* 0x0017380001107983 */ /* 0x001f220000300a00 */
[----:B--2---:R-:W-:-:S04]  /*31e00*/  LEA R28, P5, R7, R12, 0x1 ;  /* 0x0000000c071c7211 */ /* 0x004fc800078a08ff */
[----:B------:R-:W-:Y:S01]  /*31e10*/  LEA.HI.X.SX32 R29, R7, R0, 0x1, P5 ;  /* 0x00000000071d7211 */ /* 0x000fe200028f0eff */
[----:B------:R-:W-:Y:S04]  /*31e20*/  STL.64 [R1+0x1728], R20 ;  /* 0x0017281401007387 */ /* 0x000fe80000100a00 */
[----:B------:R-:W-:Y:S04]  /*31e30*/  STL.64 [R1+0x1720], R2 ;  /* 0x0017200201007387 */ /* 0x000fe80000100a00 */
[----:B------:R0:W-:Y:S04]  /*31e40*/  STL.64 [R1+0x178], R28 ;  /* 0x0001781c01007387 */ /* 0x0001e80000100a00 */
[----:B0-----:R-:W2:Y:S01]  /*31e50*/  LDL.LU.64 R28, [R1+0x1730] ;  /* 0x00173000011c7983 */ /* 0x001ea20000300a00 */
[----:B------:R-:W-:-:S02]  /*31e60*/  LEA R8, R22, R2, 0x2 ;  /* 0x0000000216087211 */ /* 0x000fc400078e10ff */
[----:B------:R-:W-:-:S04]  /*31e70*/  LEA R2, P5, R6, R12, 0x1 ;  /* 0x0000000c06027211 */ /* 0x000fc800078a08ff */
[----:B------:R-:W-:Y:S02]  /*31e80*/  LEA.HI.X.SX32 R3, R6, R0, 0x1, P5 ;  /* 0x0000000006037211 */ /* 0x000fe400028f0eff */
[----:B----4-:R-:W-:-:S04]  /*31e90*/  LEA R18, P6, R17, R12, 0x1 ;  /* 0x0000000c11127211 */ /* 0x010fc800078c08ff */
[----:B------:R-:W-:-:S05]  /*31ea0*/  LEA.HI.X.SX32 R19, R17, R0, 0x1, P6 ;  /* 0x0000000011137211 */ /* 0x000fca00030f0eff */
[----:B------:R0:W-:Y:S04]  /*31eb0*/  STL.64 [R1+0x170], R18 ;  /* 0x0001701201007387 */ /* 0x0001e80000100a00 */
[----:B------:R1:W-:Y:S01]  /*31ec0*/  STL.64 [R1+0x168], R2 ;  /* 0x0001680201007387 */ /* 0x0003e20000100a00 */
[-C--:B0-----:R-:W-:Y:S02]  /*31ed0*/  LEA R18, P6, R16, R12.reuse, 0x1 ;  /* 0x0000000c10127211 */ /* 0x081fe400078c08ff */
[----:B-1----:R-:W-:Y:S02]  /*31ee0*/  LEA R2, P5, R4, R12, 0x1 ;  /* 0x0000000c04027211 */ /* 0x002fe400078a08ff */
[-C--:B------:R-:W-:Y:S02]  /*31ef0*/  LEA.HI.X.SX32 R19, R16, R0.reuse, 0x1, P6 ;  /* 0x0000000010137211 */ /* 0x080fe400030f0eff */
[----:B------:R-:W-:-:S03]  /*31f00*/  LEA.HI.X.SX32 R3, R4, R0, 0x1, P5 ;  /* 0x0000000004037211 */ /* 0x000fc600028f0eff */
[----:B------:R0:W-:Y:S04]  /*31f10*/  STL.64 [R1+0x160], R18 ;  /* 0x0001601201007387 */ /* 0x0001e80000100a00 */
[----:B------:R2:W-:Y:S01]  /*31f20*/  STL.64 [R1+0x158], R2 ;  /* 0x0001580201007387 */ /* 0x0005e20000100a00 */
[-C--:B0-----:R-:W-:Y:S02]  /*31f30*/  LEA R18, P6, R15, R12.reuse, 0x1 ;  /* 0x0000000c0f127211 */ /* 0x081fe400078c08ff */
[----:B--2---:R-:W-:Y:S02]  /*31f40*/  LEA R2, P5, R29, R12, 0x1 ;  /* 0x0000000c1d027211 */ /* 0x004fe400078a08ff */
[----:B------:R-:W-:Y:S02]  /*31f50*/  LEA.HI.X.SX32 R19, R15, R0, 0x1, P6 ;  /* 0x000000000f137211 */ /* 0x000fe400030f0eff */
[----:B------:R-:W-:-:S02]  /*31f60*/  LEA R20, P6, R28, R12, 0x1 ;  /* 0x0000000c1c147211 */ /* 0x000fc400078c08ff */
[-C--:B------:R-:W-:Y:S02]  /*31f70*/  LEA.HI.X.SX32 R3, R29, R0.reuse, 0x1, P5 ;  /* 0x000000001d037211 */ /* 0x080fe400028f0eff */
[----:B------:R-:W-:Y:S01]  /*31f80*/  LEA.HI.X.SX32 R21, R28, R0, 0x1, P6 ;  /* 0x000000001c157211 */ /* 0x000fe200030f0eff */
[----:B------:R-:W-:Y:S01]  /*31f90*/  STL.64 [R1+0x150], R18 ;  /* 0x0001501201007387 */ /* 0x000fe20000100a00 */
[----:B------:R-:W-:Y:S01]  /*31fa0*/  IMAD R7, R22, 0x4, R8 ;  /* 0x0000000416077824 */ /* 0x000fe200078e0208 */
[----:B------:R-:W0:Y:S02]  /*31fb0*/  LDC R28, c[0x0][0x3e8] ;  /* 0x0000fa00ff1c7b82 */ /* 0x000e240000000800 */
[----:B------:R1:W-:Y:S04]  /*31fc0*/  STL.64 [R1+0x148], R2 ;  /* 0x0001480201007387 */ /* 0x0003e80000100a00 */
[----:B------:R2:W-:Y:S01]  /*31fd0*/  STL.64 [R1+0x140], R20 ;  /* 0x0001401401007387 */ /* 0x0005e20000100a00 */
[----:B-1----:R-:W-:-:S02]  /*31fe0*/  LEA R2, P5, R14, R12, 0x1 ;  /* 0x0000000c0e027211 */ /* 0x002fc400078a08ff */
[C---:B--2---:R-:W-:Y:S02]  /*31ff0*/  LEA R20, P6, R27.reuse, R12, 0x1 ;  /* 0x0000000c1b147211 */ /* 0x044fe400078c08ff */
[-C--:B------:R-:W-:Y:S02]  /*32000*/  LEA.HI.X.SX32 R3, R14, R0.reuse, 0x1, P5 ;  /* 0x000000000e037211 */ /* 0x080fe400028f0eff */
[----:B------:R-:W-:-:S03]  /*32010*/  LEA.HI.X.SX32 R21, R27, R0, 0x1, P6 ;  /* 0x000000001b157211 */ /* 0x000fc600030f0eff */
[----:B------:R-:W-:Y:S04]  /*32020*/  STL.64 [R1+0xf0], R2 ;  /* 0x0000f00201007387 */ /* 0x000fe80000100a00 */
[----:B------:R1:W-:Y:S04]  /*32030*/  STL.64 [R1+0xe0], R20 ;  /* 0x0000e01401007387 */ /* 0x0003e80000100a00 */
[----:B-1----:R-:W2:Y:S01]  /*32040*/  LDL.LU.64 R20, [R1+0x1728] ;  /* 0x0017280001147983 */ /* 0x002ea20000300a00 */
[----:B------:R-:W-:-:S04]  /*32050*/  LEA R2, P5, R26, R12, 0x1 ;  /* 0x0000000c1a027211 */ /* 0x000fc800078a08ff */
[----:B------:R-:W-:Y:S01]  /*32060*/  LEA.HI.X.SX32 R3, R26, R0, 0x1, P5 ;  /* 0x000000001a037211 */ /* 0x000fe200028f0eff */
[----:B--2---:R3:W-:Y:S04]  /*32070*/  STL.64 [R1+0x1710], R20 ;  /* 0x0017101401007387 */ /* 0x0047e80000100a00 */
[----:B------:R1:W-:Y:S01]  /*32080*/  STL.64 [R1+0xd0], R2 ;  /* 0x0000d00201007387 */ /* 0x0003e20000100a00 */
[----:B---3--:R-:W-:Y:S02]  /*32090*/  MOV R20, R10 ;  /* 0x0000000a00147202 */ /* 0x008fe40000000f00 */
[C---:B------:R-:W-:Y:S02]  /*320a0*/  LEA R10, P6, R5.reuse, R12, 0x1 ;  /* 0x0000000c050a7211 */ /* 0x040fe400078c08ff */
[----:B------:R-:W-:Y:S01]  /*320b0*/  MOV R21, R11 ;  /* 0x0000000b00157202 */ /* 0x000fe20000000f00 */
[----:B-1----:R-:W2:Y:S01]  /*320c0*/  LDL.LU.64 R2, [R1+0x1720] ;  /* 0x0017200001027983 */ /* 0x002ea20000300a00 */
[----:B------:R-:W-:-:S05]  /*320d0*/  LEA.HI.X.SX32 R11, R5, R0, 0x1, P6 ;  /* 0x00000000050b7211 */ /* 0x000fca00030f0eff */
[----:B------:R1:W-:Y:S04]  /*320e0*/  STL.64 [R1+0xc8], R10 ;  /* 0x0000c80a01007387 */ /* 0x0003e80000100a00 */
[----:B-1----:R-:W3:Y:S01]  /*320f0*/  LDL.LU.64 R10, [R1+0x1718] ;  /* 0x00171800010a7983 */ /* 0x002ee20000300a00 */
[----:B------:R-:W-:Y:S02]  /*32100*/  MOV R26, R20 ;  /* 0x00000014001a7202 */ /* 0x000fe40000000f00 */
[C---:B------:R-:W-:Y:S02]  /*32110*/  LEA R20, P5, R13.reuse, R12, 0x1 ;  /* 0x0000000c0d147211 */ /* 0x040fe400078a08ff */
[----:B------:R-:W-:Y:S02]  /*32120*/  MOV R27, R21 ;  /* 0x00000015001b7202 */ /* 0x000fe40000000f00 */
[----:B------:R-:W-:-:S05]  /*32130*/  LEA.HI.X.SX32 R21, R13, R0, 0x1, P5 ;  /* 0x000000000d157211 */ /* 0x000fca00028f0eff */
[----:B------:R3:W-:Y:S01]  /*32140*/  STL.64 [R1+0xc0], R20 ;  /* 0x0000c01401007387 */ /* 0x0007e20000100a00 */
[----:B------:R-:W-:-:S04]  /*32150*/  LEA R16, R22, R7, 0x2 ;  /* 0x0000000716107211 */ /* 0x000fc800078e10ff */
[----:B------:R-:W-:Y:S02]  /*32160*/  LEA R18, R22, R16, 0x2 ;  /* 0x0000001016127211 */ /* 0x000fe400078e10ff */
[----:B--2---:R-:W-:-:S04]  /*32170*/  LEA R4, P6, R3, R12, 0x1 ;  /* 0x0000000c03047211 */ /* 0x004fc800078c08ff */
[----:B------:R-:W-:-:S05]  /*32180*/  LEA.HI.X.SX32 R5, R3, R0, 0x1, P6 ;  /* 0x0000000003057211 */ /* 0x000fca00030f0eff */
[----:B------:R1:W-:Y:S01]  /*32190*/  STL.64 [R1+0xb0], R4 ;  /* 0x0000b00401007387 */ /* 0x0003e20000100a00 */
[----:B---3--:R-:W-:-:S04]  /*321a0*/  LEA R20, P5, R11, R12, 0x1 ;  /* 0x0000000c0b147211 */ /* 0x008fc800078a08ff */
[----:B------:R-:W-:Y:S01]  /*321b0*/  LEA.HI.X.SX32 R21, R11, R0, 0x1, P5 ;  /* 0x000000000b157211 */ /* 0x000fe200028f0eff */
[----:B------:R2:W-:Y:S01]  /*321c0*/  STL.64 [R1+0x1708], R24 ;  /* 0x0017081801007387 */ /* 0x0005e20000100a00 */
[----:B-1----:R-:W-:-:S03]  /*321d0*/  LEA R4, P6, R9, R12, 0x1 ;  /* 0x0000000c09047211 */ /* 0x002fc600078c08ff */
[----:B------:R1:W-:Y:S01]  /*321e0*/  STL.64 [R1+0xa8], R20 ;  /* 0x0000a81401007387 */ /* 0x0003e20000100a00 */
[----:B------:R-:W-:Y:S02]  /*321f0*/  LEA.HI.X.SX32 R5, R9, R0, 0x1, P6 ;  /* 0x0000000009057211 */ /* 0x000fe400030f0eff */
[-C--:B--2---:R-:W-:Y:S02]  /*32200*/  LEA R24, P6, R2, R12.reuse, 0x1 ;  /* 0x0000000c02187211 */ /* 0x084fe400078c08ff */
[----:B-1----:R-:W-:Y:S02]  /*32210*/  LEA R20, P5, R10, R12, 0x1 ;  /* 0x0000000c0a147211 */ /* 0x002fe400078a08ff */
[-C--:B------:R-:W-:Y:S02]  /*32220*/  LEA.HI.X.SX32 R25, R2, R0.reuse, 0x1, P6 ;  /* 0x0000000002197211 */ /* 0x080fe400030f0eff */
[----:B------:R-:W-:Y:S01]  /*32230*/  LEA.HI.X.SX32 R21, R10, R0, 0x1, P5 ;  /* 0x000000000a157211 */ /* 0x000fe200028f0eff */
[----:B------:R-:W-:Y:S04]  /*32240*/  STL.64 [R1+0xa0], R4 ;  /* 0x0000a00401007387 */ /* 0x000fe80000100a00 */
[----:B------:R1:W-:Y:S04]  /*32250*/  STL.64 [R1+0x98], R20 ;  /* 0x0000981401007387 */ /* 0x0003e80000100a00 */
[----:B------:R2:W-:Y:S01]  /*32260*/  STL.64 [R1+0x90], R24 ;  /* 0x0000901801007387 */ /* 0x0005e20000100a00 */
[----:B-1----:R-:W-:-:S02]  /*32270*/  LEA R20, P5, R8, R12, 0x1 ;  /* 0x0000000c08147211 */ /* 0x002fc400078a08ff */
[C---:B--2---:R-:W-:Y:S02]  /*32280*/  LEA R24, P6, R7.reuse, R12, 0x1 ;  /* 0x0000000c07187211 */ /* 0x044fe400078c08ff */
[-C--:B------:R-:W-:Y:S02]  /*32290*/  LEA.HI.X.SX32 R21, R8, R0.reuse, 0x1, P5 ;  /* 0x0000000008157211 */ /* 0x080fe400028f0eff */
[----:B------:R-:W-:-:S03]  /*322a0*/  LEA.HI.X.SX32 R25, R7, R0, 0x1, P6 ;  /* 0x0000000007197211 */ /* 0x000fc600030f0eff */
[----:B------:R1:W-:Y:S04]  /*322b0*/  STL.64 [R1+0x88], R20 ;  /* 0x0000881401007387 */ /* 0x0003e80000100a00 */
[----:B------:R2:W-:Y:S01]  /*322c0*/  STL.64 [R1+0x80], R24 ;  /* 0x0000801801007387 */ /* 0x0005e20000100a00 */
[-C--:B-1----:R-:W-:Y:S02]  /*322d0*/  LEA R20, P5, R16, R12.reuse, 0x1 ;  /* 0x0000000c10147211 */ /* 0x082fe400078a08ff */
[----:B--2---:R-:W-:Y:S02]  /*322e0*/  LEA R24, P6, R18, R12, 0x1 ;  /* 0x0000000c12187211 */ /* 0x004fe400078c08ff */
[-C--:B------:R-:W-:Y:S02]  /*322f0*/  LEA.HI.X.SX32 R21, R16, R0.reuse, 0x1, P5 ;  /* 0x0000000010157211 */ /* 0x080fe400028f0eff */
[----:B------:R-:W-:-:S03]  /*32300*/  LEA.HI.X.SX32 R25, R18, R0, 0x1, P6 ;  /* 0x0000000012197211 */ /* 0x000fc600030f0eff */
[----:B------:R1:W-:Y:S04]  /*32310*/  STL.64 [R1+0x78], R20 ;  /* 0x0000781401007387 */ /* 0x0003e80000100a00 */
[----:B-1----:R-:W2:Y:S04]  /*32320*/  LDL.LU.64 R20, [R1+0x1710] ;  /* 0x0017100001147983 */ /* 0x002ea80000300a00 */
[----:B------:R1:W-:Y:S04]  /*32330*/  STL.64 [R1+0x70], R24 ;  /* 0x0000701801007387 */ /* 0x0003e80000100a00 */
[----:B-1----:R-:W3:Y:S01]  /*32340*/  LDL.LU.64 R24, [R1+0x1708] ;  /* 0x0017080001187983 */ /* 0x002ee20000300a00 */
[----:B0-----:R-:W-:-:S04]  /*32350*/  IMAD R15, R28, 0x4, R18 ;  /* 0x000000041c0f7824 */ /* 0x001fc800078e0212 */
[C---:B------:R-:W-:Y:S01]  /*32360*/  IMAD R17, R28.reuse, 0x4, R15 ;  /* 0x000000041c117824 */ /* 0x040fe200078e020f */
[C---:B------:R-:W-:Y:S01]  /*32370*/  LEA R10, P5, R15.reuse, R12, 0x1 ;  /* 0x0000000c0f0a7211 */ /* 0x040fe200078a08ff */
[----:B------:R-:W-:Y:S02]  /*32380*/  IMAD.MOV.U32 R19, RZ, RZ, R11 ;  /* 0x000000ffff137224 */ /* 0x000fe400078e000b */
[C---:B------:R-:W-:Y:S01]  /*32390*/  IMAD R14, R28.reuse, 0x4, R17 ;  /* 0x000000041c0e7824 */ /* 0x040fe200078e0211 */
[----:B------:R-:W-:Y:S01]  /*323a0*/  MOV R18, R10 ;  /* 0x0000000a00127202 */ /* 0x000fe20000000f00 */
[----:B------:R0:W-:Y:S01]  /*323b0*/  STL [R1+0x68], R10 ;  /* 0x0000680a01007387 */ /* 0x0001e20000100800 */
[----:B------:R-:W-:Y:S02]  /*323c0*/  LEA.HI.X.SX32 R19, R15, R0, 0x1, P5 ;  /* 0x000000000f137211 */ /* 0x000fe400028f0eff */
[----:B------:R-:W-:Y:S02]  /*323d0*/  LEA R3, R28, R14, 0x2 ;  /* 0x0000000e1c037211 */ /* 0x000fe400078e10ff */
[----:B0-----:R-:W-:-:S04]  /*323e0*/  LEA R10, P6, R17, R12, 0x1 ;  /* 0x0000000c110a7211 */ /* 0x001fc800078c08ff */
[----:B------:R-:W-:Y:S01]  /*323f0*/  LEA.HI.X.SX32 R11, R17, R0, 0x1, P6 ;  /* 0x00000000110b7211 */ /* 0x000fe200030f0eff */
[----:B------:R0:W-:Y:S01]  /*32400*/  STL [R1+0x6c], R19 ;  /* 0x00006c1301007387 */ /* 0x0001e20000100800 */
[----:B------:R-:W-:Y:S02]  /*32410*/  LEA R18, P5, R14, R12, 0x1 ;  /* 0x0000000c0e127211 */ /* 0x000fe400078a08ff */
[C---:B------:R-:W-:Y:S01]  /*32420*/  LEA R4, R28.reuse, R3, 0x2 ;  /* 0x000000031c047211 */ /* 0x040fe200078e10ff */
[----:B------:R1:W-:Y:S04]  /*32430*/  STL.64 [R1+0x60], R10 ;  /* 0x0000600a01007387 */ /* 0x0003e80000100a00 */
[----:B------:R-:W-:Y:S01]  /*32440*/  IMAD R9, R28, 0x4, R4 ;  /* 0x000000041c097824 */ /* 0x000fe200078e0204 */
[----:B0-----:R-:W-:-:S02]  /*32450*/  LEA.HI.X.SX32 R19, R14, R0, 0x1, P5 ;  /* 0x000000000e137211 */ /* 0x001fc400028f0eff */
[----:B-1----:R-:W-:-:S03]  /*32460*/  LEA R10, P6, R3, R12, 0x1 ;  /* 0x0000000c030a7211 */ /* 0x002fc600078c08ff */
[----:B------:R-:W-:Y:S01]  /*32470*/  STL.64 [R1+0x58], R18 ;  /* 0x0000581201007387 */ /* 0x000fe20000100a00 */
[----:B------:R-:W-:Y:S02]  /*32480*/  LEA.HI.X.SX32 R11, R3, R0, 0x1, P6 ;  /* 0x00000000030b7211 */ /* 0x000fe400030f0eff */
[----:B------:R-:W-:Y:S02]  /*32490*/  LEA R6, R28, R9, 0x2 ;  /* 0x000000091c067211 */ /* 0x000fe400078e10ff */
[----:B------:R-:W-:Y:S02]  /*324a0*/  LEA R16, P5, R4, R12, 0x1 ;  /* 0x0000000c04107211 */ /* 0x000fe400078a08ff */
[----:B------:R-:W-:Y:S02]  /*324b0*/  LEA R5, R28, R6, 0x2 ;  /* 0x000000061c057211 */ /* 0x000fe400078e10ff */
[----:B------:R-:W-:Y:S02]  /*324c0*/  LEA.HI.X.SX32 R17, R4, R0, 0x1, P5 ;  /* 0x0000000004117211 */ /* 0x000fe400028f0eff */
[----:B------:R-:W-:-:S02]  /*324d0*/  LEA R2, R28, R5, 0x2 ;  /* 0x000000051c027211 */ /* 0x000fc400078e10ff */
[----:B------:R-:W-:Y:S02]  /*324e0*/  LEA R14, P5, R6, R12, 0x1 ;  /* 0x0000000c060e7211 */ /* 0x000fe400078a08ff */
[----:B------:R-:W-:Y:S02]  /*324f0*/  LEA R3, R28, R2, 0x2 ;  /* 0x000000021c037211 */ /* 0x000fe400078e10ff */
[----:B------:R-:W-:Y:S01]  /*32500*/  LEA.HI.X.SX32 R15, R6, R0, 0x1, P5 ;  /* 0x00000000060f7211 */ /* 0x000fe200028f0eff */
[----:B------:R-:W-:Y:S01]  /*32510*/  IMAD.MOV.U32 R29, RZ, RZ, R23 ;  /* 0x000000ffff1d7224 */ /* 0x000fe200078e0017 */
[----:B---3--:R-:W-:Y:S04]  /*32520*/  STL.64 [R1+0x1700], R24 ;  /* 0x0017001801007387 */ /* 0x008fe80000100a00 */
[----:B------:R0:W-:Y:S04]  /*32530*/  STL.64 [R1+0x50], R10 ;  /* 0x0000500a01007387 */ /* 0x0001e80000100a00 */
[----:B------:R-:W3:Y:S01]  /*32540*/  LDL.LU R22, [R1+0xe8] ;  /* 0x0000e80001167983 */ /* 0x000ee20000300800 */
[----:B0-----:R-:W-:-:S04]  /*32550*/  LEA R10, P6, R9, R12, 0x1 ;  /* 0x0000000c090a7211 */ /* 0x001fc800078c08ff */
[----:B------:R-:W-:Y:S01]  /*32560*/  LEA.HI.X.SX32 R11, R9, R0, 0x1, P6 ;  /* 0x00000000090b7211 */ /* 0x000fe200030f0eff */
[----:B------:R0:W-:Y:S04]  /*32570*/  STL.64 [R1+0x48], R16 ;  /* 0x0000481001007387 */ /* 0x0001e80000100a00 */
[----:B------:R1:W-:Y:S01]  /*32580*/  STL.64 [R1+0x40], R10 ;  /* 0x0000400a01007387 */ /* 0x0003e20000100a00 */
[----:B------:R-:W-:-:S03]  /*32590*/  LEA R24, P5, R2, R12, 0x1 ;  /* 0x0000000c02187211 */ /* 0x000fc600078a08ff */
[----:B------:R-:W4:Y:S01]  /*325a0*/  LDL.LU R13, [R1+0x124] ;  /* 0x00012400010d7983 */ /* 0x000f220000300800 */
[----:B0-----:R-:W-:Y:S01]  /*325b0*/  IMAD.MOV.U32 R16, RZ, RZ, R26 ;  /* 0x000000ffff107224 */ /* 0x001fe200078e001a */
[C---:B-1----:R-:W-:Y:S02]  /*325c0*/  LEA R10, P6, R5.reuse, R12, 0x1 ;  /* 0x0000000c050a7211 */ /* 0x042fe400078c08ff */
[----:B------:R-:W3:Y:S01]  /*325d0*/  LDL.LU R19, [R1+0x134] ;  /* 0x0001340001137983 */ /* 0x000ee20000300800 */
[----:B--2---:R-:W-:Y:S02]  /*325e0*/  MOV R26, R20 ;  /* 0x00000014001a7202 */ /* 0x004fe40000000f00 */
[----:B------:R-:W-:Y:S01]  /*325f0*/  LEA.HI.X.SX32 R11, R5, R0, 0x1, P6 ;  /* 0x00000000050b7211 */ /* 0x000fe200030f0eff */
[----:B------:R-:W2:Y:S01]  /*32600*/  LDL.LU R23, [R1+0x114] ;  /* 0x0001140001177983 */ /* 0x000ea20000300800 */
[C---:B------:R-:W-:Y:S02]  /*32610*/  LEA R20, P6, R3.reuse, R12, 0x1 ;  /* 0x0000000c03147211 */ /* 0x040fe400078c08ff */
[----:B------:R-:W-:Y:S01]  /*32620*/  MOV R17, R27 ;  /* 0x0000001b00117202 */ /* 0x000fe20000000f00 */
[----:B------:R0:W-:Y:S01]  /*32630*/  STL.64 [R1+0x38], R14 ;  /* 0x0000380e01007387 */ /* 0x0001e20000100a00 */
[-C--:B------:R-:W-:Y:S01]  /*32640*/  LEA.HI.X.SX32 R25, R2, R0.reuse, 0x1, P5 ;  /* 0x0000000002197211 */ /* 0x080fe200028f0eff */
[----:B------:R-:W-:Y:S01]  /*32650*/  IMAD.MOV.U32 R27, RZ, RZ, R21 ;  /* 0x000000ffff1b7224 */ /* 0x000fe200078e0015 */
[----:B------:R-:W-:Y:S01]  /*32660*/  LEA.HI.X.SX32 R21, R3, R0, 0x1, P6 ;  /* 0x0000000003157211 */ /* 0x000fe200030f0eff */
[----:B------:R-:W2:Y:S04]  /*32670*/  LDL.LU.64 R8, [R1+0x378] ;  /* 0x0003780001087983 */ /* 0x000ea80000300a00 */
[----:B------:R1:W-:Y:S04]  /*32680*/  STL.64 [R1+0x30], R10 ;  /* 0x0000300a01007387 */ /* 0x0003e80000100a00 */
[----:B0-----:R-:W2:Y:S04]  /*32690*/  LDL.LU.64 R14, [R1+0x370] ;  /* 0x00037000010e7983 */ /* 0x001ea80000300a00 */
[----:B-1----:R-:W2:Y:S04]  /*326a0*/  LDL.LU.64 R10, [R1+0x368] ;  /* 0x00036800010a7983 */ /* 0x002ea80000300a00 */
[----:B------:R0:W-:Y:S04]  /*326b0*/  STL.64 [R1+0x28], R24 ;  /* 0x0000281801007387 */ /* 0x0001e80000100a00 */
[----:B0-----:R-:W2:Y:S04]  /*326c0*/  LDL.LU.64 R24, [R1+0x1700] ;  /* 0x0017000001187983 */ /* 0x001ea80000300a00 */
[----:B------:R0:W-:Y:S04]  /*326d0*/  STL.64 [R1+0x20], R20 ;  /* 0x0000201401007387 */ /* 0x0001e80000100a00 */
[----:B0-----:R-:W2:Y:S04]  /*326e0*/  LDL.LU R20, [R1+0x108] ;  /* 0x0001080001147983 */ /* 0x001ea80000300800 */
[----:B------:R-:W2:Y:S01]  /*326f0*/  LDL.LU R21, [R1+0x128] ;  /* 0x0001280001157983 */ /* 0x000ea20000300800 */
[----:B------:R-:W-:-:S04]  /*32700*/  LEA R4, R28, R3, 0x2 ;  /* 0x000000031c047211 */ /* 0x000fc800078e10ff */
[----:B------:R-:W-:Y:S02]  /*32710*/  LEA R5, R28, R4, 0x2 ;  /* 0x000000041c057211 */ /* 0x000fe400078e10ff */
[----:B------:R-:W-:Y:S02]  /*32720*/  MOV R3, R29 ;  /* 0x0000001d00037202 */ /* 0x000fe40000000f00 */
[----:B------:R-:W-:Y:S02]  /*32730*/  LEA R2, P6, R5, R12, 0x1 ;  /* 0x0000000c05027211 */ /* 0x000fe400078c08ff */
[----:B------:R-:W-:Y:S02]  /*32740*/  PRMT R6, R3, 0x7632, R6 ;  /* 0x0000763203067816 */ /* 0x000fe40000000006 */
[----:B------:R-:W-:Y:S02]  /*32750*/  LEA.HI.X.SX32 R3, R5, R0, 0x1, P6 ;  /* 0x0000000005037211 */ /* 0x000fe400030f0eff */
[C---:B------:R-:W-:Y:S01]  /*32760*/  LEA R28, P5, R4.reuse, R12, 0x1 ;  /* 0x0000000c041c7211 */ /* 0x040fe200078a08ff */
[----:B--2---:R0:W-:Y:S04]  /*32770*/  STL.64 [R1+0x16f8], R20 ;  /* 0x0016f81401007387 */ /* 0x0041e80000100a00 */
[----:B0-----:R-:W2:Y:S04]  /*32780*/  LDL.LU.64 R20, [R1+0x380] ;  /* 0x0003800001147983 */ /* 0x001ea80000300a00 */
[----:B------:R-:W2:Y:S04]  /*32790*/  LDL.LU R18, [R1+0x138] ;  /* 0x0001380001127983 */ /* 0x000ea80000300800 */
[----:B------:R-:W2:Y:S04]  /*327a0*/  LDL.LU R7, [R1+0x118] ;  /* 0x0001180001077983 */ /* 0x000ea80000300800 */
[----:B------:R-:W2:Y:S04]  /*327b0*/  LDL.LU R12, [R1+0xf8] ;  /* 0x0000f800010c7983 */ /* 0x000ea80000300800 */
[----:B------:R-:W-:Y:S04]  /*327c0*/  STL.64 [R1+0x1538], R2 ;  /* 0x0015380201007387 */ /* 0x000fe80000100a00 */
[----:B------:R0:W-:Y:S04]  /*327d0*/  STL.64 [R1+0x16a8], R2 ;  /* 0x0016a80201007387 */ /* 0x0001e80000100a00 */
[----:B0-----:R-:W2:Y:S01]  /*327e0*/  LDL.LU.64 R2, [R1+0x388] ;  /* 0x0003880001027983 */ /* 0x001ea20000300a00 */
[----:B------:R-:W-:-:S02]  /*327f0*/  LEA.HI.X.SX32 R29, R4, R0, 0x1, P5 ;  /* 0x00000000041d7211 */ /* 0x000fc400028f0eff */
[----:B----4-:R-:W-:-:S03]  /*32800*/  PRMT R5, R13, 0x7632, R5 ;  /* 0x000076320d057816 */ /* 0x010fc60000000005 */
[----:B------:R-:W-:Y:S04]  /*32810*/  STL.64 [R1+0x1540], R28 ;  /* 0x0015401c01007387 */ /* 0x000fe80000100a00 */
[----:B--2---:R0:W-:Y:S04]  /*32820*/  STG.E.U16 desc[UR10][R2.64], R6 ;  /* 0x0000000602007986 */ /* 0x0041e8000c10150a */
[----:B------:R-:W-:Y:S04]  /*32830*/  STG.E.U16 desc[UR10][R20.64], R5 ;  /* 0x0000000514007986 */ /* 0x000fe8000c10150a */
[----:B0-----:R-:W2:Y:S04]  /*32840*/  LDL.LU R6, [R1+0xd8] ;  /* 0x0000d80001067983 */ /* 0x001ea80000300800 */
[----:B------:R0:W-:Y:S04]  /*32850*/  STL [R1+0x16d0], R5 ;  /* 0x0016d00501007387 */ /* 0x0001e80000100800 */
[----:B0-----:R-:W4:Y:S04]  /*32860*/  LDL.LU R5, [R1+0xb8] ;  /* 0x0000b80001057983 */ /* 0x001f280000300800 */
[----:B------:R-:W2:Y:S04]  /*32870*/  LDL.LU.64 R2, [R1+0x2c8] ;  /* 0x0002c80001027983 */ /* 0x000ea80000300a00 */
[----:B--2---:R0:W-:Y:S04]  /*32880*/  STL.64 [R1+0x16b0], R2 ;  /* 0x0016b00201007387 */ /* 0x0041e80000100a00 */
[----:B0-----:R-:W2:Y:S04]  /*32890*/  LDL.LU.64 R2, [R1+0x2d8] ;  /* 0x0002d80001027983 */ /* 0x001ea80000300a00 */
        /* <DEDUP_REMOVED lines=9> */
[----:B0-----:R-:W2:Y:S01]  /*32930*/  LDL.LU.64 R2, [R1+0x330] ;  /* 0x0003300001027983 */ /* 0x001ea20000300a00 */
[----:B---3--:R-:W-:-:S03]  /*32940*/  PRMT R4, R19, 0x7632, R4 ;  /* 0x0000763213047816 */ /* 0x008fc60000000004 */
[----:B--2---:R0:W-:Y:S04]  /*32950*/  STL.64 [R1+0x16e8], R2 ;  /* 0x0016e80201007387 */ /* 0x0041e80000100a00 */
[----:B0-----:R-:W2:Y:S01]  /*32960*/  LDL.LU.64 R2, [R1+0x340] ;  /* 0x0003400001027983 */ /* 0x001ea20000300a00 */
[----:B------:R-:W-:Y:S01]  /*32970*/  PRMT R0, R23, 0x7632, R0 ;  /* 0x0000763217007816 */ /* 0x000fe20000000000 */
[----:B------:R-:W-:Y:S02]  /*32980*/  IMAD.MOV.U32 R20, RZ, RZ, R16 ;  /* 0x000000ffff147224 */ /* 0x000fe400078e0010 */
[----:B------:R-:W-:Y:S01]  /*32990*/  STG.E.U16 desc[UR10][R8.64], R4 ;  /* 0x0000000408007986 */ /* 0x000fe2000c10150a */
[----:B------:R-:W-:-:S03]  /*329a0*/  MOV R21, R17 ;  /* 0x0000001100157202 */ /* 0x000fc60000000f00 */
[----:B------:R-:W-:Y:S04]  /*329b0*/  STG.E.U16 desc[UR10][R14.64], R0 ;  /* 0x000000000e007986 */ /* 0x000fe8000c10150a */
[----:B------:R-:W-:Y:S04]  /*329c0*/  STG.E.U16 desc[UR10][R10.64], R22 ;  /* 0x000000160a007986 */ /* 0x000fe8000c10150a */
[----:B----4-:R-:W-:Y:S04]  /*329d0*/  STG.E.U16 desc[UR10][R24.64], R5 ;  /* 0x0000000518007986 */ /* 0x010fe8000c10150a */
[----:B------:R-:W-:Y:S04]  /*329e0*/  STG.E.U16 desc[UR10][R26.64], R6 ;  /* 0x000000061a007986 */ /* 0x000fe8000c10150a */
[----:B------:R-:W-:Y:S04]  /*329f0*/  STG.E.U16 desc[UR10][R20.64], R12 ;  /* 0x0000000c14007986 */ /* 0x000fe8000c10150a */
[----:B--2---:R0:W-:Y:S04]  /*32a00*/  STL.64 [R1+0x16f0], R2 ;  /* 0x0016f00201007387 */ /* 0x0041e80000100a00 */
[----:B0-----:R-:W2:Y:S04]  /*32a10*/  LDL.LU.64 R2, [R1+0x348] ;  /* 0x0003480001027983 */ /* 0x001ea80000300a00 */
[----:B------:R-:W3:Y:S04]  /*32a20*/  LDL.LU.64 R28, [R1+0x2b8] ;  /* 0x0002b800011c7983 */ /* 0x000ee80000300a00 */
[----:B------:R-:W4:Y:S04]  /*32a30*/  LDL.LU.64 R8, [R1+0x2a0] ;  /* 0x0002a00001087983 */ /* 0x000f280000300a00 */
[----:B------:R-:W2:Y:S04]  /*32a40*/  LDL.LU.64 R14, [R1+0x290] ;  /* 0x00029000010e7983 */ /* 0x000ea80000300a00 */
[----:B------:R-:W2:Y:S04]  /*32a50*/  LDL.LU.64 R16, [R1+0x280] ;  /* 0x0002800001107983 */ /* 0x000ea80000300a00 */
[----:B------:R-:W2:Y:S04]  /*32a60*/  LDL.LU R13, [R1+0xec] ;  /* 0x0000ec00010d7983 */ /* 0x000ea80000300800 */
[----:B------:R-:W2:Y:S04]  /*32a70*/  LDL.LU.64 R10, [R1+0x270] ;  /* 0x00027000010a7983 */ /* 0x000ea80000300a00 */
[----:B------:R-:W2:Y:S04]  /*32a80*/  LDL.LU R19, [R1+0xbc] ;  /* 0x0000bc0001137983 */ /* 0x000ea80000300800 */
[----:B------:R-:W2:Y:S04]  /*32a90*/  LDL.LU R23, [R1+0xdc] ;  /* 0x0000dc0001177983 */ /* 0x000ea80000300800 */
[----:B------:R-:W2:Y:S04]  /*32aa0*/  LDL.LU R24, [R1+0x420] ;  /* 0x0004200001187983 */ /* 0x000ea80000300800 */
[----:B------:R-:W2:Y:S04]  /*32ab0*/  LDL.LU.64 R26, [R1+0x260] ;  /* 0x00026000011a7983 */ /* 0x000ea80000300a00 */
[----:B------:R-:W2:Y:S04]  /*32ac0*/  LDL.LU.64 R20, [R1+0x16f8] ;  /* 0x0016f80001147983 */ /* 0x000ea80000300a00 */
[----:B--2---:R0:W-:Y:S04]  /*32ad0*/  STG.E.U16 desc[UR10][R2.64], R20 ;  /* 0x0000001402007986 */ /* 0x0041e8000c10150a */
[----:B0-----:R-:W2:Y:S04]  /*32ae0*/  LDL.LU.64 R2, [R1+0x16f0] ;  /* 0x0016f00001027983 */ /* 0x001ea80000300a00 */
[----:B--2---:R0:W-:Y:S04]  /*32af0*/  STG.E.U16 desc[UR10][R2.64], R21 ;  /* 0x0000001502007986 */ /* 0x0041e8000c10150a */
[----:B0-----:R-:W2:Y:S04]  /*32b00*/  LDL.LU.64 R2, [R1+0x16e8] ;  /* 0x0016e80001027983 */ /* 0x001ea80000300a00 */
[----:B------:R-:W3:Y:S04]  /*32b10*/  LDL.LU R25, [R1+0x3a4] ;  /* 0x0003a40001197983 */ /* 0x000ee80000300800 */
[----:B--2---:R0:W-:Y:S04]  /*32b20*/  STG.E.U16 desc[UR10][R2.64], R18 ;  /* 0x0000001202007986 */ /* 0x0041e8000c10150a */
[----:B0-----:R-:W2:Y:S01]  /*32b30*/  LDL.LU.64 R2, [R1+0x16e0] ;  /* 0x0016e00001027983 */ /* 0x001ea20000300a00 */
[----:B------:R-:W-:-:S03]  /*32b40*/  PRMT R0, R22, 0x7632, R0 ;  /* 0x0000763216007816 */ /* 0x000fc60000000000 */
[----:B--2---:R0:W-:Y:S04]  /*32b50*/  STG.E.U16 desc[UR10][R2.64], R7 ;  /* 0x0000000702007986 */ /* 0x0041e8000c10150a */
[----:B0-----:R-:W2:Y:S01]  /*32b60*/  LDL.LU.64 R2, [R1+0x16d8] ;  /* 0x0016d80001027983 */ /* 0x001ea20000300a00 */
[----:B------:R-:W-:-:S03]  /*32b70*/  PRMT R4, R5, 0x7632, R4 ;  /* 0x0000763205047816 */ /* 0x000fc60000000004 */
[----:B------:R-:W3:Y:S04]  /*32b80*/  LDL.LU R22, [R1+0xfc] ;  /* 0x0000fc0001167983 */ /* 0x000ee80000300800 */
[----:B------:R-:W3:Y:S04]  /*32b90*/  LDL.LU R5, [R1+0x16d0] ;  /* 0x0016d00001057983 */ /* 0x000ee80000300800 */
[----:B--2---:R0:W-:Y:S04]  /*32ba0*/  STG.E.U16 desc[UR10][R2.64], R0 ;  /* 0x0000000002007986 */ /* 0x0041e8000c10150a */
[----:B0-----:R-:W2:Y:S01]  /*32bb0*/  LDL.LU.64 R2, [R1+0x16c8] ;  /* 0x0016c80001027983 */ /* 0x001ea20000300a00 */
[----:B------:R-:W-:-:S03]  /*32bc0*/  PRMT R0, R6, 0x7632, R0 ;  /* 0x0000763206007816 */ /* 0x000fc60000000000 */
        /* <DEDUP_REMOVED lines=8> */
[----:B---3--:R-:W-:-:S03]  /*32c50*/  PRMT R5, R21, 0x7632, R5 ;  /* 0x0000763215057816 */ /* 0x008fc60000000005 */
[----:B------:R-:W3:Y:S01]  /*32c60*/  LDL.LU.64 R20, [R1+0x2b0] ;  /* 0x0002b00001147983 */ /* 0x000ee20000300a00 */
[----:B------:R-:W-:-:S03]  /*32c70*/  PRMT R4, R18, 0x7632, R4 ;  /* 0x0000763212047816 */ /* 0x000fc60000000004 */
[----:B--2---:R0:W-:Y:S04]  /*32c80*/  STG.E.U16 desc[UR10][R2.64], R0 ;  /* 0x0000000002007986 */ /* 0x0041e8000c10150a */
[----:B0-----:R-:W2:Y:S01]  /*32c90*/  LDL.LU.64 R2, [R1+0x16a8] ;  /* 0x0016a80001027983 */ /* 0x001ea20000300a00 */
[----:B------:R-:W-:-:S03]  /*32ca0*/  PRMT R0, R7, 0x7632, R0 ;  /* 0x0000763207007816 */ /* 0x000fc60000000000 */
[----:B------:R-:W-:Y:S04]  /*32cb0*/  STG.E.U16 desc[UR10][R28.64], R5 ;  /* 0x000000051c007986 */ /* 0x000fe8000c10150a */
[----:B----4-:R0:W-:Y:S04]  /*32cc0*/  STG.E.U16 desc[UR10][R8.64], R4 ;  /* 0x0000000408007986 */ /* 0x0101e8000c10150a */
[----:B------:R-:W-:Y:S01]  /*32cd0*/  STL [R1+0x1688], R0 ;  /* 0x0016880001007387 */ /* 0x000fe20000100800 */
[----:B0-----:R-:W-:-:S05]  /*32ce0*/  PRMT R4, R13, 0x7632, R4 ;  /* 0x000076320d047816 */ /* 0x001fca0000000004 */
[----:B------:R-:W-:Y:S04]  /*32cf0*/  STL.S16 [R1+0xf8], R4 ;  /* 0x0000f80401007387 */ /* 0x000fe80000100600 */
[----:B------:R-:W0:Y:S04]  /*32d00*/  LDS.128 R4, [R24+UR6] ;  /* 0x0000000618047984 */ /* 0x000e280008000c00 */
[----:B------:R1:W-:Y:S04]  /*32d10*/  STG.E.U16 desc[UR10][R14.64], R0 ;  /* 0x000000000e007986 */ /* 0x0003e8000c10150a */
[----:B------:R-:W-:Y:S04]  /*32d20*/  STG.E.U16 desc[UR10][R16.64], R13 ;  /* 0x0000000d10007986 */ /* 0x000fe8000c10150a */
[----:B------:R-:W-:Y:S04]  /*32d30*/  STG.E.U16 desc[UR10][R10.64], R19 ;  /* 0x000000130a007986 */ /* 0x000fe8000c10150a */
[----:B------:R-:W-:Y:S01]  /*32d40*/  LDS.128 R8, [R24+UR6+0x400] ;  /* 0x0004000618087984 */ /* 0x000fe20008000c00 */
[----:B-1----:R-:W-:-:S03]  /*32d50*/  PRMT R0, R22, 0x7632, R0 ;  /* 0x0000763216007816 */ /* 0x002fc60000000000 */
[----:B------:R-:W-:Y:S04]  /*32d60*/  STG.E.U16 desc[UR10][R26.64], R23 ;  /* 0x000000171a007986 */ /* 0x000fe8000c10150a */
[----:B---3--:R-:W-:Y:S04]  /*32d70*/  STG.E.U16 desc[UR10][R20.64], R22 ;  /* 0x0000001614007986 */ /* 0x008fe8000c10150a */
[----:B------:R-:W-:Y:S01]  /*32d80*/  LDS.128 R12, [R24+UR6+0x800] ;  /* 0x00080006180c7984 */ /* 0x000fe20008000c00 */
[----:B--2---:R-:W-:Y:S02]  /*32d90*/  PRMT R3, R19, 0x7632, R3 ;  /* 0x0000763213037816 */ /* 0x004fe40000000003 */
[----:B------:R-:W-:Y:S01]  /*32da0*/  PRMT R2, R23, 0x7632, R2 ;  /* 0x0000763217027816 */ /* 0x000fe20000000002 */
[----:B------:R-:W-:Y:S04]  /*32db0*/  LDS.128 R16, [R25+UR6+0x800] ;  /* 0x0008000619107984 */ /* 0x000fe80008000c00 */
[----:B------:R1:W-:Y:S04]  /*32dc0*/  STL.S16 [R1+0xec], R3 ;  /* 0x0000ec0301007387 */ /* 0x0003e80000100600 */
[----:B------:R2:W-:Y:S04]  /*32dd0*/  STL.S16 [R1+0xe8], R2 ;  /* 0x0000e80201007387 */ /* 0x0005e80000100600 */
[----:B0-----:R-:W-:Y:S01]  /*32de0*/  STL [R1+0x10], R4 ;  /* 0x0000100401007387 */ /* 0x001fe20000100800 */
[----:B-1----:R-:W-:-:S03]  /*32df0*/  MOV R3, R5 ;  /* 0x0000000500037202 */ /* 0x002fc60000000f00 */
[----:B------:R-:W-:Y:S01]  /*32e00*/  STL [R1+0x1c], R7 ;  /* 0x00001c0701007387 */ /* 0x000fe20000100800 */
[----:B--2---:R-:W-:-:S03]  /*32e10*/  IMAD.MOV.U32 R2, RZ, RZ, R6 ;  /* 0x000000ffff027224 */ /* 0x004fc600078e0006 */
[----:B------:R-:W0:Y:S04]  /*32e20*/  LDS.128 R4, [R25+UR6] ;  /* 0x0000000619047984 */ /* 0x000e280008000c00 */
[----:B------:R-:W-:Y:S04]  /*32e30*/  STL [R1+0x15c0], R2 ;  /* 0x0015c00201007387 */ /* 0x000fe80000100800 */
[----:B------:R-:W-:Y:S04]  /*32e40*/  STL [R1+0x1600], R3 ;  /* 0x0016000301007387 */ /* 0x000fe80000100800 */
[----:B0-----:R-:W-:Y:S04]  /*32e50*/  STL [R1+0x1658], R4 ;  /* 0x0016580401007387 */ /* 0x001fe80000100800 */
[----:B------:R0:W-:Y:S04]  /*32e60*/  STL [R1+0x1630], R5 ;  /* 0x0016300501007387 */ /* 0x0001e80000100800 */
[----:B------:R1:W-:Y:S04]  /*32e70*/  STL [R1+0x1588], R7 ;  /* 0x0015880701007387 */ /* 0x0003e80000100800 */
[----:B------:R-:W-:Y:S01]  /*32e80*/  STL.S16 [R1+0xdc], R0 ;  /* 0x0000dc0001007387 */ /* 0x000fe20000100600 */
[----:B0-----:R-:W-:-:S03]  /*32e90*/  MOV R5, R8 ;  /* 0x0000000800057202 */ /* 0x001fc60000000f00 */
[----:B------:R-:W-:Y:S01]  /*32ea0*/  STL [R1+0x4], R9 ;  /* 0x0000040901007387 */ /* 0x000fe20000100800 */
[----:B-1----:R-:W-:-:S03]  /*32eb0*/  MOV R7, R10 ;  /* 0x0000000a00077202 */ /* 0x002fc60000000f00 */
[----:B------:R-:W-:Y:S04]  /*32ec0*/  STL [R1+0xc], R11 ;  /* 0x00000c0b01007387 */ /* 0x000fe80000100800 */
[----:B------:R-:W2:Y:S04]  /*32ed0*/  LDL.LU R23, [R1+0x10c] ;  /* 0x00010c0001177983 */ /* 0x000ea80000300800 */
[----:B------:R-:W-:Y:S04]  /*32ee0*/  STL [R1+0x1668], R5 ;  /* 0x0016680501007387 */ /* 0x000fe80000100800 */
[----:B------:R-:W-:Y:S04]  /*32ef0*/  STL.64 [R1+0x15b8], R6 ;  /* 0x0015b80601007387 */ /* 0x000fe80000100a00 */
[----:B------:R0:W-:Y:S04]  /*32f00*/  STL [R1+0x1698], R6 ;  /* 0x0016980601007387 */ /* 0x0001e80000100800 */
[----:B------:R-:W2:Y:S04]  /*32f10*/  LDL.LU.64 R20, [R1+0x308] ;  /* 0x0003080001147983 */ /* 0x000ea80000300a00 */
[----:B------:R-:W1:Y:S04]  /*32f20*/  LDS.128 R8, [R25+UR6+0x400] ;  /* 0x0004000619087984 */ /* 0x000e680008000c00 */
[----:B0-----:R-:W3:Y:S04]  /*32f30*/  LDL.LU R6, [R1+0x12c] ;  /* 0x00012c0001067983 */ /* 0x001ee80000300800 */
[----:B------:R-:W4:Y:S04]  /*32f40*/  LDL.LU R0, [R1+0x13c] ;  /* 0x00013c0001007983 */ /* 0x000f280000300800 */
[----:B------:R-:W2:Y:S04]  /*32f50*/  LDL.LU.S16 R5, [R1+0xf8] ;  /* 0x0000f80001057983 */ /* 0x000ea80000300600 */
[----:B--2---:R0:W-:Y:S04]  /*32f60*/  STL [R1+0x1678], R5 ;  /* 0x0016780501007387 */ /* 0x0041e80000100800 */
[----:B0-----:R-:W2:Y:S04]  /*32f70*/  LDL.LU R5, [R1+0x11c] ;  /* 0x00011c0001057983 */ /* 0x001ea80000300800 */
[----:B------:R-:W2:Y:S04]  /*32f80*/  LDL.LU.S16 R4, [R1+0xec] ;  /* 0x0000ec0001047983 */ /* 0x000ea80000300600 */
[----:B--2---:R0:W-:Y:S04]  /*32f90*/  STL.64 [R1+0x1690], R4 ;  /* 0x0016900401007387 */ /* 0x0041e80000100a00 */
[----:B0-----:R-:W2:Y:S04]  /*32fa0*/  LDL.LU.64 R4, [R1+0x328] ;  /* 0x0003280001047983 */ /* 0x001ea80000300a00 */
[----:B--2---:R0:W-:Y:S04]  /*32fb0*/  STL.64 [R1+0x16a0], R4 ;  /* 0x0016a00401007387 */ /* 0x0041e80000100a00 */
[----:B0-----:R-:W3:Y:S04]  /*32fc0*/  LDL.LU.64 R4, [R1+0x338] ;  /* 0x0003380001047983 */ /* 0x001ee80000300a00 */
[----:B------:R-:W2:Y:S04]  /*32fd0*/  LDL.LU.S16 R7, [R1+0xdc] ;  /* 0x0000dc0001077983 */ /* 0x000ea80000300600 */
[----:B------:R-:W2:Y:S04]  /*32fe0*/  LDL.LU.64 R28, [R1+0x278] ;  /* 0x00027800011c7983 */ /* 0x000ea80000300a00 */
[----:B--2---:R0:W-:Y:S04]  /*32ff0*/  STL.64 [R1+0x1660], R28 ;  /* 0x0016601c01007387 */ /* 0x0041e80000100a00 */
[----:B0-----:R-:W2:Y:S04]  /*33000*/  LDL.LU.64 R28, [R1+0x2f0] ;  /* 0x0002f000011c7983 */ /* 0x001ea80000300a00 */
[----:B--2---:R0:W-:Y:S04]  /*33010*/  STL.64 [R1+0x1670], R28 ;  /* 0x0016701c01007387 */ /* 0x0041e80000100a00 */
[----:B0-----:R-:W2:Y:S04]  /*33020*/  LDL.LU.64 R28, [R1+0x300] ;  /* 0x00030000011c7983 */ /* 0x001ea80000300a00 */
[----:B------:R-:W-:Y:S04]  /*33030*/  STG.E.U16 desc[UR10][R20.64], R23 ;  /* 0x0000001714007986 */ /* 0x000fe8000c10150a */
[----:B---3--:R-:W-:Y:S04]  /*33040*/  STG.E.U16 desc[UR10][R4.64], R6 ;  /* 0x0000000604007986 */ /* 0x008fe8000c10150a */
[----:B--2---:R0:W-:Y:S04]  /*33050*/  STL.64 [R1+0x1680], R28 ;  /* 0x0016801c01007387 */ /* 0x0041e80000100a00 */
[----:B0-----:R-:W2:Y:S04]  /*33060*/  LDL.LU.64 R28, [R1+0x318] ;  /* 0x00031800011c7983 */ /* 0x001ea80000300a00 */
[----:B------:R-:W3:Y:S04]  /*33070*/  LDL.LU.64 R2, [R1+0x268] ;  /* 0x0002680001027983 */ /* 0x000ee80000300a00 */
[----:B-1----:R0:W-:Y:S02]  /*33080*/  STL.64 [R1+0x1650], R8 ;  /* 0x0016500801007387 */ /* 0x0021e40000100a00 */
[----:B0-----:R-:W-:-:S02]  /*33090*/  PRMT R9, R23, 0x7632, R9 ;  /* 0x0000763217097816 */ /* 0x001fc40000000009 */
[----:B------:R-:W2:Y:S04]  /*330a0*/  LDL.LU.S16 R8, [R1+0xe8] ;  /* 0x0000e80001087983 */ /* 0x000ea80000300600 */
[----:B------:R-:W0:Y:S04]  /*330b0*/  LDS.128 R20, [R24+UR6+0xc00] ;  /* 0x000c000618147984 */ /* 0x000e280008000c00 */
[----:B------:R-:W1:Y:S04]  /*330c0*/  LDS.128 R24, [R25+UR6+0xc00] ;  /* 0x000c000619187984 */ /* 0x000e680008000c00 */
[----:B------:R4:W-:Y:S04]  /*330d0*/  STL.64 [R1+0x15a8], R10 ;  /* 0x0015a80a01007387 */ /* 0x0009e80000100a00 */
[----:B----4-:R-:W4:Y:S04]  /*330e0*/  LDL.LU.64 R10, [R1+0x288] ;  /* 0x00028800010a7983 */ /* 0x010f280000300a00 */
[----:B------:R0:W-:Y:S04]  /*330f0*/  STL.64 [R1+0x15a0], R14 ;  /* 0x0015a00e01007387 */ /* 0x0001e80000100a00 */
[----:B0-----:R-:W2:Y:S04]  /*33100*/  LDL.LU R15, [R1+0x10] ;  /* 0x00001000010f7983 */ /* 0x001ea80000300800 */
[----:B------:R0:W-:Y:S01]  /*33110*/  STL.64 [R1+0x1648], R16 ;  /* 0x0016481001007387 */ /* 0x0001e20000100a00 */
[----:B------:R-:W-:-:S03]  /*33120*/  PRMT R14, R6, 0x7632, R14 ;  /* 0x00007632060e7816 */ /* 0x000fc6000000000e */
[----:B0-----:R-:W2:Y:S04]  /*33130*/  LDL.LU.64 R16, [R1+0x2a8] ;  /* 0x0002a80001107983 */ /* 0x001ea80000300a00 */
[----:B------:R0:W-:Y:S04]  /*33140*/  STL.64 [R1+0x1598], R18 ;  /* 0x0015981201007387 */ /* 0x0001e80000100a00 */
[----:B0-----:R-:W2:Y:S04]  /*33150*/  LDL.LU.64 R18, [R1+0x2c0] ;  /* 0x0002c00001127983 */ /* 0x001ea80000300a00 */
[----:B------:R0:W-:Y:S04]  /*33160*/  STL.64 [R1+0x15b0], R22 ;  /* 0x0015b01601007387 */ /* 0x0001e80000100a00 */
[----:B0-----:R-:W2:Y:S04]  /*33170*/  LDL.LU.64 R22, [R1+0x2d0] ;  /* 0x0002d00001167983 */ /* 0x001ea80000300a00 */
[----:B-1----:R0:W-:Y:S04]  /*33180*/  STL.64 [R1+0x1640], R24 ;  /* 0x0016401801007387 */ /* 0x0021e80000100a00 */
[----:B0-----:R-:W2:Y:S04]  /*33190*/  LDL.LU.64 R24, [R1+0x298] ;  /* 0x0002980001187983 */ /* 0x001ea80000300a00 */
[----:B------:R0:W-:Y:S04]  /*331a0*/  STL.64 [R1+0x15c8], R26 ;  /* 0x0015c81a01007387 */ /* 0x0001e80000100a00 */
[----:B0-----:R-:W2:Y:S04]  /*331b0*/  LDL.LU.64 R26, [R1+0x2e0] ;  /* 0x0002e000011a7983 */ /* 0x001ea80000300a00 */
[----:B------:R-:W2:Y:S04]  /*331c0*/  LDL.LU.64 R4, [R1+0x16a0] ;  /* 0x0016a00001047983 */ /* 0x000ea80000300a00 */
[----:B------:R-:W3:Y:S04]  /*331d0*/  LDL.LU R6, [R1+0x1698] ;  /* 0x0016980001067983 */ /* 0x000ee80000300800 */
[----:B--2---:R0:W-:Y:S01]  /*331e0*/  STG.E.U16 desc[UR10][R4.64], R0 ;  /* 0x0000000004007986 */ /* 0x0041e2000c10150a */
[----:B---3--:R-:W-:-:S03]  /*331f0*/  PRMT R6, R0, 0x7632, R6 ;  /* 0x0000763200067816 */ /* 0x008fc60000000006 */
[----:B0-----:R-:W2:Y:S04]  /*33200*/  LDL.LU.64 R4, [R1+0x1690] ;  /* 0x0016900001047983 */ /* 0x001ea80000300a00 */
[----:B------:R-:W3:Y:S04]  /*33210*/  LDL.LU R0, [R1+0x1688] ;  /* 0x0016880001007983 */ /* 0x000ee80000300800 */
[----:B--2---:R0:W-:Y:S01]  /*33220*/  STG.E.U16 desc[UR10][R28.64], R5 ;  /* 0x000000051c007986 */ /* 0x0041e2000c10150a */
[----:B---3--:R-:W-:-:S03]  /*33230*/  PRMT R0, R5, 0x7632, R0 ;  /* 0x0000763205007816 */ /* 0x008fc60000000000 */
[----:B0-----:R-:W2:Y:S04]  /*33240*/  LDL.LU.64 R28, [R1+0x1680] ;  /* 0x00168000011c7983 */ /* 0x001ea80000300a00 */
[----:B------:R-:W2:Y:S04]  /*33250*/  LDL.LU R5, [R1+0x1678] ;  /* 0x0016780001057983 */ /* 0x000ea80000300800 */
[----:B--2---:R0:W-:Y:S04]  /*33260*/  STG.E.U16 desc[UR10][R28.64], R5 ;  /* 0x000000051c007986 */ /* 0x0041e8000c10150a */
[----:B0-----:R-:W2:Y:S04]  /*33270*/  LDL.LU.64 R28, [R1+0x1670] ;  /* 0x00167000011c7983 */ /* 0x001ea80000300a00 */
[----:B------:R-:W3:Y:S04]  /*33280*/  LDL.LU R5, [R1+0x1668] ;  /* 0x0016680001057983 */ /* 0x000ee80000300800 */
[----:B--2---:R0:W-:Y:S04]  /*33290*/  STG.E.U16 desc[UR10][R28.64], R4 ;  /* 0x000000041c007986 */ /* 0x0041e8000c10150a */
[----:B------:R-:W-:Y:S04]  /*332a0*/  STG.E.U16 desc[UR10][R26.64], R8 ;  /* 0x000000081a007986 */ /* 0x000fe8000c10150a */
[----:B------:R1:W-:Y:S04]  /*332b0*/  STG.E.U16 desc[UR10][R22.64], R7 ;  /* 0x0000000716007986 */ /* 0x0003e8000c10150a */
[----:B0-----:R-:W2:Y:S04]  /*332c0*/  LDL.LU.64 R28, [R1+0x1660] ;  /* 0x00166000011c7983 */ /* 0x001ea80000300a00 */
[----:B------:R-:W3:Y:S04]  /*332d0*/  LDL.LU R4, [R1+0x1658] ;  /* 0x0016580001047983 */ /* 0x000ee80000300800 */
[----:B-1----:R-:W3:Y:S04]  /*332e0*/  LDL.LU R7, [R1+0x4] ;  /* 0x0000040001077983 */ /* 0x002ee80000300800 */
[----:B------:R0:W-:Y:S04]  /*332f0*/  STG.E.U16 desc[UR10][R18.64], R9 ;  /* 0x0000000912007986 */ /* 0x0001e8000c10150a */
[----:B------:R1:W-:Y:S04]  /*33300*/  STG.E.U16 desc[UR10][R16.64], R14 ;  /* 0x0000000e10007986 */ /* 0x0003e8000c10150a */
[----:B------:R0:W-:Y:S04]  /*33310*/  STG.E.U16 desc[UR10][R24.64], R6 ;  /* 0x0000000618007986 */ /* 0x0001e8000c10150a */
[----:B----4-:R-:W-:Y:S04]  /*33320*/  STG.E.U16 desc[UR10][R10.64], R0 ;  /* 0x000000000a007986 */ /* 0x010fe8000c10150a */
[----:B--2---:R2:W-:Y:S04]  /*33330*/  STG.E.U16 desc[UR10][R28.64], R15 ;  /* 0x0000000f1c007986 */ /* 0x0045e8000c10150a */
[----:B---3--:R-:W-:Y:S04]  /*33340*/  STL [R1+0x15f0], R7 ;  /* 0x0015f00701007387 */ /* 0x008fe80000100800 */
[----:B0-----:R-:W3:Y:S04]  /*33350*/  LDL.LU.64 R8, [R1+0x258] ;  /* 0x0002580001087983 */ /* 0x001ee80000300a00 */
[----:B------:R-:W4:Y:S04]  /*33360*/  LDL.LU.64 R22, [R1+0x250] ;  /* 0x0002500001167983 */ /* 0x000f280000300a00 */
[----:B-1----:R-:W3:Y:S04]  /*33370*/  LDL.LU.64 R16, [R1+0x248] ;  /* 0x0002480001107983 */ /* 0x002ee80000300a00 */
[----:B------:R-:W3:Y:S04]  /*33380*/  LDL.LU.64 R18, [R1+0x240] ;  /* 0x0002400001127983 */ /* 0x000ee80000300a00 */
[----:B------:R-:W3:Y:S04]  /*33390*/  LDL.LU.64 R24, [R1+0x238] ;  /* 0x0002380001187983 */ /* 0x000ee80000300a00 */
[----:B--2---:R-:W2:Y:S04]  /*333a0*/  LDL.LU.64 R28, [R1+0x230] ;  /* 0x00023000011c7983 */ /* 0x004ea80000300a00 */
[----:B------:R-:W2:Y:S04]  /*333b0*/  LDL.LU.64 R10, [R1+0x220] ;  /* 0x00022000010a7983 */ /* 0x000ea80000300a00 */
[----:B------:R-:W-:Y:S04]  /*333c0*/  STG.E.U16 desc[UR10][R2.64], R4 ;  /* 0x0000000402007986 */ /* 0x000fe8000c10150a */
[----:B--2---:R0:W-:Y:S04]  /*333d0*/  STL.64 [R1+0x1638], R10 ;  /* 0x0016380a01007387 */ /* 0x0041e80000100a00 */
[----:B0-----:R-:W2:Y:S04]  /*333e0*/  LDL.LU.64 R10, [R1+0x228] ;  /* 0x00022800010a7983 */ /* 0x001ea80000300a00 */
        /* <DEDUP_REMOVED lines=11> */
[----:B------:R-:W2:Y:S04]  /*334a0*/  LDL.LU.64 R6, [R1+0x1e0] ;  /* 0x0001e00001067983 */ /* 0x000ea80000300a00 */
[----:B--2---:R0:W-:Y:S04]  /*334b0*/  STL.64 [R1+0x15f8], R6 ;  /* 0x0015f80601007387 */ /* 0x0041e80000100a00 */
[----:B0-----:R-:W2:Y:S04]  /*334c0*/  LDL.LU.64 R6, [R1+0x1e8] ;  /* 0x0001e80001067983 */ /* 0x001ea80000300a00 */
[----:B------:R-:W2:Y:S04]  /*334d0*/  LDL.LU.64 R26, [R1+0x1d0] ;  /* 0x0001d000011a7983 */ /* 0x000ea80000300a00 */
[----:B---3--:R-:W-:Y:S04]  /*334e0*/  STG.E.U16 desc[UR10][R8.64], R5 ;  /* 0x0000000508007986 */ /* 0x008fe8000c10150a */
[----:B--2---:R0:W-:Y:S04]  /*334f0*/  STL.64 [R1+0x15e8], R26 ;  /* 0x0015e81a01007387 */ /* 0x0041e80000100a00 */
[----:B0-----:R-:W2:Y:S04]  /*33500*/  LDL.LU.64 R26, [R1+0x1d8] ;  /* 0x0001d800011a7983 */ /* 0x001ea80000300a00 */
[----:B------:R-:W4:Y:S04]  /*33510*/  LDL.LU.64 R8, [R1+0x1650] ;  /* 0x0016500001087983 */ /* 0x000f280000300a00 */
[----:B----4-:R0:W-:Y:S04]  /*33520*/  STG.E.U16 desc[UR10][R22.64], R8 ;  /* 0x0000000816007986 */ /* 0x0101e8000c10150a */
[----:B------:R1:W-:Y:S04]  /*33530*/  STG.E.U16 desc[UR10][R16.64], R12 ;  /* 0x0000000c10007986 */ /* 0x0003e8000c10150a */
[----:B0-----:R-:W3:Y:S04]  /*33540*/  LDL.LU.64 R22, [R1+0x1c8] ;  /* 0x0001c80001167983 */ /* 0x001ee80000300a00 */
[----:B-1----:R-:W4:Y:S01]  /*33550*/  LDL.LU.64 R16, [R1+0x1648] ;  /* 0x0016480001107983 */ /* 0x002f220000300a00 */
[----:B------:R-:W-:-:S03]  /*33560*/  PRMT R0, R15, 0x7632, R0 ;  /* 0x000076320f007816 */ /* 0x000fc60000000000 */
[----:B----4-:R0:W-:Y:S04]  /*33570*/  STG.E.U16 desc[UR10][R18.64], R16 ;  /* 0x0000001012007986 */ /* 0x0101e8000c10150a */
[----:B------:R1:W-:Y:S04]  /*33580*/  STG.E.U16 desc[UR10][R24.64], R20 ;  /* 0x0000001418007986 */ /* 0x0003e8000c10150a */
[----:B0-----:R-:W4:Y:S04]  /*33590*/  LDL.LU.64 R18, [R1+0x1c0] ;  /* 0x0001c00001127983 */ /* 0x001f280000300a00 */
[----:B-1----:R-:W2:Y:S04]  /*335a0*/  LDL.LU.64 R24, [R1+0x1640] ;  /* 0x0016400001187983 */ /* 0x002ea80000300a00 */
[----:B------:R-:W3:Y:S04]  /*335b0*/  LDL.LU.64 R14, [R1+0x1b8] ;  /* 0x0001b800010e7983 */ /* 0x000ee80000300a00 */
[----:B--2---:R0:W-:Y:S04]  /*335c0*/  STG.E.U16 desc[UR10][R28.64], R24 ;  /* 0x000000181c007986 */ /* 0x0041e8000c10150a */
[----:B------:R1:W-:Y:S04]  /*335d0*/  STG.E.U16 desc[UR10][R10.64], R0 ;  /* 0x000000000a007986 */ /* 0x0003e8000c10150a */
[----:B0-----:R-:W2:Y:S04]  /*335e0*/  LDL.LU.64 R28, [R1+0x1b0] ;  /* 0x0001b000011c7983 */ /* 0x001ea80000300a00 */
[----:B-1----:R-:W2:Y:S01]  /*335f0*/  LDL.LU.64 R10, [R1+0x1638] ;  /* 0x00163800010a7983 */ /* 0x002ea20000300a00 */
[----:B------:R-:W-:-:S02]  /*33600*/  PRMT R4, R4, 0x7632, R4 ;  /* 0x0000763204047816 */ /* 0x000fc40000000004 */
[----:B------:R-:W-:Y:S02]  /*33610*/  PRMT R0, R5, 0x7632, R0 ;  /* 0x0000763205007816 */ /* 0x000fe40000000000 */
[----:B------:R-:W3:Y:S04]  /*33620*/  LDL.LU R5, [R1+0x1630] ;  /* 0x0016300001057983 */ /* 0x000ee80000300800 */
[----:B--2---:R0:W-:Y:S04]  /*33630*/  STG.E.U16 desc[UR10][R10.64], R4 ;  /* 0x000000040a007986 */ /* 0x0041e8000c10150a */
[----:B------:R1:W-:Y:S04]  /*33640*/  STG.E.U16 desc[UR10][R2.64], R0 ;  /* 0x0000000002007986 */ /* 0x0003e8000c10150a */
[----:B0-----:R-:W2:Y:S04]  /*33650*/  LDL.LU.64 R10, [R1+0x1a8] ;  /* 0x0001a800010a7983 */ /* 0x001ea80000300a00 */
[----:B-1----:R-:W2:Y:S01]  /*33660*/  LDL.LU.64 R2, [R1+0x1628] ;  /* 0x0016280001027983 */ /* 0x002ea20000300a00 */
[----:B------:R-:W-:-:S02]  /*33670*/  PRMT R8, R8, 0x7632, R8 ;  /* 0x0000763208087816 */ /* 0x000fc40000000008 */
        /* <DEDUP_REMOVED lines=11> */
[----:B0-----:R-:W2:Y:S04]  /*33730*/  LDL.LU.64 R2, [R1+0x1608] ;  /* 0x0016080001027983 */ /* 0x001ea80000300a00 */
[----:B--2---:R0:W-:Y:S04]  /*33740*/  STG.E.U16 desc[UR10][R2.64], R24 ;  /* 0x0000001802007986 */ /* 0x0041e8000c10150a */
[----:B0-----:R-:W2:Y:S04]  /*33750*/  LDL.LU R3, [R1+0x1600] ;  /* 0x0016000001037983 */ /* 0x001ea80000300800 */
[----:B--2---:R0:W-:Y:S04]  /*33760*/  STG.E.U16 desc[UR10][R6.64], R3 ;  /* 0x0000000306007986 */ /* 0x0041e8000c10150a */
[----:B0-----:R-:W3:Y:S04]  /*33770*/  LDL.LU.64 R6, [R1+0x15f8] ;  /* 0x0015f80001067983 */ /* 0x001ee80000300a00 */
[----:B---3--:R0:W-:Y:S04]  /*33780*/  STG.E.U16 desc[UR10][R6.64], R5 ;  /* 0x0000000506007986 */ /* 0x0081e8000c10150a */
[----:B0-----:R-:W2:Y:S04]  /*33790*/  LDL.LU R7, [R1+0x15f0] ;  /* 0x0015f00001077983 */ /* 0x001ea80000300800 */
[----:B--2---:R0:W-:Y:S04]  /*337a0*/  STG.E.U16 desc[UR10][R26.64], R7 ;  /* 0x000000071a007986 */ /* 0x0041e8000c10150a */
[----:B0-----:R-:W2:Y:S04]  /*337b0*/  LDL.LU.64 R26, [R1+0x15e8] ;  /* 0x0015e800011a7983 */ /* 0x001ea80000300a00 */
[----:B------:R-:W-:Y:S01]  /*337c0*/  STL.64 [R1+0x15e0], R8 ;  /* 0x0015e00801007387 */ /* 0x000fe20000100a00 */
[----:B------:R-:W-:-:S03]  /*337d0*/  PRMT R0, R3, 0x7632, R0 ;  /* 0x0000763203007816 */ /* 0x000fc60000000000 */
[----:B--2---:R0:W-:Y:S04]  /*337e0*/  STG.E.U16 desc[UR10][R26.64], R9 ;  /* 0x000000091a007986 */ /* 0x0041e8000c10150a */
[----:B0-----:R-:W2:Y:S04]  /*337f0*/  LDL.LU.64 R8, [R1+0x1a0] ;  /* 0x0001a00001087983 */ /* 0x001ea80000300a00 */
[----:B------:R-:W-:Y:S04]  /*33800*/  STG.E.U16 desc[UR10][R22.64], R13 ;  /* 0x0000000d16007986 */ /* 0x000fe8000c10150a */
[----:B------:R0:W-:Y:S04]  /*33810*/  STL.64 [R1+0x15d8], R12 ;  /* 0x0015d80c01007387 */ /* 0x0001e80000100a00 */
[----:B----4-:R-:W-:Y:S01]  /*33820*/  STG.E.U16 desc[UR10][R18.64], R17 ;  /* 0x0000001112007986 */ /* 0x010fe2000c10150a */
[----:B------:R-:W-:-:S03]  /*33830*/  PRMT R5, R5, 0x7632, R5 ;  /* 0x0000763205057816 */ /* 0x000fc60000000005 */
[----:B------:R-:W-:Y:S04]  /*33840*/  STG.E.U16 desc[UR10][R14.64], R21 ;  /* 0x000000150e007986 */ /* 0x000fe8000c10150a */
[----:B0-----:R-:W3:Y:S04]  /*33850*/  LDL.LU.64 R12, [R1+0x198] ;  /* 0x00019800010c7983 */ /* 0x001ee80000300a00 */
[----:B------:R0:W-:Y:S04]  /*33860*/  STL [R1+0x15d0], R17 ;  /* 0x0015d01101007387 */ /* 0x0001e80000100800 */
[----:B------:R-:W-:Y:S04]  /*33870*/  STG.E.U16 desc[UR10][R28.64], R25 ;  /* 0x000000191c007986 */ /* 0x000fe8000c10150a */
[----:B------:R1:W-:Y:S04]  /*33880*/  STG.E.U16 desc[UR10][R10.64], R0 ;  /* 0x000000000a007986 */ /* 0x0003e8000c10150a */
[----:B0-----:R-:W4:Y:S04]  /*33890*/  LDL.LU.64 R16, [R1+0x190] ;  /* 0x0001900001107983 */ /* 0x001f280000300a00 */
[----:B------:R-:W4:Y:S04]  /*338a0*/  LDL.LU.64 R26, [R1+0x180] ;  /* 0x00018000011a7983 */ /* 0x000f280000300a00 */
[----:B------:R-:W4:Y:S01]  /*338b0*/  LDL.LU.64 R2, [R1+0x178] ;  /* 0x0001780001027983 */ /* 0x000f220000300a00 */
[----:B-1----:R-:W-:-:S03]  /*338c0*/  PRMT R0, R7, 0x7632, R0 ;  /* 0x0000763207007816 */ /* 0x002fc60000000000 */
[----:B------:R-:W4:Y:S04]  /*338d0*/  LDL.LU.64 R28, [R1+0x170] ;  /* 0x00017000011c7983 */ /* 0x000f280000300a00 */
[----:B------:R-:W4:Y:S04]  /*338e0*/  LDL.LU.64 R6, [R1+0x168] ;  /* 0x0001680001067983 */ /* 0x000f280000300a00 */
[----:B------:R-:W4:Y:S04]  /*338f0*/  LDL.LU.64 R22, [R1+0x160] ;  /* 0x0001600001167983 */ /* 0x000f280000300a00 */
[----:B------:R-:W4:Y:S04]  /*33900*/  LDL.LU.64 R10, [R1+0x158] ;  /* 0x00015800010a7983 */ /* 0x000f280000300a00 */
[----:B------:R-:W4:Y:S04]  /*33910*/  LDL.LU.64 R14, [R1+0x150] ;  /* 0x00015000010e7983 */ /* 0x000f280000300a00 */
[----:B------:R-:W4:Y:S04]  /*33920*/  LDL.LU.64 R18, [R1+0x148] ;  /* 0x0001480001127983 */ /* 0x000f280000300a00 */
[----:B--2---:R0:W-:Y:S04]  /*33930*/  STG.E.U16 desc[UR10][R8.64], R5 ;  /* 0x0000000508007986 */ /* 0x0041e8000c10150a */
[----:B0-----:R-:W2:Y:S04]  /*33940*/  LDL.LU.64 R8, [R1+0x15e0] ;  /* 0x0015e00001087983 */ /* 0x001ea80000300a00 */
[----:B------:R0:W-:Y:S04]  /*33950*/  STL.64 [R1+0x1560], R4 ;  /* 0x0015600401007387 */ /* 0x0001e80000100a00 */
[----:B---3--:R1:W-:Y:S04]  /*33960*/  STG.E.U16 desc[UR10][R12.64], R0 ;  /* 0x000000000c007986 */ /* 0x0083e8000c10150a */
[----:B0-----:R-:W3:Y:S04]  /*33970*/  LDL.LU.64 R4, [R1+0x188] ;  /* 0x0001880001047983 */ /* 0x001ee80000300a00 */
[----:B-1----:R-:W3:Y:S01]  /*33980*/  LDL.LU.64 R12, [R1+0x15d8] ;  /* 0x0015d800010c7983 */ /* 0x002ee20000300a00 */
[----:B--2---:R-:W-:-:S05]  /*33990*/  PRMT R9, R9, 0x7632, R9 ;  /* 0x0000763209097816 */ /* 0x004fca0000000009 */
[----:B----4-:R0:W-:Y:S04]  /*339a0*/  STG.E.U16 desc[UR10][R16.64], R9 ;  /* 0x0000000910007986 */ /* 0x0101e8000c10150a */
[----:B0-----:R-:W2:Y:S04]  /*339b0*/  LDL.LU R17, [R1+0x15d0] ;  /* 0x0015d00001117983 */ /* 0x001ea80000300800 */
[----:B------:R0:W-:Y:S04]  /*339c0*/  STL.64 [R1+0x1570], R8 ;  /* 0x0015700801007387 */ /* 0x0001e80000100a00 */
[----:B0-----:R-:W4:Y:S01]  /*339d0*/  LDL.LU.64 R8, [R1+0xb0] ;  /* 0x0000b00001087983 */ /* 0x001f220000300a00 */
[----:B---3--:R-:W-:-:S03]  /*339e0*/  PRMT R13, R13, 0x7632, R13 ;  /* 0x000076320d0d7816 */ /* 0x008fc6000000000d */
[----:B----4-:R0:W-:Y:S04]  /*339f0*/  STL.64 [R1+0x1580], R8 ;  /* 0x0015800801007387 */ /* 0x0101e80000100a00 */
[----:B0-----:R-:W3:Y:S01]  /*33a00*/  LDL.LU.64 R8, [R1+0xc0] ;  /* 0x0000c00001087983 */ /* 0x001ee20000300a00 */
[----:B--2---:R-:W-:Y:S02]  /*33a10*/  PRMT R17, R17, 0x7632, R17 ;  /* 0x0000763211117816 */ /* 0x004fe40000000011 */
[----:B------:R-:W-:Y:S01]  /*33a20*/  PRMT R21, R21, 0x7632, R21 ;  /* 0x0000763215157816 */ /* 0x000fe20000000015 */
[----:B------:R-:W-:Y:S04]  /*33a30*/  STG.E.U16 desc[UR10][R4.64], R13 ;  /* 0x0000000d04007986 */ /* 0x000fe8000c10150a */
[----:B------:R-:W-:Y:S04]  /*33a40*/  STG.E.U16 desc[UR10][R26.64], R17 ;  /* 0x000000111a007986 */ /* 0x000fe8000c10150a */
[----:B------:R-:W-:Y:S04]  /*33a50*/  STG.E.U16 desc[UR10][R2.64], R21 ;  /* 0x0000001502007986 */ /* 0x000fe8000c10150a */
[----:B---3--:R0:W-:Y:S04]  /*33a60*/  STL.64 [R1+0x1590], R8 ;  /* 0x0015900801007387 */ /* 0x0081e80000100a00 */
[----:B0-----:R-:W2:Y:S04]  /*33a70*/  LDL.LU.64 R8, [R1+0xd0] ;  /* 0x0000d00001087983 */ /* 0x001ea80000300a00 */
[----:B------:R-:W3:Y:S04]  /*33a80*/  LDL.LU.64 R4, [R1+0xa8] ;  /* 0x0000a80001047983 */ /* 0x000ee80000300a00 */
[----:B------:R0:W-:Y:S04]  /*33a90*/  STL [R1+0x1578], R12 ;  /* 0x0015780c01007387 */ /* 0x0001e80000100800 */
[----:B0-----:R-:W4:Y:S04]  /*33aa0*/  LDL.LU.64 R12, [R1+0xe0] ;  /* 0x0000e000010c7983 */ /* 0x001f280000300a00 */
[----:B------:R-:W4:Y:S04]  /*33ab0*/  LDL.LU.64 R26, [R1+0x15c8] ;  /* 0x0015c800011a7983 */ /* 0x000f280000300a00 */
[----:B------:R-:W2:Y:S04]  /*33ac0*/  LDL.LU.64 R16, [R1+0xf0] ;  /* 0x0000f00001107983 */ /* 0x000ea80000300a00 */
[----:B------:R-:W2:Y:S01]  /*33ad0*/  LDL.LU R2, [R1+0x15c0] ;  /* 0x0015c00001027983 */ /* 0x000ea20000300800 */
[----:B------:R-:W-:-:S03]  /*33ae0*/  PRMT R25, R25, 0x7632, R25 ;  /* 0x0000763219197816 */ /* 0x000fc60000000019 */
[----:B------:R-:W3:Y:S04]  /*33af0*/  LDL.LU.64 R20, [R1+0x140] ;  /* 0x0001400001147983 */ /* 0x000ee80000300a00 */
[----:B------:R0:W-:Y:S04]  /*33b00*/  STG.E.U16 desc[UR10][R28.64], R25 ;  /* 0x000000191c007986 */ /* 0x0001e8000c10150a */
[----:B0-----:R-:W3:Y:S04]  /*33b10*/  LDL.LU.64 R24, [R1+0xc8] ;  /* 0x0000c80001187983 */ /* 0x001ee80000300a00 */
[----:B------:R-:W3:Y:S04]  /*33b20*/  LDL.LU.64 R28, [R1+0xa0] ;  /* 0x0000a000011c7983 */ /* 0x000ee80000300a00 */
[----:B--2---:R0:W-:Y:S04]  /*33b30*/  STG.E.U16 desc[UR10][R6.64], R2 ;  /* 0x0000000206007986 */ /* 0x0041e8000c10150a */
[----:B0-----:R-:W2:Y:S04]  /*33b40*/  LDL.LU.64 R6, [R1+0x15b8] ;  /* 0x0015b80001067983 */ /* 0x001ea80000300a00 */
[----:B--2---:R0:W-:Y:S04]  /*33b50*/  STG.E.U16 desc[UR10][R22.64], R6 ;  /* 0x0000000616007986 */ /* 0x0041e8000c10150a */
[----:B------:R1:W-:Y:S04]  /*33b60*/  STG.E.U16 desc[UR10][R10.64], R7 ;  /* 0x000000070a007986 */ /* 0x0003e8000c10150a */
[----:B0-----:R-:W2:Y:S04]  /*33b70*/  LDL.LU.64 R22, [R1+0x15b0] ;  /* 0x0015b00001167983 */ /* 0x001ea80000300a00 */
[----:B-1----:R-:W2:Y:S04]  /*33b80*/  LDL.LU.64 R10, [R1+0x15a8] ;  /* 0x0015a800010a7983 */ /* 0x002ea80000300a00 */
[----:B--2---:R0:W-:Y:S04]  /*33b90*/  STG.E.U16 desc[UR10][R14.64], R10 ;  /* 0x0000000a0e007986 */ /* 0x0041e8000c10150a */
[----:B0-----:R-:W2:Y:S04]  /*33ba0*/  LDL.LU.64 R14, [R1+0x15a0] ;  /* 0x0015a000010e7983 */ /* 0x001ea80000300a00 */
[----:B--2---:R0:W-:Y:S04]  /*33bb0*/  STG.E.U16 desc[UR10][R18.64], R14 ;  /* 0x0000000e12007986 */ /* 0x0041e8000c10150a */
[----:B0-----:R-:W3:Y:S01]  /*33bc0*/  LDL.LU.64 R18, [R1+0x1598] ;  /* 0x0015980001127983 */ /* 0x001ee20000300a00 */
[----:B------:R-:W-:-:S03]  /*33bd0*/  PRMT R0, R2, 0x7632, R0 ;  /* 0x0000763202007816 */ /* 0x000fc60000000000 */
[----:B------:R-:W2:Y:S04]  /*33be0*/  LDL.LU.64 R2, [R1+0x98] ;  /* 0x0000980001027983 */ /* 0x000ea80000300a00 */
[----:B---3--:R-:W-:Y:S04]  /*33bf0*/  STG.E.U16 desc[UR10][R20.64], R18 ;  /* 0x0000001214007986 */ /* 0x008fe8000c10150a */
[----:B------:R-:W-:Y:S04]  /*33c00*/  STG.E.U16 desc[UR10][R16.64], R22 ;  /* 0x0000001610007986 */ /* 0x000fe8000c10150a */
[----:B----4-:R0:W-:Y:S04]  /*33c10*/  STG.E.U16 desc[UR10][R12.64], R26 ;  /* 0x0000001a0c007986 */ /* 0x0101e8000c10150a */
[----:B------:R1:W-:Y:S04]  /*33c20*/  STG.E.U16 desc[UR10][R8.64], R0 ;  /* 0x0000000008007986 */ /* 0x0003e8000c10150a */
[----:B0-----:R-:W3:Y:S04]  /*33c30*/  LDL.LU.64 R12, [R1+0x90] ;  /* 0x00009000010c7983 */ /* 0x001ee80000300a00 */
[----:B------:R-:W4:Y:S04]  /*33c40*/  LDL.LU.64 R20, [R1+0x88] ;  /* 0x0000880001147983 */ /* 0x000f280000300a00 */
[----:B------:R-:W4:Y:S04]  /*33c50*/  LDL.LU R16, [R1+0x1c] ;  /* 0x00001c0001107983 */ /* 0x000f280000300800 */
[----:B-1----:R-:W2:Y:S01]  /*33c60*/  LDL.LU.64 R8, [R1+0x1590] ;  /* 0x0015900001087983 */ /* 0x002ea20000300a00 */
[----:B------:R-:W-:-:S02]  /*33c70*/  PRMT R6, R6, 0x7632, R6 ;  /* 0x0000763206067816 */ /* 0x000fc40000000006 */
[----:B------:R-:W-:Y:S02]  /*33c80*/  PRMT R0, R7, 0x7632, R0 ;  /* 0x0000763207007816 */ /* 0x000fe40000000000 */
[----:B------:R-:W3:Y:S04]  /*33c90*/  LDL.LU R7, [R1+0x1588] ;  /* 0x0015880001077983 */ /* 0x000ee80000300800 */
[----:B------:R0:W-:Y:S04]  /*33ca0*/  STG.E.U16 desc[UR10][R24.64], R6 ;  /* 0x0000000618007986 */ /* 0x0001e8000c10150a */
[----:B0-----:R-:W3:Y:S04]  /*33cb0*/  LDL.LU.64 R24, [R1+0x80] ;  /* 0x0000800001187983 */ /* 0x001ee80000300a00 */
[----:B--2---:R0:W-:Y:S04]  /*33cc0*/  STG.E.U16 desc[UR10][R8.64], R0 ;  /* 0x0000000008007986 */ /* 0x0041e8000c10150a */
[----:B0-----:R-:W2:Y:S01]  /*33cd0*/  LDL.LU.64 R8, [R1+0x1580] ;  /* 0x0015800001087983 */ /* 0x001ea20000300a00 */
[----:B------:R-:W-:-:S02]  /*33ce0*/  PRMT R10, R10, 0x7632, R10 ;  /* 0x000076320a0a7816 */ /* 0x000fc4000000000a */
[----:B------:R-:W-:-:S03]  /*33cf0*/  PRMT R14, R14, 0x7632, R14 ;  /* 0x000076320e0e7816 */ /* 0x000fc6000000000e */
[----:B--2---:R0:W-:Y:S04]  /*33d00*/  STG.E.U16 desc[UR10][R8.64], R10 ;  /* 0x0000000a08007986 */ /* 0x0041e8000c10150a */
[----:B------:R1:W-:Y:S04]  /*33d10*/  STG.E.U16 desc[UR10][R4.64], R14 ;  /* 0x0000000e04007986 */ /* 0x0003e8000c10150a */
[----:B0-----:R-:W2:Y:S04]  /*33d20*/  LDL.LU.64 R8, [R1+0x78] ;  /* 0x0000780001087983 */ /* 0x001ea80000300a00 */
[----:B-1----:R-:W2:Y:S01]  /*33d30*/  LDL.LU.64 R4, [R1+0x68] ;  /* 0x0000680001047983 */ /* 0x002ea20000300a00 */
[----:B------:R-:W-:-:S05]  /*33d40*/  PRMT R18, R18, 0x7632, R18 ;  /* 0x0000763212127816 */ /* 0x000fca0000000012 */
[----:B------:R-:W-:Y:S04]  /*33d50*/  STG.E.U16 desc[UR10][R28.64], R18 ;  /* 0x000000121c007986 */ /* 0x000fe8000c10150a */
[----:B--2---:R0:W-:Y:S04]  /*33d60*/  STL.64 [R1+0x1568], R4 ;  /* 0x0015680401007387 */ /* 0x0041e80000100a00 */
[----:B0-----:R-:W2:Y:S04]  /*33d70*/  LDL.LU.64 R4, [R1+0x70] ;  /* 0x0000700001047983 */ /* 0x001ea80000300a00 */
[----:B------:R-:W2:Y:S04]  /*33d80*/  LDL.LU R18, [R1+0xc] ;  /* 0x00000c0001127983 */ /* 0x000ea80000300800 */
[----:B------:R-:W2:Y:S04]  /*33d90*/  LDL.LU.64 R28, [R1+0x48] ;  /* 0x00004800011c7983 */ /* 0x000ea80000300a00 */
[----:B--2---:R0:W-:Y:S04]  /*33da0*/  STL.64 [R1+0x1548], R28 ;  /* 0x0015481c01007387 */ /* 0x0041e80000100a00 */
[----:B0-----:R-:W2:Y:S01]  /*33db0*/  LDL.LU.64 R28, [R1+0x50] ;  /* 0x00005000011c7983 */ /* 0x001ea20000300a00 */
[----:B------:R-:W-:-:S03]  /*33dc0*/  PRMT R22, R22, 0x7632, R22 ;  /* 0x0000763216167816 */ /* 0x000fc60000000016 */
[----:B--2---:R0:W-:Y:S04]  /*33dd0*/  STL.64 [R1+0x1550], R28 ;  /* 0x0015501c01007387 */ /* 0x0041e80000100a00 */
[----:B0-----:R-:W2:Y:S01]  /*33de0*/  LDL.LU.64 R28, [R1+0x58] ;  /* 0x00005800011c7983 */ /* 0x001ea20000300a00 */
[----:B------:R-:W-:-:S03]  /*33df0*/  PRMT R26, R26, 0x7632, R26 ;  /* 0x000076321a1a7816 */ /* 0x000fc6000000001a */
[----:B------:R-:W-:Y:S04]  /*33e00*/  STG.E.U16 desc[UR10][R2.64], R22 ;  /* 0x0000001602007986 */ /* 0x000fe8000c10150a */
[----:B---3--:R-:W-:Y:S04]  /*33e10*/  STG.E.U16 desc[UR10][R12.64], R26 ;  /* 0x0000001a0c007986 */ /* 0x008fe8000c10150a */
[----:B--2---:R0:W-:Y:S04]  /*33e20*/  STL.64 [R1+0x1558], R28 ;  /* 0x0015581c01007387 */ /* 0x0041e80000100a00 */
[----:B0-----:R-:W2:Y:S04]  /*33e30*/  LDL.LU.64 R28, [R1+0x60] ;  /* 0x00006000011c7983 */ /* 0x001ea80000300a00 */
[----:B------:R-:W3:Y:S04]  /*33e40*/  LDL.LU.64 R2, [R1+0x40] ;  /* 0x0000400001027983 */ /* 0x000ee80000300a00 */
[----:B------:R-:W2:Y:S04]  /*33e50*/  LDL.LU R12, [R1+0x1578] ;  /* 0x00157800010c7983 */ /* 0x000ea80000300800 */
[----:B------:R-:W3:Y:S04]  /*33e60*/  LDL.LU R14, [R1+0x3a0] ;  /* 0x0003a000010e7983 */ /* 0x000ee80000300800 */
[----:B----4-:R0:W-:Y:S04]  /*33e70*/  STG.E.U16 desc[UR10][R20.64], R16 ;  /* 0x0000001014007986 */ /* 0x0101e8000c10150a */
[----:B------:R-:W4:Y:S04]  /*33e80*/  LDL.LU R13, [R1+0x39c] ;  /* 0x00039c00010d7983 */ /* 0x000f280000300800 */
[----:B------:R1:W-:Y:S04]  /*33e90*/  STG.E.U16 desc[UR10][R24.64], R7 ;  /* 0x0000000718007986 */ /* 0x0003e8000c10150a */
[----:B0-----:R-:W3:Y:S04]  /*33ea0*/  LDL.LU R20, [R1+0x398] ;  /* 0x0003980001147983 */ /* 0x001ee80000300800 */
[----:B------:R0:W-:Y:S04]  /*33eb0*/  STG.E.U16 desc[UR10][R8.64], R18 ;  /* 0x0000001208007986 */ /* 0x0001e8000c10150a */
[----:B------:R0:W-:Y:S01]  /*33ec0*/  STG.E.U16 desc[UR10][R4.64], R11 ;  /* 0x0000000b04007986 */ /* 0x0001e2000c10150a */
[----:B--2---:R-:W-:-:S03]  /*33ed0*/  PRMT R12, R16, 0x7632, R12 ;  /* 0x00007632100c7816 */ /* 0x004fc6000000000c */
[----:B------:R-:W2:Y:S04]  /*33ee0*/  LDL.LU R16, [R1+0x394] ;  /* 0x0003940001107983 */ /* 0x000ea80000300800 */
[----:B-1----:R-:W2:Y:S04]  /*33ef0*/  LDL.LU R25, [R1+0x464] ;  /* 0x0004640001197983 */ /* 0x002ea80000300800 */
[----:B------:R-:W2:Y:S04]  /*33f00*/  LDL.LU R21, [R1+0x460] ;  /* 0x0004600001157983 */ /* 0x000ea80000300800 */
[----:B------:R-:W2:Y:S04]  /*33f10*/  LDL.LU R17, [R1+0x45c] ;  /* 0x00045c0001117983 */ /* 0x000ea80000300800 */
[----:B------:R-:W2:Y:S04]  /*33f20*/  LDL.LU R24, [R1+0x458] ;  /* 0x0004580001187983 */ /* 0x000ea80000300800 */
[----:B0-----:R-:W2:Y:S04]  /*33f30*/  LDL.LU.64 R8, [R1+0x1570] ;  /* 0x0015700001087983 */ /* 0x001ea80000300a00 */
[----:B------:R-:W2:Y:S04]  /*33f40*/  LDL.LU.64 R4, [R1+0x1568] ;  /* 0x0015680001047983 */ /* 0x000ea80000300a00 */
[----:B--2---:R0:W-:Y:S04]  /*33f50*/  STG.E.U16 desc[UR10][R4.64], R15 ;  /* 0x0000000f04007986 */ /* 0x0041e8000c10150a */
[----:B------:R1:W-:Y:S04]  /*33f60*/  STG.E.U16 desc[UR10][R28.64], R19 ;  /* 0x000000131c007986 */ /* 0x0003e8000c10150a */
[----:B0-----:R-:W2:Y:S04]  /*33f70*/  LDL.LU.64 R4, [R1+0x1560] ;  /* 0x0015600001047983 */ /* 0x001ea80000300a00 */
[----:B-1----:R-:W3:Y:S01]  /*33f80*/  LDL.LU.64 R28, [R1+0x1558] ;  /* 0x00155800011c7983 */ /* 0x002ee20000300a00 */
[----:B------:R-:W-:-:S02]  /*33f90*/  PRMT R6, R18, 0x7632, R6 ;  /* 0x0000763212067816 */ /* 0x000fc40000000006 */
[----:B--2---:R-:W-:Y:S02]  /*33fa0*/  PRMT R5, R19, 0x7632, R5 ;  /* 0x0000763213057816 */ /* 0x004fe40000000005 */
[----:B------:R-:W2:Y:S04]  /*33fb0*/  LDL.LU.64 R18, [R1+0x20] ;  /* 0x0000200001127983 */ /* 0x000ea80000300a00 */
[----:B---3--:R0:W-:Y:S04]  /*33fc0*/  STG.E.U16 desc[UR10][R28.64], R23 ;  /* 0x000000171c007986 */ /* 0x0081e8000c10150a */
[----:B0-----:R-:W3:Y:S01]  /*33fd0*/  LDL.LU.64 R28, [R1+0x1550] ;  /* 0x00155000011c7983 */ /* 0x001ee20000300a00 */
[----:B------:R-:W-:-:S03]  /*33fe0*/  PRMT R0, R23, 0x7632, R0 ;  /* 0x0000763217007816 */ /* 0x000fc60000000000 */
[----:B------:R-:W2:Y:S04]  /*33ff0*/  LDL.LU.64 R22, [R1+0x28] ;  /* 0x0000280001167983 */ /* 0x000ea80000300a00 */
[----:B---3--:R0:W-:Y:S04]  /*34000*/  STG.E.U16 desc[UR10][R28.64], R27 ;  /* 0x0000001b1c007986 */ /* 0x0081e8000c10150a */
[----:B0-----:R-:W3:Y:S01]  /*34010*/  LDL.LU.64 R28, [R1+0x1548] ;  /* 0x00154800011c7983 */ /* 0x001ee20000300a00 */
[----:B------:R-:W-:Y:S02]  /*34020*/  PRMT R10, R7, 0x7632, R10 ;  /* 0x00007632070a7816 */ /* 0x000fe4000000000a */
[----:B------:R-:W-:-:S02]  /*34030*/  PRMT R4, R27, 0x7632, R4 ;  /* 0x000076321b047816 */ /* 0x000fc40000000004 */
[----:B------:R-:W2:Y:S01]  /*34040*/  LDL.LU.64 R26, [R1+0x30] ;  /* 0x00003000011a7983 */ /* 0x000ea20000300a00 */
[----:B------:R-:W-:-:S03]  /*34050*/  PRMT R9, R11, 0x7632, R9 ;  /* 0x000076320b097816 */ /* 0x000fc60000000009 */
[----:B---3--:R0:W-:Y:S04]  /*34060*/  STG.E.U16 desc[UR10][R28.64], R12 ;  /* 0x0000000c1c007986 */ /* 0x0081e8000c10150a */
[----:B------:R1:W-:Y:S04]  /*34070*/  STG.E.U16 desc[UR10][R2.64], R10 ;  /* 0x0000000a02007986 */ /* 0x0003e8000c10150a */
[----:B0-----:R-:W3:Y:S04]  /*34080*/  LDL.LU.64 R28, [R1+0x1540] ;  /* 0x00154000011c7983 */ /* 0x001ee80000300a00 */
[----:B-1----:R-:W2:Y:S04]  /*34090*/  LDL.LU.64 R2, [R1+0x1538] ;  /* 0x0015380001027983 */ /* 0x002ea80000300a00 */
[----:B------:R-:W2:Y:S01]  /*340a0*/  LDL.LU.64 R10, [R1+0x38] ;  /* 0x00003800010a7983 */ /* 0x000ea20000300a00 */
[----:B------:R-:W-:-:S02]  /*340b0*/  FSEL R12, R16, -INF , P1 ;  /* 0xff800000100c7808 */ /* 0x000fc40000800000 */
[----:B------:R-:W0:Y:S01]  /*340c0*/  S2R R16, SR_TID.X ;  /* 0x0000000000107919 */ /* 0x000e220000002100 */
[----:B------:R-:W-:Y:S02]  /*340d0*/  PRMT R8, R15, 0x7632, R8 ;  /* 0x000076320f087816 */ /* 0x000fe40000000008 */
[----:B------:R-:W-:Y:S02]  /*340e0*/  FSEL R14, R14, -INF , P4 ;  /* 0xff8000000e0e7808 */ /* 0x000fe40002000000 */
[----:B----4-:R-:W-:Y:S01]  /*340f0*/  FSEL R13, R13, -INF , P3 ;  /* 0xff8000000d0d7808 */ /* 0x010fe20001800000 */
[----:B------:R-:W-:-:S04]  /*34100*/  UIMAD UR4, UR7, UR4, URZ ;  /* 0x00000004070472a4 */ /* 0x000fc8000f8e02ff */
[----:B------:R-:W-:Y:S02]  /*34110*/  USHF.L.U32 UR7, UR4, 0x2, URZ ;  /* 0x0000000204077899 */ /* 0x000fe400080006ff */
[----:B------:R-:W-:Y:S01]  /*34120*/  UIMAD.WIDE UR4, UR4, 0x4, URZ ;  /* 0x00000004040478a5 */ /* 0x000fe2000f8e02ff */
[----:B--2---:R1:W-:Y:S02]  /*34130*/  STG.E.U16 desc[UR10][R10.64], R6 ;  /* 0x000000060a007986 */ /* 0x0043e4000c10150a */
[----:B-1----:R-:W-:Y:S01]  /*34140*/  FSEL R11, R20, -INF , P2 ;  /* 0xff800000140b7808 */ /* 0x002fe20001000000 */
[----:B------:R-:W1:Y:S01]  /*34150*/  LDC.64 R6, c[0x0][0x3a0] ;  /* 0x0000e800ff067b82 */ /* 0x000e620000000a00 */
[----:B------:R-:W2:Y:S01]  /*34160*/  S2R R20, SR_CTAID.X ;  /* 0x0000000000147919 */ /* 0x000ea20000002500 */
[----:B------:R-:W-:Y:S04]  /*34170*/  STG.E.U16 desc[UR10][R26.64], R9 ;  /* 0x000000091a007986 */ /* 0x000fe8000c10150a */
[----:B------:R4:W-:Y:S04]  /*34180*/  STG.E.U16 desc[UR10][R22.64], R8 ;  /* 0x0000000816007986 */ /* 0x0009e8000c10150a */
[----:B------:R0:W-:Y:S04]  /*34190*/  STG.E.U16 desc[UR10][R18.64], R5 ;  /* 0x0000000512007986 */ /* 0x0001e8000c10150a */
[----:B---3--:R3:W-:Y:S04]  /*341a0*/  STG.E.U16 desc[UR10][R28.64], R0 ;  /* 0x000000001c007986 */ /* 0x0087e8000c10150a */
[----:B------:R0:W-:Y:S01]  /*341b0*/  STG.E.U16 desc[UR10][R2.64], R4 ;  /* 0x0000000402007986 */ /* 0x0001e2000c10150a */
[----:B------:R-:W-:Y:S01]  /*341c0*/  FFMA R10, R11, 0.69314718246459960938, R17 ;  /* 0x3f3172180b0a7823 */ /* 0x000fe20000000011 */
[----:B----4-:R-:W-:Y:S01]  /*341d0*/  FFMA R8, R14, 0.69314718246459960938, R25 ;  /* 0x3f3172180e087823 */ /* 0x010fe20000000019 */
[----:B--2---:R-:W-:-:S05]  /*341e0*/  IMAD.SHL.U32 R20, R20, 0x20, RZ ;  /* 0x0000002014147824 */ /* 0x004fca00078e00ff */
[----:B0-----:R-:W-:Y:S02]  /*341f0*/  LOP3.LUT R20, R20, 0x1f, R16, 0xf8, !PT ;  /* 0x0000001f14147812 */ /* 0x001fe400078ef810 */
[----:B------:R-:W-:Y:S01]  /*34200*/  LOP3.LUT R16, R16, 0x1c, RZ, 0xc0, !PT ;  /* 0x0000001c10107812 */ /* 0x000fe200078ec0ff */
[----:B------:R-:W-:Y:S01]  /*34210*/  FFMA R9, R13, 0.69314718246459960938, R21 ;  /* 0x3f3172180d097823 */ /* 0x000fe20000000015 */
[----:B------:R-:W-:Y:S02]  /*34220*/  FFMA R11, R12, 0.69314718246459960938, R24 ;  /* 0x3f3172180c0b7823 */ /* 0x000fe40000000018 */
[----:B------:R-:W-:Y:S01]  /*34230*/  SHF.L.U32 R16, R16, 0x2, RZ ;  /* 0x0000000210107819 */ /* 0x000fe200000006ff */
[----:B------:R-:W-:Y:S01]  /*34240*/  BAR.SYNC.DEFER_BLOCKING 0x0 ;  /* 0x0000000000007b1d */ /* 0x000fe20000010000 */
[C---:B------:R-:W-:Y:S01]  /*34250*/  SHF.L.U32 R5, R20.reuse, 0x2, RZ ;  /* 0x0000000214057819 */ /* 0x040fe200000006ff */
[----:B---3--:R-:W-:-:S04]  /*34260*/  IMAD.HI R0, R20, 0x4, RZ ;  /* 0x0000000414007827 */ /* 0x008fc800078e02ff */
[----:B------:R0:W-:Y:S02]  /*34270*/  STS.128 [R16+UR6], R8 ;  /* 0x0000000810007988 */ /* 0x0001e40008000c06 */
[----:B------:R-:W-:Y:S01]  /*34280*/  BAR.SYNC.DEFER_BLOCKING 0x0 ;  /* 0x0000000000007b1d */ /* 0x000fe20000010000 */
[----:B-1----:R-:W-:-:S04]  /*34290*/  IADD3 R6, P1, P2, R5, UR7, R6 ;  /* 0x0000000705067c10 */ /* 0x002fc8000fa3e006 */
[----:B------:R-:W-:Y:S01]  /*342a0*/  IADD3.X R7, PT, PT, R0, UR5, R7, P1, P2 ;  /* 0x0000000500077c10 */ /* 0x000fe20008fe4407 */
[----:B------:R-:W-:Y:S08]  /*342b0*/  @P0 EXIT ;  /* 0x000000000000094d */ /* 0x000ff00003800000 */
[----:B0-----:R-:W2:Y:S04]  /*342c0*/  LDL.LU R16, [R1+0x3a8] ;  /* 0x0003a80001107983 */ /* 0x001ea80000300800 */
[----:B--2---:R-:W0:Y:S04]  /*342d0*/  LDS R3, [R16] ;  /* 0x0000000010037984 */ /* 0x004e280000000800 */
[----:B0-----:R-:W-:Y:S01]  /*342e0*/  STG.E desc[UR10][R6.64], R3 ;  /* 0x0000000306007986 */ /* 0x001fe2000c10190a */
[----:B------:R-:W-:Y:S05]  /*342f0*/  EXIT ;  /* 0x000000000000794d */ /* 0x000fea0003800000 */
.L_x_2:
[----:B------:R-:W-:-:S00]  /*34300*/  BRA `(.L_x_2) ;  /* 0xfffffffc00fc7947 */ /* 0x000fc0000383ffff */
[----:B------:R-:W-:-:S00]  /*34310*/  NOP ;  /* 0x0000000000007918 */ /* 0x000fc00000000000 */
        /* <DEDUP_REMOVED lines=14> */
.L_x_3:


//--------------------- .nv.global.init           --------------------------
	.section	.nv.global.init,"aw",@progbits
.nv.global.init:
	.type		_$_str,@object
	.size		_$_str,(.L_0 - _$_str)
_$_str:
        /*0000*/ 	.byte	0x5f, 0x5f, 0x43, 0x55, 0x44, 0x41, 0x5f, 0x46, 0x54, 0x5a, 0x00
.L_0:


//--------------------- .nv.shared.attn_fwd       --------------------------
	.section	.nv.shared.attn_fwd,"aw",@nobits
	.sectionflags	@""
	.align	16
	.zero		1024


//--------------------- .nv.shared.reserved.0     --------------------------
	.section	.nv.shared.reserved.0,"aw",@nobits
	.weak		__nv_reservedSMEM_offset_0_alias
	.size		__nv_reservedSMEM_offset_0_alias, 0, 64
	.other		__nv_reservedSMEM_offset_0_alias,@"STO_CUDA_RESERVED_SHARED STV_DEFAULT"
__nv_reservedSMEM_offset_0_alias:
	.zero		0
	.zero		64


//--------------------- .nv.constant0.attn_fwd    --------------------------
	.section	.nv.constant0.attn_fwd,"a",@progbits
	.sectionflags	@""
	.align	4
.nv.constant0.attn_fwd:
	.zero		1032


//--------------------- SYMBOLS --------------------------

	.type		.nv.reservedSmem.offset0,@object
	.size		.nv.reservedSmem.offset0,0x4
	.type		.nv.reservedSmem.cap,@object
	.size		.nv.reservedSmem.cap,0x4
